//
// Generated by NVIDIA NVVM Compiler
//
// Compiler Build ID: CL-36424714
// Cuda compilation tools, release 13.0, V13.0.88
// Based on NVVM 20.0.0
//

.version 9.0
.target sm_100
.address_size 64

	// .globl	rms24_hint_gen_kernel
.const .align 4 .b8 SHA256_K[256] = {152, 47, 138, 66, 145, 68, 55, 113, 207, 251, 192, 181, 165, 219, 181, 233, 91, 194, 86, 57, 241, 17, 241, 89, 164, 130, 63, 146, 213, 94, 28, 171, 152, 170, 7, 216, 1, 91, 131, 18, 190, 133, 49, 36, 195, 125, 12, 85, 116, 93, 190, 114, 254, 177, 222, 128, 167, 6, 220, 155, 116, 241, 155, 193, 193, 105, 155, 228, 134, 71, 190, 239, 198, 157, 193, 15, 204, 161, 12, 36, 111, 44, 233, 45, 170, 132, 116, 74, 220, 169, 176, 92, 218, 136, 249, 118, 82, 81, 62, 152, 109, 198, 49, 168, 200, 39, 3, 176, 199, 127, 89, 191, 243, 11, 224, 198, 71, 145, 167, 213, 81, 99, 202, 6, 103, 41, 41, 20, 133, 10, 183, 39, 56, 33, 27, 46, 252, 109, 44, 77, 19, 13, 56, 83, 84, 115, 10, 101, 187, 10, 106, 118, 46, 201, 194, 129, 133, 44, 114, 146, 161, 232, 191, 162, 75, 102, 26, 168, 112, 139, 75, 194, 163, 81, 108, 199, 25, 232, 146, 209, 36, 6, 153, 214, 133, 53, 14, 244, 112, 160, 106, 16, 22, 193, 164, 25, 8, 108, 55, 30, 76, 119, 72, 39, 181, 188, 176, 52, 179, 12, 28, 57, 74, 170, 216, 78, 79, 202, 156, 91, 243, 111, 46, 104, 238, 130, 143, 116, 111, 99, 165, 120, 20, 120, 200, 132, 8, 2, 199, 140, 250, 255, 190, 144, 235, 108, 80, 164, 247, 163, 249, 190, 242, 120, 113, 198};
.const .align 4 .b8 SHA256_H0[32] = {103, 230, 9, 106, 133, 174, 103, 187, 114, 243, 110, 60, 58, 245, 79, 165, 127, 82, 14, 81, 140, 104, 5, 155, 171, 217, 131, 31, 25, 205, 224, 91};

.visible .entry rms24_hint_gen_kernel(
	.param .align 8 .b8 rms24_hint_gen_kernel_param_0[40],
	.param .u64 .ptr .align 1 rms24_hint_gen_kernel_param_1,
	.param .u64 .ptr .align 1 rms24_hint_gen_kernel_param_2,
	.param .u64 .ptr .align 1 rms24_hint_gen_kernel_param_3,
	.param .u64 .ptr .align 1 rms24_hint_gen_kernel_param_4,
	.param .u64 .ptr .align 1 rms24_hint_gen_kernel_param_5
)
{
	.reg .pred 	%p<15>;
	.reg .b16 	%rs<5>;
	.reg .b32 	%r<4134>;
	.reg .b64 	%rd<151>;

	ld.param.v2.u32 	{%r46, %r47}, [rms24_hint_gen_kernel_param_0+24];
	ld.param.u64 	%rd67, [rms24_hint_gen_kernel_param_0+16];
	ld.param.u64 	%rd66, [rms24_hint_gen_kernel_param_0+8];
	ld.param.u64 	%rd65, [rms24_hint_gen_kernel_param_0];
	ld.param.u32 	%r48, [rms24_hint_gen_kernel_param_0+32];
	ld.param.u64 	%rd68, [rms24_hint_gen_kernel_param_1];
	ld.param.u64 	%rd69, [rms24_hint_gen_kernel_param_2];
	ld.param.u64 	%rd71, [rms24_hint_gen_kernel_param_3];
	ld.param.u64 	%rd72, [rms24_hint_gen_kernel_param_4];
	cvta.to.global.u64 	%rd1, %rd71;
	cvta.to.global.u64 	%rd2, %rd72;
	mov.u32 	%r54, %ctaid.x;
	mov.u32 	%r55, %ntid.x;
	mov.u32 	%r56, %tid.x;
	mad.lo.s32 	%r1, %r54, %r55, %r56;
	setp.ge.u32 	%p1, %r1, %r48;
	@%p1 bra 	$L__BB0_21;
	cvta.to.global.u64 	%rd73, %rd69;
	mul.wide.u32 	%rd74, %r1, 16;
	add.s64 	%rd4, %rd73, %rd74;
	ld.global.nc.u32 	%r57, [%rd4];
	setp.ne.s32 	%p2, %r57, 0;
	@%p2 bra 	$L__BB0_3;
	mul.wide.u32 	%rd114, %r1, 48;
	add.s64 	%rd115, %rd2, %rd114;
	mov.b64 	%rd116, 0;
	st.global.u64 	[%rd115], %rd116;
	st.global.u64 	[%rd115+8], %rd116;
	st.global.u64 	[%rd115+16], %rd116;
	st.global.u64 	[%rd115+24], %rd116;
	st.global.u64 	[%rd115+32], %rd116;
	st.global.u64 	[%rd115+40], %rd116;
	bra.uni 	$L__BB0_21;
$L__BB0_3:
	setp.eq.s64 	%p3, %rd67, 0;
	mov.b64 	%rd131, 0;
	mov.u64 	%rd132, %rd131;
	mov.u64 	%rd133, %rd131;
	mov.u64 	%rd134, %rd131;
	mov.u64 	%rd135, %rd131;
	mov.u64 	%rd136, %rd131;
	mov.u64 	%rd137, %rd131;
	mov.u64 	%rd138, %rd131;
	mov.u64 	%rd139, %rd131;
	mov.u64 	%rd140, %rd131;
	@%p3 bra 	$L__BB0_19;
	cvta.to.global.u64 	%rd77, %rd68;
	ld.global.nc.u32 	%r58, [%rd77+28];
	ld.global.nc.u32 	%r59, [%rd77+24];
	ld.global.nc.u32 	%r60, [%rd77+20];
	ld.global.nc.u32 	%r61, [%rd77+16];
	ld.global.nc.u32 	%r62, [%rd77+12];
	ld.global.nc.u32 	%r63, [%rd77+8];
	ld.global.nc.u32 	%r64, [%rd77+4];
	ld.global.nc.u32 	%r65, [%rd77];
	ld.const.u32 	%r2, [SHA256_H0];
	ld.const.u32 	%r3, [SHA256_H0+4];
	ld.const.u32 	%r66, [SHA256_H0+8];
	ld.const.u32 	%r67, [SHA256_H0+12];
	ld.const.u32 	%r68, [SHA256_H0+16];
	ld.const.u32 	%r69, [SHA256_H0+20];
	ld.const.u32 	%r70, [SHA256_H0+24];
	ld.const.u32 	%r71, [SHA256_H0+28];
	ld.const.u32 	%r72, [SHA256_K];
	ld.const.u32 	%r73, [SHA256_K+4];
	ld.const.u32 	%r74, [SHA256_K+8];
	ld.const.u32 	%r75, [SHA256_K+12];
	ld.const.u32 	%r76, [SHA256_K+16];
	ld.const.u32 	%r77, [SHA256_K+20];
	ld.const.u32 	%r78, [SHA256_K+24];
	ld.const.u32 	%r79, [SHA256_K+28];
	ld.const.u32 	%r80, [SHA256_K+32];
	ld.const.u32 	%r81, [SHA256_K+36];
	ld.const.u32 	%r82, [SHA256_K+40];
	ld.const.u32 	%r83, [SHA256_K+44];
	ld.const.u32 	%r84, [SHA256_K+48];
	ld.const.u32 	%r85, [SHA256_K+64];
	ld.const.u32 	%r86, [SHA256_K+92];
	shf.l.wrap.b32 	%r87, %r64, %r64, 25;
	shf.l.wrap.b32 	%r88, %r64, %r64, 14;
	xor.b32  	%r89, %r87, %r88;
	shr.u32 	%r90, %r64, 3;
	xor.b32  	%r91, %r89, %r90;
	add.s32 	%r92, %r65, %r91;
	add.s32 	%r93, %r92, 1668546560;
	add.s32 	%r94, %r1, %r64;
	shf.l.wrap.b32 	%r95, %r63, %r63, 25;
	shf.l.wrap.b32 	%r96, %r63, %r63, 14;
	xor.b32  	%r97, %r95, %r96;
	shr.u32 	%r98, %r63, 3;
	xor.b32  	%r99, %r97, %r98;
	add.s32 	%r100, %r94, %r99;
	add.s32 	%r4, %r100, 15728640;
	shf.l.wrap.b32 	%r101, %r93, %r93, 15;
	shf.l.wrap.b32 	%r102, %r93, %r93, 13;
	xor.b32  	%r103, %r101, %r102;
	shr.u32 	%r104, %r93, 10;
	xor.b32  	%r105, %r103, %r104;
	shf.l.wrap.b32 	%r106, %r62, %r62, 25;
	shf.l.wrap.b32 	%r107, %r62, %r62, 14;
	xor.b32  	%r108, %r106, %r107;
	shr.u32 	%r109, %r62, 3;
	xor.b32  	%r110, %r108, %r109;
	add.s32 	%r111, %r105, %r63;
	add.s32 	%r5, %r111, %r110;
	shf.l.wrap.b32 	%r112, %r4, %r4, 15;
	shf.l.wrap.b32 	%r113, %r4, %r4, 13;
	xor.b32  	%r114, %r112, %r113;
	shr.u32 	%r115, %r4, 10;
	xor.b32  	%r116, %r114, %r115;
	shf.l.wrap.b32 	%r117, %r61, %r61, 25;
	shf.l.wrap.b32 	%r118, %r61, %r61, 14;
	xor.b32  	%r119, %r117, %r118;
	shr.u32 	%r120, %r61, 3;
	xor.b32  	%r121, %r119, %r120;
	add.s32 	%r122, %r62, %r116;
	add.s32 	%r123, %r122, %r121;
	add.s32 	%r6, %r123, -2147483648;
	shf.l.wrap.b32 	%r124, %r60, %r60, 25;
	shf.l.wrap.b32 	%r125, %r60, %r60, 14;
	xor.b32  	%r126, %r124, %r125;
	shr.u32 	%r127, %r60, 3;
	xor.b32  	%r128, %r126, %r127;
	add.s32 	%r7, %r61, %r128;
	shf.l.wrap.b32 	%r129, %r6, %r6, 15;
	shf.l.wrap.b32 	%r130, %r6, %r6, 13;
	xor.b32  	%r131, %r129, %r130;
	shr.u32 	%r132, %r6, 10;
	xor.b32  	%r133, %r131, %r132;
	shf.l.wrap.b32 	%r134, %r59, %r59, 25;
	shf.l.wrap.b32 	%r135, %r59, %r59, 14;
	xor.b32  	%r136, %r134, %r135;
	shr.u32 	%r137, %r59, 3;
	xor.b32  	%r138, %r136, %r137;
	add.s32 	%r139, %r133, %r60;
	add.s32 	%r8, %r139, %r138;
	shf.l.wrap.b32 	%r140, %r58, %r58, 25;
	shf.l.wrap.b32 	%r141, %r58, %r58, 14;
	xor.b32  	%r142, %r140, %r141;
	shr.u32 	%r143, %r58, 3;
	xor.b32  	%r144, %r142, %r143;
	add.s32 	%r145, %r59, %r144;
	add.s32 	%r9, %r145, 384;
	shf.l.wrap.b32 	%r146, %r8, %r8, 15;
	shf.l.wrap.b32 	%r147, %r8, %r8, 13;
	xor.b32  	%r148, %r146, %r147;
	shr.u32 	%r149, %r8, 10;
	xor.b32  	%r150, %r148, %r149;
	add.s32 	%r151, %r150, %r93;
	add.s32 	%r152, %r151, %r58;
	add.s32 	%r10, %r152, -1617740915;
	shf.l.wrap.b32 	%r153, %r10, %r10, 15;
	shf.l.wrap.b32 	%r154, %r10, %r10, 13;
	xor.b32  	%r155, %r153, %r154;
	shr.u32 	%r156, %r10, 10;
	xor.b32  	%r157, %r155, %r156;
	shf.l.wrap.b32 	%r158, %r1, %r1, 25;
	shf.l.wrap.b32 	%r159, %r1, %r1, 14;
	xor.b32  	%r160, %r158, %r159;
	shr.u32 	%r161, %r1, 3;
	xor.b32  	%r162, %r160, %r161;
	add.s32 	%r163, %r157, %r162;
	add.s32 	%r11, %r163, 1668546560;
	add.s32 	%r12, %r152, -1611449408;
	shf.l.wrap.b32 	%r164, %r93, %r93, 25;
	shf.l.wrap.b32 	%r165, %r93, %r93, 14;
	xor.b32  	%r166, %r164, %r165;
	shr.u32 	%r167, %r93, 3;
	xor.b32  	%r168, %r166, %r167;
	add.s32 	%r13, %r168, 384;
	shf.l.wrap.b32 	%r169, %r4, %r4, 25;
	shf.l.wrap.b32 	%r170, %r4, %r4, 14;
	xor.b32  	%r171, %r169, %r170;
	shr.u32 	%r172, %r4, 3;
	xor.b32  	%r173, %r171, %r172;
	add.s32 	%r14, %r93, %r173;
	shf.l.wrap.b32 	%r174, %r6, %r6, 25;
	shf.l.wrap.b32 	%r175, %r6, %r6, 14;
	xor.b32  	%r176, %r174, %r175;
	shr.u32 	%r177, %r6, 3;
	xor.b32  	%r15, %r176, %r177;
	shf.l.wrap.b32 	%r178, %r8, %r8, 25;
	shf.l.wrap.b32 	%r179, %r8, %r8, 14;
	xor.b32  	%r180, %r178, %r179;
	shr.u32 	%r181, %r8, 3;
	xor.b32  	%r16, %r180, %r181;
	shf.l.wrap.b32 	%r182, %r10, %r10, 25;
	shf.l.wrap.b32 	%r183, %r10, %r10, 14;
	xor.b32  	%r184, %r182, %r183;
	shr.u32 	%r185, %r10, 3;
	xor.b32  	%r17, %r184, %r185;
	shf.l.wrap.b32 	%r186, %r68, %r68, 26;
	shf.l.wrap.b32 	%r187, %r68, %r68, 21;
	xor.b32  	%r188, %r186, %r187;
	shf.l.wrap.b32 	%r189, %r68, %r68, 7;
	xor.b32  	%r190, %r188, %r189;
	and.b32  	%r191, %r68, %r69;
	not.b32 	%r192, %r68;
	and.b32  	%r193, %r70, %r192;
	or.b32  	%r194, %r191, %r193;
	add.s32 	%r195, %r190, %r194;
	add.s32 	%r196, %r195, %r71;
	add.s32 	%r197, %r196, %r72;
	add.s32 	%r198, %r197, %r65;
	shf.l.wrap.b32 	%r199, %r2, %r2, 30;
	shf.l.wrap.b32 	%r200, %r2, %r2, 19;
	xor.b32  	%r201, %r199, %r200;
	shf.l.wrap.b32 	%r202, %r2, %r2, 10;
	xor.b32  	%r203, %r201, %r202;
	xor.b32  	%r204, %r3, %r66;
	and.b32  	%r205, %r2, %r204;
	and.b32  	%r206, %r3, %r66;
	xor.b32  	%r207, %r205, %r206;
	add.s32 	%r208, %r203, %r207;
	add.s32 	%r209, %r198, %r67;
	add.s32 	%r210, %r208, %r198;
	shf.l.wrap.b32 	%r211, %r209, %r209, 26;
	shf.l.wrap.b32 	%r212, %r209, %r209, 21;
	xor.b32  	%r213, %r211, %r212;
	shf.l.wrap.b32 	%r214, %r209, %r209, 7;
	xor.b32  	%r215, %r213, %r214;
	and.b32  	%r216, %r209, %r68;
	not.b32 	%r217, %r209;
	and.b32  	%r218, %r69, %r217;
	or.b32  	%r219, %r216, %r218;
	add.s32 	%r220, %r215, %r219;
	add.s32 	%r221, %r220, %r70;
	add.s32 	%r222, %r221, %r73;
	add.s32 	%r223, %r222, %r64;
	shf.l.wrap.b32 	%r224, %r210, %r210, 30;
	shf.l.wrap.b32 	%r225, %r210, %r210, 19;
	xor.b32  	%r226, %r224, %r225;
	shf.l.wrap.b32 	%r227, %r210, %r210, 10;
	xor.b32  	%r228, %r226, %r227;
	xor.b32  	%r229, %r2, %r3;
	and.b32  	%r230, %r210, %r229;
	and.b32  	%r231, %r2, %r3;
	xor.b32  	%r232, %r230, %r231;
	add.s32 	%r233, %r228, %r232;
	add.s32 	%r234, %r223, %r66;
	add.s32 	%r235, %r233, %r223;
	shf.l.wrap.b32 	%r236, %r234, %r234, 26;
	shf.l.wrap.b32 	%r237, %r234, %r234, 21;
	xor.b32  	%r238, %r236, %r237;
	shf.l.wrap.b32 	%r239, %r234, %r234, 7;
	xor.b32  	%r240, %r238, %r239;
	and.b32  	%r241, %r234, %r209;
	not.b32 	%r242, %r234;
	and.b32  	%r243, %r68, %r242;
	or.b32  	%r244, %r241, %r243;
	add.s32 	%r245, %r240, %r244;
	add.s32 	%r246, %r245, %r69;
	add.s32 	%r247, %r246, %r74;
	add.s32 	%r248, %r247, %r63;
	shf.l.wrap.b32 	%r249, %r235, %r235, 30;
	shf.l.wrap.b32 	%r250, %r235, %r235, 19;
	xor.b32  	%r251, %r249, %r250;
	shf.l.wrap.b32 	%r252, %r235, %r235, 10;
	xor.b32  	%r253, %r251, %r252;
	xor.b32  	%r254, %r210, %r2;
	and.b32  	%r255, %r235, %r254;
	and.b32  	%r256, %r210, %r2;
	xor.b32  	%r257, %r255, %r256;
	add.s32 	%r258, %r253, %r257;
	add.s32 	%r259, %r248, %r3;
	add.s32 	%r260, %r258, %r248;
	shf.l.wrap.b32 	%r261, %r259, %r259, 26;
	shf.l.wrap.b32 	%r262, %r259, %r259, 21;
	xor.b32  	%r263, %r261, %r262;
	shf.l.wrap.b32 	%r264, %r259, %r259, 7;
	xor.b32  	%r265, %r263, %r264;
	and.b32  	%r266, %r259, %r234;
	not.b32 	%r267, %r259;
	and.b32  	%r268, %r209, %r267;
	or.b32  	%r269, %r266, %r268;
	add.s32 	%r270, %r265, %r269;
	add.s32 	%r271, %r270, %r68;
	add.s32 	%r272, %r271, %r75;
	add.s32 	%r273, %r272, %r62;
	shf.l.wrap.b32 	%r274, %r260, %r260, 30;
	shf.l.wrap.b32 	%r275, %r260, %r260, 19;
	xor.b32  	%r276, %r274, %r275;
	shf.l.wrap.b32 	%r277, %r260, %r260, 10;
	xor.b32  	%r278, %r276, %r277;
	xor.b32  	%r279, %r235, %r210;
	and.b32  	%r280, %r260, %r279;
	and.b32  	%r281, %r235, %r210;
	xor.b32  	%r282, %r280, %r281;
	add.s32 	%r283, %r278, %r282;
	add.s32 	%r284, %r273, %r2;
	add.s32 	%r285, %r283, %r273;
	shf.l.wrap.b32 	%r286, %r284, %r284, 26;
	shf.l.wrap.b32 	%r287, %r284, %r284, 21;
	xor.b32  	%r288, %r286, %r287;
	shf.l.wrap.b32 	%r289, %r284, %r284, 7;
	xor.b32  	%r290, %r288, %r289;
	and.b32  	%r291, %r284, %r259;
	not.b32 	%r292, %r284;
	and.b32  	%r293, %r234, %r292;
	or.b32  	%r294, %r291, %r293;
	add.s32 	%r295, %r290, %r294;
	add.s32 	%r296, %r295, %r209;
	add.s32 	%r297, %r296, %r76;
	add.s32 	%r298, %r297, %r61;
	shf.l.wrap.b32 	%r299, %r285, %r285, 30;
	shf.l.wrap.b32 	%r300, %r285, %r285, 19;
	xor.b32  	%r301, %r299, %r300;
	shf.l.wrap.b32 	%r302, %r285, %r285, 10;
	xor.b32  	%r303, %r301, %r302;
	xor.b32  	%r304, %r260, %r235;
	and.b32  	%r305, %r285, %r304;
	and.b32  	%r306, %r260, %r235;
	xor.b32  	%r307, %r305, %r306;
	add.s32 	%r308, %r303, %r307;
	add.s32 	%r309, %r298, %r210;
	add.s32 	%r310, %r308, %r298;
	shf.l.wrap.b32 	%r311, %r309, %r309, 26;
	shf.l.wrap.b32 	%r312, %r309, %r309, 21;
	xor.b32  	%r313, %r311, %r312;
	shf.l.wrap.b32 	%r314, %r309, %r309, 7;
	xor.b32  	%r315, %r313, %r314;
	and.b32  	%r316, %r309, %r284;
	not.b32 	%r317, %r309;
	and.b32  	%r318, %r259, %r317;
	or.b32  	%r319, %r316, %r318;
	add.s32 	%r320, %r315, %r319;
	add.s32 	%r321, %r320, %r234;
	add.s32 	%r322, %r321, %r77;
	add.s32 	%r323, %r322, %r60;
	shf.l.wrap.b32 	%r324, %r310, %r310, 30;
	shf.l.wrap.b32 	%r325, %r310, %r310, 19;
	xor.b32  	%r326, %r324, %r325;
	shf.l.wrap.b32 	%r327, %r310, %r310, 10;
	xor.b32  	%r328, %r326, %r327;
	xor.b32  	%r329, %r285, %r260;
	and.b32  	%r330, %r310, %r329;
	and.b32  	%r331, %r285, %r260;
	xor.b32  	%r332, %r330, %r331;
	add.s32 	%r333, %r328, %r332;
	add.s32 	%r334, %r323, %r235;
	add.s32 	%r335, %r333, %r323;
	shf.l.wrap.b32 	%r336, %r334, %r334, 26;
	shf.l.wrap.b32 	%r337, %r334, %r334, 21;
	xor.b32  	%r338, %r336, %r337;
	shf.l.wrap.b32 	%r339, %r334, %r334, 7;
	xor.b32  	%r340, %r338, %r339;
	and.b32  	%r341, %r334, %r309;
	not.b32 	%r342, %r334;
	and.b32  	%r343, %r284, %r342;
	or.b32  	%r344, %r341, %r343;
	add.s32 	%r345, %r340, %r344;
	add.s32 	%r346, %r345, %r259;
	add.s32 	%r347, %r346, %r78;
	add.s32 	%r348, %r347, %r59;
	shf.l.wrap.b32 	%r349, %r335, %r335, 30;
	shf.l.wrap.b32 	%r350, %r335, %r335, 19;
	xor.b32  	%r351, %r349, %r350;
	shf.l.wrap.b32 	%r352, %r335, %r335, 10;
	xor.b32  	%r353, %r351, %r352;
	xor.b32  	%r354, %r310, %r285;
	and.b32  	%r355, %r335, %r354;
	and.b32  	%r356, %r310, %r285;
	xor.b32  	%r357, %r355, %r356;
	add.s32 	%r358, %r353, %r357;
	add.s32 	%r359, %r348, %r260;
	add.s32 	%r360, %r358, %r348;
	shf.l.wrap.b32 	%r361, %r359, %r359, 26;
	shf.l.wrap.b32 	%r362, %r359, %r359, 21;
	xor.b32  	%r363, %r361, %r362;
	shf.l.wrap.b32 	%r364, %r359, %r359, 7;
	xor.b32  	%r365, %r363, %r364;
	and.b32  	%r366, %r359, %r334;
	not.b32 	%r367, %r359;
	and.b32  	%r368, %r309, %r367;
	or.b32  	%r369, %r366, %r368;
	add.s32 	%r370, %r365, %r369;
	add.s32 	%r371, %r370, %r284;
	add.s32 	%r372, %r371, %r79;
	add.s32 	%r373, %r372, %r58;
	shf.l.wrap.b32 	%r374, %r360, %r360, 30;
	shf.l.wrap.b32 	%r375, %r360, %r360, 19;
	xor.b32  	%r376, %r374, %r375;
	shf.l.wrap.b32 	%r377, %r360, %r360, 10;
	xor.b32  	%r378, %r376, %r377;
	xor.b32  	%r379, %r335, %r310;
	and.b32  	%r380, %r360, %r379;
	and.b32  	%r381, %r335, %r310;
	xor.b32  	%r382, %r380, %r381;
	add.s32 	%r383, %r378, %r382;
	add.s32 	%r384, %r373, %r285;
	add.s32 	%r18, %r383, %r373;
	shf.l.wrap.b32 	%r385, %r384, %r384, 26;
	shf.l.wrap.b32 	%r386, %r384, %r384, 21;
	xor.b32  	%r387, %r385, %r386;
	shf.l.wrap.b32 	%r388, %r384, %r384, 7;
	xor.b32  	%r389, %r387, %r388;
	and.b32  	%r390, %r384, %r359;
	not.b32 	%r391, %r384;
	and.b32  	%r392, %r334, %r391;
	or.b32  	%r393, %r390, %r392;
	add.s32 	%r394, %r389, %r393;
	add.s32 	%r395, %r394, %r309;
	add.s32 	%r396, %r395, %r80;
	add.s32 	%r397, %r396, 1936026725;
	shf.l.wrap.b32 	%r398, %r18, %r18, 30;
	shf.l.wrap.b32 	%r399, %r18, %r18, 19;
	xor.b32  	%r400, %r398, %r399;
	shf.l.wrap.b32 	%r401, %r18, %r18, 10;
	xor.b32  	%r402, %r400, %r401;
	xor.b32  	%r403, %r360, %r335;
	and.b32  	%r404, %r18, %r403;
	and.b32  	%r405, %r360, %r335;
	xor.b32  	%r406, %r404, %r405;
	add.s32 	%r407, %r402, %r406;
	add.s32 	%r408, %r397, %r310;
	add.s32 	%r19, %r407, %r397;
	shf.l.wrap.b32 	%r409, %r408, %r408, 26;
	shf.l.wrap.b32 	%r410, %r408, %r408, 21;
	xor.b32  	%r411, %r409, %r410;
	shf.l.wrap.b32 	%r412, %r408, %r408, 7;
	xor.b32  	%r413, %r411, %r412;
	and.b32  	%r414, %r408, %r384;
	not.b32 	%r415, %r408;
	and.b32  	%r416, %r359, %r415;
	or.b32  	%r417, %r414, %r416;
	add.s32 	%r418, %r413, %r417;
	add.s32 	%r419, %r418, %r334;
	add.s32 	%r420, %r419, %r81;
	add.s32 	%r421, %r420, 1668546560;
	shf.l.wrap.b32 	%r422, %r19, %r19, 30;
	shf.l.wrap.b32 	%r423, %r19, %r19, 19;
	xor.b32  	%r424, %r422, %r423;
	shf.l.wrap.b32 	%r425, %r19, %r19, 10;
	xor.b32  	%r426, %r424, %r425;
	xor.b32  	%r427, %r18, %r360;
	and.b32  	%r428, %r19, %r427;
	and.b32  	%r429, %r18, %r360;
	xor.b32  	%r430, %r428, %r429;
	add.s32 	%r431, %r426, %r430;
	add.s32 	%r20, %r421, %r335;
	add.s32 	%r21, %r431, %r421;
	shf.l.wrap.b32 	%r432, %r20, %r20, 26;
	shf.l.wrap.b32 	%r433, %r20, %r20, 21;
	xor.b32  	%r434, %r432, %r433;
	shf.l.wrap.b32 	%r435, %r20, %r20, 7;
	xor.b32  	%r436, %r434, %r435;
	and.b32  	%r437, %r20, %r408;
	not.b32 	%r438, %r20;
	and.b32  	%r439, %r384, %r438;
	or.b32  	%r440, %r437, %r439;
	add.s32 	%r441, %r436, %r440;
	add.s32 	%r442, %r441, %r359;
	add.s32 	%r443, %r442, %r82;
	add.s32 	%r444, %r443, %r1;
	shf.l.wrap.b32 	%r445, %r21, %r21, 30;
	shf.l.wrap.b32 	%r446, %r21, %r21, 19;
	xor.b32  	%r447, %r445, %r446;
	shf.l.wrap.b32 	%r448, %r21, %r21, 10;
	xor.b32  	%r449, %r447, %r448;
	xor.b32  	%r450, %r19, %r18;
	and.b32  	%r451, %r21, %r450;
	and.b32  	%r452, %r19, %r18;
	xor.b32  	%r453, %r451, %r452;
	add.s32 	%r454, %r449, %r453;
	add.s32 	%r22, %r444, %r360;
	add.s32 	%r23, %r454, %r444;
	shf.l.wrap.b32 	%r455, %r22, %r22, 26;
	shf.l.wrap.b32 	%r456, %r22, %r22, 21;
	xor.b32  	%r457, %r455, %r456;
	shf.l.wrap.b32 	%r458, %r22, %r22, 7;
	xor.b32  	%r459, %r457, %r458;
	and.b32  	%r460, %r22, %r20;
	not.b32 	%r461, %r22;
	and.b32  	%r462, %r408, %r461;
	or.b32  	%r463, %r460, %r462;
	add.s32 	%r464, %r459, %r463;
	add.s32 	%r465, %r464, %r384;
	add.s32 	%r24, %r465, %r83;
	shf.l.wrap.b32 	%r466, %r23, %r23, 30;
	shf.l.wrap.b32 	%r467, %r23, %r23, 19;
	xor.b32  	%r468, %r466, %r467;
	shf.l.wrap.b32 	%r469, %r23, %r23, 10;
	xor.b32  	%r470, %r468, %r469;
	xor.b32  	%r471, %r21, %r19;
	and.b32  	%r472, %r23, %r471;
	and.b32  	%r473, %r21, %r19;
	xor.b32  	%r474, %r472, %r473;
	add.s32 	%r25, %r470, %r474;
	add.s32 	%r26, %r408, %r84;
	add.s32 	%r27, %r85, %r93;
	add.s32 	%r28, %r86, %r10;
	add.s32 	%r475, %r92, 1702100992;
	shf.l.wrap.b32 	%r476, %r475, %r475, 15;
	shf.l.wrap.b32 	%r477, %r475, %r475, 13;
	xor.b32  	%r478, %r476, %r477;
	shr.u32 	%r479, %r475, 10;
	xor.b32  	%r480, %r478, %r479;
	add.s32 	%r481, %r480, %r63;
	add.s32 	%r29, %r481, %r110;
	add.s32 	%r30, %r152, 1957616603;
	shf.l.wrap.b32 	%r482, %r30, %r30, 15;
	shf.l.wrap.b32 	%r483, %r30, %r30, 13;
	xor.b32  	%r484, %r482, %r483;
	shr.u32 	%r485, %r30, 10;
	xor.b32  	%r486, %r484, %r485;
	add.s32 	%r487, %r486, %r162;
	add.s32 	%r31, %r487, 1702100992;
	add.s32 	%r32, %r152, 1963908110;
	shf.l.wrap.b32 	%r488, %r475, %r475, 25;
	shf.l.wrap.b32 	%r489, %r475, %r475, 14;
	xor.b32  	%r490, %r488, %r489;
	shr.u32 	%r491, %r475, 3;
	xor.b32  	%r492, %r490, %r491;
	add.s32 	%r33, %r492, 384;
	shf.l.wrap.b32 	%r493, %r30, %r30, 25;
	shf.l.wrap.b32 	%r494, %r30, %r30, 14;
	xor.b32  	%r495, %r493, %r494;
	shr.u32 	%r496, %r30, 3;
	xor.b32  	%r34, %r495, %r496;
	add.s32 	%r497, %r396, 1868981875;
	add.s32 	%r498, %r497, %r310;
	add.s32 	%r35, %r407, %r497;
	shf.l.wrap.b32 	%r499, %r498, %r498, 26;
	shf.l.wrap.b32 	%r500, %r498, %r498, 21;
	xor.b32  	%r501, %r499, %r500;
	shf.l.wrap.b32 	%r502, %r498, %r498, 7;
	xor.b32  	%r503, %r501, %r502;
	and.b32  	%r504, %r498, %r384;
	not.b32 	%r505, %r498;
	and.b32  	%r506, %r359, %r505;
	or.b32  	%r507, %r504, %r506;
	add.s32 	%r508, %r503, %r507;
	add.s32 	%r509, %r508, %r334;
	add.s32 	%r510, %r509, %r81;
	add.s32 	%r511, %r510, 1702100992;
	shf.l.wrap.b32 	%r512, %r35, %r35, 30;
	shf.l.wrap.b32 	%r513, %r35, %r35, 19;
	xor.b32  	%r514, %r512, %r513;
	shf.l.wrap.b32 	%r515, %r35, %r35, 10;
	xor.b32  	%r516, %r514, %r515;
	and.b32  	%r517, %r35, %r427;
	xor.b32  	%r518, %r517, %r429;
	add.s32 	%r519, %r516, %r518;
	add.s32 	%r36, %r511, %r335;
	add.s32 	%r37, %r519, %r511;
	shf.l.wrap.b32 	%r520, %r36, %r36, 26;
	shf.l.wrap.b32 	%r521, %r36, %r36, 21;
	xor.b32  	%r522, %r520, %r521;
	shf.l.wrap.b32 	%r523, %r36, %r36, 7;
	xor.b32  	%r524, %r522, %r523;
	and.b32  	%r525, %r36, %r498;
	not.b32 	%r526, %r36;
	and.b32  	%r527, %r384, %r526;
	or.b32  	%r528, %r525, %r527;
	add.s32 	%r529, %r524, %r528;
	add.s32 	%r530, %r529, %r359;
	add.s32 	%r531, %r530, %r82;
	add.s32 	%r532, %r531, %r1;
	shf.l.wrap.b32 	%r533, %r37, %r37, 30;
	shf.l.wrap.b32 	%r534, %r37, %r37, 19;
	xor.b32  	%r535, %r533, %r534;
	shf.l.wrap.b32 	%r536, %r37, %r37, 10;
	xor.b32  	%r537, %r535, %r536;
	xor.b32  	%r538, %r35, %r18;
	and.b32  	%r539, %r37, %r538;
	and.b32  	%r540, %r35, %r18;
	xor.b32  	%r541, %r539, %r540;
	add.s32 	%r542, %r537, %r541;
	add.s32 	%r38, %r532, %r360;
	add.s32 	%r39, %r542, %r532;
	shf.l.wrap.b32 	%r543, %r38, %r38, 26;
	shf.l.wrap.b32 	%r544, %r38, %r38, 21;
	xor.b32  	%r545, %r543, %r544;
	shf.l.wrap.b32 	%r546, %r38, %r38, 7;
	xor.b32  	%r547, %r545, %r546;
	and.b32  	%r548, %r38, %r36;
	not.b32 	%r549, %r38;
	and.b32  	%r550, %r498, %r549;
	or.b32  	%r551, %r548, %r550;
	add.s32 	%r552, %r547, %r551;
	add.s32 	%r553, %r552, %r384;
	add.s32 	%r40, %r553, %r83;
	shf.l.wrap.b32 	%r554, %r39, %r39, 30;
	shf.l.wrap.b32 	%r555, %r39, %r39, 19;
	xor.b32  	%r556, %r554, %r555;
	shf.l.wrap.b32 	%r557, %r39, %r39, 10;
	xor.b32  	%r558, %r556, %r557;
	xor.b32  	%r559, %r37, %r35;
	and.b32  	%r560, %r39, %r559;
	and.b32  	%r561, %r37, %r35;
	xor.b32  	%r562, %r560, %r561;
	add.s32 	%r41, %r558, %r562;
	add.s32 	%r42, %r498, %r84;
	mov.b64 	%rd119, 0;
	ld.const.u32 	%r1064, [SHA256_K+52];
	ld.const.u32 	%r1089, [SHA256_K+56];
	ld.const.u32 	%r1115, [SHA256_K+60];
	add.s32 	%r1116, %r1115, 384;
	ld.const.u32 	%r1165, [SHA256_K+68];
	add.s32 	%r1166, %r1165, %r4;
	ld.const.u32 	%r1191, [SHA256_K+72];
	ld.const.u32 	%r1217, [SHA256_K+76];
	add.s32 	%r1218, %r1217, %r6;
	ld.const.u32 	%r1243, [SHA256_K+80];
	ld.const.u32 	%r1269, [SHA256_K+84];
	add.s32 	%r1270, %r1269, %r8;
	ld.const.u32 	%r1295, [SHA256_K+88];
	ld.const.u32 	%r1345, [SHA256_K+96];
	ld.const.u32 	%r1371, [SHA256_K+100];
	ld.const.u32 	%r1397, [SHA256_K+104];
	ld.const.u32 	%r1423, [SHA256_K+108];
	ld.const.u32 	%r1449, [SHA256_K+112];
	ld.const.u32 	%r1475, [SHA256_K+116];
	ld.const.u32 	%r1501, [SHA256_K+120];
	ld.const.u32 	%r1527, [SHA256_K+124];
	ld.const.u32 	%r1553, [SHA256_K+128];
	ld.const.u32 	%r1579, [SHA256_K+132];
	ld.const.u32 	%r1605, [SHA256_K+136];
	ld.const.u32 	%r1631, [SHA256_K+140];
	ld.const.u32 	%r1657, [SHA256_K+144];
	ld.const.u32 	%r1683, [SHA256_K+148];
	ld.const.u32 	%r1709, [SHA256_K+152];
	ld.const.u32 	%r1735, [SHA256_K+156];
	ld.const.u32 	%r1761, [SHA256_K+160];
	ld.const.u32 	%r1787, [SHA256_K+164];
	ld.const.u32 	%r1813, [SHA256_K+168];
	ld.const.u32 	%r1839, [SHA256_K+172];
	ld.const.u32 	%r1865, [SHA256_K+176];
	ld.const.u32 	%r1891, [SHA256_K+180];
	ld.const.u32 	%r1917, [SHA256_K+184];
	ld.const.u32 	%r1943, [SHA256_K+188];
	ld.const.u32 	%r1969, [SHA256_K+192];
	ld.const.u32 	%r1995, [SHA256_K+196];
	ld.const.u32 	%r2021, [SHA256_K+200];
	ld.const.u32 	%r2047, [SHA256_K+204];
	ld.const.u32 	%r2073, [SHA256_K+208];
	ld.const.u32 	%r2099, [SHA256_K+212];
	ld.const.u32 	%r2125, [SHA256_K+216];
	ld.const.u32 	%r2151, [SHA256_K+220];
	ld.const.u32 	%r2177, [SHA256_K+224];
	ld.const.u32 	%r2203, [SHA256_K+228];
	ld.const.u32 	%r2229, [SHA256_K+232];
	ld.const.u32 	%r2255, [SHA256_K+236];
	ld.const.u32 	%r2281, [SHA256_K+240];
	ld.const.u32 	%r2307, [SHA256_K+244];
	ld.const.u32 	%r2333, [SHA256_K+248];
	ld.const.u32 	%r2359, [SHA256_K+252];
	mov.u64 	%rd140, %rd119;
	mov.u64 	%rd139, %rd119;
	mov.u64 	%rd138, %rd119;
	mov.u64 	%rd137, %rd119;
	mov.u64 	%rd136, %rd119;
	mov.u64 	%rd135, %rd119;
	mov.u64 	%rd134, %rd119;
	mov.u64 	%rd133, %rd119;
	mov.u64 	%rd132, %rd119;
	mov.u64 	%rd131, %rd119;
$L__BB0_5:
	cvt.u32.u64 	%r563, %rd119;
	add.s32 	%r564, %r5, %r563;
	shf.l.wrap.b32 	%r565, %r564, %r564, 15;
	shf.l.wrap.b32 	%r566, %r564, %r564, 13;
	xor.b32  	%r567, %r565, %r566;
	shr.u32 	%r568, %r564, 10;
	xor.b32  	%r569, %r567, %r568;
	add.s32 	%r570, %r569, %r7;
	shf.l.wrap.b32 	%r571, %r570, %r570, 15;
	shf.l.wrap.b32 	%r572, %r570, %r570, 13;
	xor.b32  	%r573, %r571, %r572;
	shr.u32 	%r574, %r570, 10;
	xor.b32  	%r575, %r573, %r574;
	add.s32 	%r576, %r575, %r9;
	shf.l.wrap.b32 	%r577, %r576, %r576, 15;
	shf.l.wrap.b32 	%r578, %r576, %r576, 13;
	xor.b32  	%r579, %r577, %r578;
	shr.u32 	%r580, %r576, 10;
	xor.b32  	%r581, %r579, %r580;
	add.s32 	%r582, %r4, %r581;
	add.s32 	%r583, %r582, -2146575038;
	add.s32 	%r584, %r564, %r11;
	shf.l.wrap.b32 	%r585, %r583, %r583, 15;
	shf.l.wrap.b32 	%r586, %r583, %r583, 13;
	xor.b32  	%r587, %r585, %r586;
	shr.u32 	%r588, %r583, 10;
	xor.b32  	%r589, %r587, %r588;
	shf.l.wrap.b32 	%r590, %r563, %r563, 25;
	shf.l.wrap.b32 	%r591, %r563, %r563, 14;
	xor.b32  	%r592, %r590, %r591;
	shr.u32 	%r593, %r563, 3;
	xor.b32  	%r594, %r592, %r593;
	add.s32 	%r595, %r6, %r1;
	add.s32 	%r596, %r589, %r595;
	add.s32 	%r597, %r596, %r594;
	shf.l.wrap.b32 	%r598, %r584, %r584, 15;
	shf.l.wrap.b32 	%r599, %r584, %r584, 13;
	xor.b32  	%r600, %r598, %r599;
	shr.u32 	%r601, %r584, 10;
	xor.b32  	%r602, %r600, %r601;
	add.s32 	%r603, %r602, %r570;
	add.s32 	%r604, %r603, %r563;
	add.s32 	%r605, %r604, 285220864;
	shf.l.wrap.b32 	%r606, %r597, %r597, 15;
	shf.l.wrap.b32 	%r607, %r597, %r597, 13;
	xor.b32  	%r608, %r606, %r607;
	shr.u32 	%r609, %r597, 10;
	xor.b32  	%r610, %r608, %r609;
	add.s32 	%r611, %r610, %r8;
	xor.b32  	%r612, %r611, -2147483648;
	shf.l.wrap.b32 	%r613, %r605, %r605, 15;
	shf.l.wrap.b32 	%r614, %r605, %r605, 13;
	xor.b32  	%r615, %r613, %r614;
	shr.u32 	%r616, %r605, 10;
	xor.b32  	%r617, %r615, %r616;
	add.s32 	%r618, %r617, %r576;
	shf.l.wrap.b32 	%r619, %r612, %r611, 15;
	shf.l.wrap.b32 	%r620, %r612, %r611, 13;
	xor.b32  	%r621, %r619, %r620;
	shr.u32 	%r622, %r612, 10;
	xor.b32  	%r623, %r621, %r622;
	add.s32 	%r624, %r623, %r12;
	shf.l.wrap.b32 	%r625, %r618, %r618, 15;
	shf.l.wrap.b32 	%r626, %r618, %r618, 13;
	xor.b32  	%r627, %r625, %r626;
	shr.u32 	%r628, %r618, 10;
	xor.b32  	%r629, %r627, %r628;
	add.s32 	%r630, %r629, %r583;
	add.s32 	%r631, %r630, %r13;
	shf.l.wrap.b32 	%r632, %r624, %r624, 15;
	shf.l.wrap.b32 	%r633, %r624, %r624, 13;
	xor.b32  	%r634, %r632, %r633;
	shr.u32 	%r635, %r624, 10;
	xor.b32  	%r636, %r634, %r635;
	add.s32 	%r637, %r636, %r584;
	add.s32 	%r638, %r637, %r14;
	shf.l.wrap.b32 	%r639, %r631, %r631, 15;
	shf.l.wrap.b32 	%r640, %r631, %r631, 13;
	xor.b32  	%r641, %r639, %r640;
	shr.u32 	%r642, %r631, 10;
	xor.b32  	%r643, %r641, %r642;
	add.s32 	%r644, %r643, %r597;
	shf.l.wrap.b32 	%r645, %r564, %r564, 25;
	shf.l.wrap.b32 	%r646, %r564, %r564, 14;
	xor.b32  	%r647, %r645, %r646;
	shr.u32 	%r648, %r564, 3;
	xor.b32  	%r649, %r647, %r648;
	add.s32 	%r650, %r644, %r4;
	add.s32 	%r651, %r650, %r649;
	shf.l.wrap.b32 	%r652, %r638, %r638, 15;
	shf.l.wrap.b32 	%r653, %r638, %r638, 13;
	xor.b32  	%r654, %r652, %r653;
	shr.u32 	%r655, %r638, 10;
	xor.b32  	%r656, %r654, %r655;
	add.s32 	%r657, %r656, %r605;
	add.s32 	%r658, %r657, %r564;
	add.s32 	%r659, %r658, %r15;
	shf.l.wrap.b32 	%r660, %r651, %r651, 15;
	shf.l.wrap.b32 	%r661, %r651, %r651, 13;
	xor.b32  	%r662, %r660, %r661;
	shr.u32 	%r663, %r651, 10;
	xor.b32  	%r664, %r662, %r663;
	add.s32 	%r665, %r664, %r612;
	shf.l.wrap.b32 	%r666, %r570, %r570, 25;
	shf.l.wrap.b32 	%r667, %r570, %r570, 14;
	xor.b32  	%r668, %r666, %r667;
	shr.u32 	%r669, %r570, 3;
	xor.b32  	%r670, %r668, %r669;
	add.s32 	%r671, %r665, %r6;
	add.s32 	%r672, %r671, %r670;
	shf.l.wrap.b32 	%r673, %r659, %r659, 15;
	shf.l.wrap.b32 	%r674, %r659, %r659, 13;
	xor.b32  	%r675, %r673, %r674;
	shr.u32 	%r676, %r659, 10;
	xor.b32  	%r677, %r675, %r676;
	add.s32 	%r678, %r677, %r618;
	add.s32 	%r679, %r678, %r570;
	add.s32 	%r680, %r679, %r16;
	shf.l.wrap.b32 	%r681, %r672, %r672, 15;
	shf.l.wrap.b32 	%r682, %r672, %r672, 13;
	xor.b32  	%r683, %r681, %r682;
	shr.u32 	%r684, %r672, 10;
	xor.b32  	%r685, %r683, %r684;
	add.s32 	%r686, %r685, %r624;
	shf.l.wrap.b32 	%r687, %r576, %r576, 25;
	shf.l.wrap.b32 	%r688, %r576, %r576, 14;
	xor.b32  	%r689, %r687, %r688;
	shr.u32 	%r690, %r576, 3;
	xor.b32  	%r691, %r689, %r690;
	add.s32 	%r692, %r686, %r8;
	add.s32 	%r693, %r692, %r691;
	shf.l.wrap.b32 	%r694, %r680, %r680, 15;
	shf.l.wrap.b32 	%r695, %r680, %r680, 13;
	xor.b32  	%r696, %r694, %r695;
	shr.u32 	%r697, %r680, 10;
	xor.b32  	%r698, %r696, %r697;
	add.s32 	%r699, %r698, %r631;
	add.s32 	%r700, %r699, %r576;
	add.s32 	%r701, %r700, %r17;
	shf.l.wrap.b32 	%r702, %r693, %r693, 15;
	shf.l.wrap.b32 	%r703, %r693, %r693, 13;
	xor.b32  	%r704, %r702, %r703;
	shr.u32 	%r705, %r693, 10;
	xor.b32  	%r706, %r704, %r705;
	add.s32 	%r707, %r706, %r638;
	shf.l.wrap.b32 	%r708, %r583, %r583, 25;
	shf.l.wrap.b32 	%r709, %r583, %r583, 14;
	xor.b32  	%r710, %r708, %r709;
	shr.u32 	%r711, %r583, 3;
	xor.b32  	%r712, %r710, %r711;
	add.s32 	%r713, %r707, %r10;
	add.s32 	%r714, %r713, %r712;
	shf.l.wrap.b32 	%r715, %r701, %r701, 15;
	shf.l.wrap.b32 	%r716, %r701, %r701, 13;
	xor.b32  	%r717, %r715, %r716;
	shr.u32 	%r718, %r701, 10;
	xor.b32  	%r719, %r717, %r718;
	add.s32 	%r720, %r719, %r651;
	shf.l.wrap.b32 	%r721, %r584, %r584, 25;
	shf.l.wrap.b32 	%r722, %r584, %r584, 14;
	xor.b32  	%r723, %r721, %r722;
	shr.u32 	%r724, %r584, 3;
	xor.b32  	%r725, %r723, %r724;
	add.s32 	%r726, %r720, %r583;
	add.s32 	%r727, %r726, %r725;
	shf.l.wrap.b32 	%r728, %r714, %r714, 15;
	shf.l.wrap.b32 	%r729, %r714, %r714, 13;
	xor.b32  	%r730, %r728, %r729;
	shr.u32 	%r731, %r714, 10;
	xor.b32  	%r732, %r730, %r731;
	add.s32 	%r733, %r732, %r659;
	shf.l.wrap.b32 	%r734, %r597, %r597, 25;
	shf.l.wrap.b32 	%r735, %r597, %r597, 14;
	xor.b32  	%r736, %r734, %r735;
	shr.u32 	%r737, %r597, 3;
	xor.b32  	%r738, %r736, %r737;
	add.s32 	%r739, %r733, %r584;
	add.s32 	%r740, %r739, %r738;
	shf.l.wrap.b32 	%r741, %r727, %r727, 15;
	shf.l.wrap.b32 	%r742, %r727, %r727, 13;
	xor.b32  	%r743, %r741, %r742;
	shr.u32 	%r744, %r727, 10;
	xor.b32  	%r745, %r743, %r744;
	add.s32 	%r746, %r745, %r672;
	shf.l.wrap.b32 	%r747, %r605, %r605, 25;
	shf.l.wrap.b32 	%r748, %r605, %r605, 14;
	xor.b32  	%r749, %r747, %r748;
	shr.u32 	%r750, %r605, 3;
	xor.b32  	%r751, %r749, %r750;
	add.s32 	%r752, %r746, %r597;
	add.s32 	%r753, %r752, %r751;
	shf.l.wrap.b32 	%r754, %r740, %r740, 15;
	shf.l.wrap.b32 	%r755, %r740, %r740, 13;
	xor.b32  	%r756, %r754, %r755;
	shr.u32 	%r757, %r740, 10;
	xor.b32  	%r758, %r756, %r757;
	add.s32 	%r759, %r758, %r680;
	shf.l.wrap.b32 	%r760, %r612, %r611, 25;
	shf.l.wrap.b32 	%r761, %r612, %r611, 14;
	xor.b32  	%r762, %r760, %r761;
	shr.u32 	%r763, %r612, 3;
	xor.b32  	%r764, %r762, %r763;
	add.s32 	%r765, %r759, %r605;
	add.s32 	%r766, %r765, %r764;
	shf.l.wrap.b32 	%r767, %r753, %r753, 15;
	shf.l.wrap.b32 	%r768, %r753, %r753, 13;
	xor.b32  	%r769, %r767, %r768;
	shr.u32 	%r770, %r753, 10;
	xor.b32  	%r771, %r769, %r770;
	add.s32 	%r772, %r771, %r693;
	shf.l.wrap.b32 	%r773, %r618, %r618, 25;
	shf.l.wrap.b32 	%r774, %r618, %r618, 14;
	xor.b32  	%r775, %r773, %r774;
	shr.u32 	%r776, %r618, 3;
	xor.b32  	%r777, %r775, %r776;
	add.s32 	%r778, %r772, %r612;
	add.s32 	%r779, %r778, %r777;
	shf.l.wrap.b32 	%r780, %r766, %r766, 15;
	shf.l.wrap.b32 	%r781, %r766, %r766, 13;
	xor.b32  	%r782, %r780, %r781;
	shr.u32 	%r783, %r766, 10;
	xor.b32  	%r784, %r782, %r783;
	add.s32 	%r785, %r784, %r701;
	shf.l.wrap.b32 	%r786, %r624, %r624, 25;
	shf.l.wrap.b32 	%r787, %r624, %r624, 14;
	xor.b32  	%r788, %r786, %r787;
	shr.u32 	%r789, %r624, 3;
	xor.b32  	%r790, %r788, %r789;
	add.s32 	%r791, %r785, %r618;
	add.s32 	%r792, %r791, %r790;
	shf.l.wrap.b32 	%r793, %r779, %r779, 15;
	shf.l.wrap.b32 	%r794, %r779, %r779, 13;
	xor.b32  	%r795, %r793, %r794;
	shr.u32 	%r796, %r779, 10;
	xor.b32  	%r797, %r795, %r796;
	add.s32 	%r798, %r797, %r714;
	shf.l.wrap.b32 	%r799, %r631, %r631, 25;
	shf.l.wrap.b32 	%r800, %r631, %r631, 14;
	xor.b32  	%r801, %r799, %r800;
	shr.u32 	%r802, %r631, 3;
	xor.b32  	%r803, %r801, %r802;
	add.s32 	%r804, %r798, %r624;
	add.s32 	%r805, %r804, %r803;
	shf.l.wrap.b32 	%r806, %r792, %r792, 15;
	shf.l.wrap.b32 	%r807, %r792, %r792, 13;
	xor.b32  	%r808, %r806, %r807;
	shr.u32 	%r809, %r792, 10;
	xor.b32  	%r810, %r808, %r809;
	add.s32 	%r811, %r810, %r727;
	shf.l.wrap.b32 	%r812, %r638, %r638, 25;
	shf.l.wrap.b32 	%r813, %r638, %r638, 14;
	xor.b32  	%r814, %r812, %r813;
	shr.u32 	%r815, %r638, 3;
	xor.b32  	%r816, %r814, %r815;
	add.s32 	%r817, %r811, %r631;
	add.s32 	%r818, %r817, %r816;
	shf.l.wrap.b32 	%r819, %r805, %r805, 15;
	shf.l.wrap.b32 	%r820, %r805, %r805, 13;
	xor.b32  	%r821, %r819, %r820;
	shr.u32 	%r822, %r805, 10;
	xor.b32  	%r823, %r821, %r822;
	add.s32 	%r824, %r823, %r740;
	shf.l.wrap.b32 	%r825, %r651, %r651, 25;
	shf.l.wrap.b32 	%r826, %r651, %r651, 14;
	xor.b32  	%r827, %r825, %r826;
	shr.u32 	%r828, %r651, 3;
	xor.b32  	%r829, %r827, %r828;
	add.s32 	%r830, %r824, %r638;
	add.s32 	%r831, %r830, %r829;
	shf.l.wrap.b32 	%r832, %r818, %r818, 15;
	shf.l.wrap.b32 	%r833, %r818, %r818, 13;
	xor.b32  	%r834, %r832, %r833;
	shr.u32 	%r835, %r818, 10;
	xor.b32  	%r836, %r834, %r835;
	add.s32 	%r837, %r836, %r753;
	shf.l.wrap.b32 	%r838, %r659, %r659, 25;
	shf.l.wrap.b32 	%r839, %r659, %r659, 14;
	xor.b32  	%r840, %r838, %r839;
	shr.u32 	%r841, %r659, 3;
	xor.b32  	%r842, %r840, %r841;
	add.s32 	%r843, %r837, %r651;
	add.s32 	%r844, %r843, %r842;
	shf.l.wrap.b32 	%r845, %r831, %r831, 15;
	shf.l.wrap.b32 	%r846, %r831, %r831, 13;
	xor.b32  	%r847, %r845, %r846;
	shr.u32 	%r848, %r831, 10;
	xor.b32  	%r849, %r847, %r848;
	add.s32 	%r850, %r849, %r766;
	shf.l.wrap.b32 	%r851, %r672, %r672, 25;
	shf.l.wrap.b32 	%r852, %r672, %r672, 14;
	xor.b32  	%r853, %r851, %r852;
	shr.u32 	%r854, %r672, 3;
	xor.b32  	%r855, %r853, %r854;
	add.s32 	%r856, %r850, %r659;
	add.s32 	%r857, %r856, %r855;
	shf.l.wrap.b32 	%r858, %r844, %r844, 15;
	shf.l.wrap.b32 	%r859, %r844, %r844, 13;
	xor.b32  	%r860, %r858, %r859;
	shr.u32 	%r861, %r844, 10;
	xor.b32  	%r862, %r860, %r861;
	add.s32 	%r863, %r862, %r779;
	shf.l.wrap.b32 	%r864, %r680, %r680, 25;
	shf.l.wrap.b32 	%r865, %r680, %r680, 14;
	xor.b32  	%r866, %r864, %r865;
	shr.u32 	%r867, %r680, 3;
	xor.b32  	%r868, %r866, %r867;
	add.s32 	%r869, %r863, %r672;
	add.s32 	%r870, %r869, %r868;
	shf.l.wrap.b32 	%r871, %r857, %r857, 15;
	shf.l.wrap.b32 	%r872, %r857, %r857, 13;
	xor.b32  	%r873, %r871, %r872;
	shr.u32 	%r874, %r857, 10;
	xor.b32  	%r875, %r873, %r874;
	add.s32 	%r876, %r875, %r792;
	shf.l.wrap.b32 	%r877, %r693, %r693, 25;
	shf.l.wrap.b32 	%r878, %r693, %r693, 14;
	xor.b32  	%r879, %r877, %r878;
	shr.u32 	%r880, %r693, 3;
	xor.b32  	%r881, %r879, %r880;
	add.s32 	%r882, %r876, %r680;
	add.s32 	%r883, %r882, %r881;
	shf.l.wrap.b32 	%r884, %r870, %r870, 15;
	shf.l.wrap.b32 	%r885, %r870, %r870, 13;
	xor.b32  	%r886, %r884, %r885;
	shr.u32 	%r887, %r870, 10;
	xor.b32  	%r888, %r886, %r887;
	add.s32 	%r889, %r888, %r805;
	shf.l.wrap.b32 	%r890, %r701, %r701, 25;
	shf.l.wrap.b32 	%r891, %r701, %r701, 14;
	xor.b32  	%r892, %r890, %r891;
	shr.u32 	%r893, %r701, 3;
	xor.b32  	%r894, %r892, %r893;
	add.s32 	%r895, %r889, %r693;
	add.s32 	%r896, %r895, %r894;
	shf.l.wrap.b32 	%r897, %r883, %r883, 15;
	shf.l.wrap.b32 	%r898, %r883, %r883, 13;
	xor.b32  	%r899, %r897, %r898;
	shr.u32 	%r900, %r883, 10;
	xor.b32  	%r901, %r899, %r900;
	add.s32 	%r902, %r901, %r818;
	shf.l.wrap.b32 	%r903, %r714, %r714, 25;
	shf.l.wrap.b32 	%r904, %r714, %r714, 14;
	xor.b32  	%r905, %r903, %r904;
	shr.u32 	%r906, %r714, 3;
	xor.b32  	%r907, %r905, %r906;
	add.s32 	%r908, %r902, %r701;
	add.s32 	%r909, %r908, %r907;
	shf.l.wrap.b32 	%r910, %r896, %r896, 15;
	shf.l.wrap.b32 	%r911, %r896, %r896, 13;
	xor.b32  	%r912, %r910, %r911;
	shr.u32 	%r913, %r896, 10;
	xor.b32  	%r914, %r912, %r913;
	add.s32 	%r915, %r914, %r831;
	shf.l.wrap.b32 	%r916, %r727, %r727, 25;
	shf.l.wrap.b32 	%r917, %r727, %r727, 14;
	xor.b32  	%r918, %r916, %r917;
	shr.u32 	%r919, %r727, 3;
	xor.b32  	%r920, %r918, %r919;
	add.s32 	%r921, %r915, %r714;
	add.s32 	%r922, %r921, %r920;
	shf.l.wrap.b32 	%r923, %r909, %r909, 15;
	shf.l.wrap.b32 	%r924, %r909, %r909, 13;
	xor.b32  	%r925, %r923, %r924;
	shr.u32 	%r926, %r909, 10;
	xor.b32  	%r927, %r925, %r926;
	add.s32 	%r928, %r927, %r844;
	shf.l.wrap.b32 	%r929, %r740, %r740, 25;
	shf.l.wrap.b32 	%r930, %r740, %r740, 14;
	xor.b32  	%r931, %r929, %r930;
	shr.u32 	%r932, %r740, 3;
	xor.b32  	%r933, %r931, %r932;
	add.s32 	%r934, %r928, %r727;
	add.s32 	%r935, %r934, %r933;
	shf.l.wrap.b32 	%r936, %r922, %r922, 15;
	shf.l.wrap.b32 	%r937, %r922, %r922, 13;
	xor.b32  	%r938, %r936, %r937;
	shr.u32 	%r939, %r922, 10;
	xor.b32  	%r940, %r938, %r939;
	add.s32 	%r941, %r940, %r857;
	shf.l.wrap.b32 	%r942, %r753, %r753, 25;
	shf.l.wrap.b32 	%r943, %r753, %r753, 14;
	xor.b32  	%r944, %r942, %r943;
	shr.u32 	%r945, %r753, 3;
	xor.b32  	%r946, %r944, %r945;
	add.s32 	%r947, %r941, %r740;
	add.s32 	%r948, %r947, %r946;
	shf.l.wrap.b32 	%r949, %r935, %r935, 15;
	shf.l.wrap.b32 	%r950, %r935, %r935, 13;
	xor.b32  	%r951, %r949, %r950;
	shr.u32 	%r952, %r935, 10;
	xor.b32  	%r953, %r951, %r952;
	add.s32 	%r954, %r953, %r870;
	shf.l.wrap.b32 	%r955, %r766, %r766, 25;
	shf.l.wrap.b32 	%r956, %r766, %r766, 14;
	xor.b32  	%r957, %r955, %r956;
	shr.u32 	%r958, %r766, 3;
	xor.b32  	%r959, %r957, %r958;
	add.s32 	%r960, %r954, %r753;
	add.s32 	%r961, %r960, %r959;
	shf.l.wrap.b32 	%r962, %r948, %r948, 15;
	shf.l.wrap.b32 	%r963, %r948, %r948, 13;
	xor.b32  	%r964, %r962, %r963;
	shr.u32 	%r965, %r948, 10;
	xor.b32  	%r966, %r964, %r965;
	add.s32 	%r967, %r966, %r883;
	shf.l.wrap.b32 	%r968, %r779, %r779, 25;
	shf.l.wrap.b32 	%r969, %r779, %r779, 14;
	xor.b32  	%r970, %r968, %r969;
	shr.u32 	%r971, %r779, 3;
	xor.b32  	%r972, %r970, %r971;
	add.s32 	%r973, %r967, %r766;
	add.s32 	%r974, %r973, %r972;
	shf.l.wrap.b32 	%r975, %r961, %r961, 15;
	shf.l.wrap.b32 	%r976, %r961, %r961, 13;
	xor.b32  	%r977, %r975, %r976;
	shr.u32 	%r978, %r961, 10;
	xor.b32  	%r979, %r977, %r978;
	add.s32 	%r980, %r979, %r896;
	shf.l.wrap.b32 	%r981, %r792, %r792, 25;
	shf.l.wrap.b32 	%r982, %r792, %r792, 14;
	xor.b32  	%r983, %r981, %r982;
	shr.u32 	%r984, %r792, 3;
	xor.b32  	%r985, %r983, %r984;
	add.s32 	%r986, %r980, %r779;
	add.s32 	%r987, %r986, %r985;
	shf.l.wrap.b32 	%r988, %r974, %r974, 15;
	shf.l.wrap.b32 	%r989, %r974, %r974, 13;
	xor.b32  	%r990, %r988, %r989;
	shr.u32 	%r991, %r974, 10;
	xor.b32  	%r992, %r990, %r991;
	add.s32 	%r993, %r992, %r909;
	shf.l.wrap.b32 	%r994, %r805, %r805, 25;
	shf.l.wrap.b32 	%r995, %r805, %r805, 14;
	xor.b32  	%r996, %r994, %r995;
	shr.u32 	%r997, %r805, 3;
	xor.b32  	%r998, %r996, %r997;
	add.s32 	%r999, %r993, %r792;
	add.s32 	%r1000, %r999, %r998;
	shf.l.wrap.b32 	%r1001, %r987, %r987, 15;
	shf.l.wrap.b32 	%r1002, %r987, %r987, 13;
	xor.b32  	%r1003, %r1001, %r1002;
	shr.u32 	%r1004, %r987, 10;
	xor.b32  	%r1005, %r1003, %r1004;
	add.s32 	%r1006, %r1005, %r922;
	shf.l.wrap.b32 	%r1007, %r818, %r818, 25;
	shf.l.wrap.b32 	%r1008, %r818, %r818, 14;
	xor.b32  	%r1009, %r1007, %r1008;
	shr.u32 	%r1010, %r818, 3;
	xor.b32  	%r1011, %r1009, %r1010;
	add.s32 	%r1012, %r1006, %r805;
	add.s32 	%r1013, %r1012, %r1011;
	shf.l.wrap.b32 	%r1014, %r1000, %r1000, 15;
	shf.l.wrap.b32 	%r1015, %r1000, %r1000, 13;
	xor.b32  	%r1016, %r1014, %r1015;
	shr.u32 	%r1017, %r1000, 10;
	xor.b32  	%r1018, %r1016, %r1017;
	add.s32 	%r1019, %r1018, %r935;
	shf.l.wrap.b32 	%r1020, %r831, %r831, 25;
	shf.l.wrap.b32 	%r1021, %r831, %r831, 14;
	xor.b32  	%r1022, %r1020, %r1021;
	shr.u32 	%r1023, %r831, 3;
	xor.b32  	%r1024, %r1022, %r1023;
	add.s32 	%r1025, %r1019, %r818;
	add.s32 	%r1026, %r1025, %r1024;
	add.s32 	%r1027, %r24, %r563;
	add.s32 	%r1028, %r1027, %r18;
	add.s32 	%r1029, %r25, %r1027;
	shf.l.wrap.b32 	%r1030, %r1028, %r1028, 26;
	shf.l.wrap.b32 	%r1031, %r1028, %r1028, 21;
	xor.b32  	%r1032, %r1030, %r1031;
	shf.l.wrap.b32 	%r1033, %r1028, %r1028, 7;
	xor.b32  	%r1034, %r1032, %r1033;
	and.b32  	%r1035, %r1028, %r22;
	not.b32 	%r1036, %r1028;
	and.b32  	%r1037, %r20, %r1036;
	or.b32  	%r1038, %r1035, %r1037;
	add.s32 	%r1039, %r1034, %r1038;
	add.s32 	%r1040, %r1039, %r26;
	xor.b32  	%r1041, %r1040, -2147483648;
	shf.l.wrap.b32 	%r1042, %r1029, %r1029, 30;
	shf.l.wrap.b32 	%r1043, %r1029, %r1029, 19;
	xor.b32  	%r1044, %r1042, %r1043;
	shf.l.wrap.b32 	%r1045, %r1029, %r1029, 10;
	xor.b32  	%r1046, %r1044, %r1045;
	xor.b32  	%r1047, %r23, %r21;
	and.b32  	%r1048, %r1029, %r1047;
	and.b32  	%r1049, %r23, %r21;
	xor.b32  	%r1050, %r1048, %r1049;
	add.s32 	%r1051, %r1046, %r1050;
	add.s32 	%r1052, %r1041, %r19;
	add.s32 	%r1053, %r1051, %r1041;
	shf.l.wrap.b32 	%r1054, %r1052, %r1052, 26;
	shf.l.wrap.b32 	%r1055, %r1052, %r1052, 21;
	xor.b32  	%r1056, %r1054, %r1055;
	shf.l.wrap.b32 	%r1057, %r1052, %r1052, 7;
	xor.b32  	%r1058, %r1056, %r1057;
	and.b32  	%r1059, %r1052, %r1028;
	not.b32 	%r1060, %r1052;
	and.b32  	%r1061, %r22, %r1060;
	or.b32  	%r1062, %r1059, %r1061;
	add.s32 	%r1063, %r1058, %r1062;
	add.s32 	%r1065, %r20, %r1064;
	add.s32 	%r1066, %r1063, %r1065;
	shf.l.wrap.b32 	%r1067, %r1053, %r1053, 30;
	shf.l.wrap.b32 	%r1068, %r1053, %r1053, 19;
	xor.b32  	%r1069, %r1067, %r1068;
	shf.l.wrap.b32 	%r1070, %r1053, %r1053, 10;
	xor.b32  	%r1071, %r1069, %r1070;
	xor.b32  	%r1072, %r1029, %r23;
	and.b32  	%r1073, %r1053, %r1072;
	and.b32  	%r1074, %r1029, %r23;
	xor.b32  	%r1075, %r1073, %r1074;
	add.s32 	%r1076, %r1071, %r1075;
	add.s32 	%r1077, %r1066, %r21;
	add.s32 	%r1078, %r1076, %r1066;
	shf.l.wrap.b32 	%r1079, %r1077, %r1077, 26;
	shf.l.wrap.b32 	%r1080, %r1077, %r1077, 21;
	xor.b32  	%r1081, %r1079, %r1080;
	shf.l.wrap.b32 	%r1082, %r1077, %r1077, 7;
	xor.b32  	%r1083, %r1081, %r1082;
	and.b32  	%r1084, %r1077, %r1052;
	not.b32 	%r1085, %r1077;
	and.b32  	%r1086, %r1028, %r1085;
	or.b32  	%r1087, %r1084, %r1086;
	add.s32 	%r1088, %r1083, %r1087;
	add.s32 	%r1090, %r22, %r1089;
	add.s32 	%r1091, %r1088, %r1090;
	shf.l.wrap.b32 	%r1092, %r1078, %r1078, 30;
	shf.l.wrap.b32 	%r1093, %r1078, %r1078, 19;
	xor.b32  	%r1094, %r1092, %r1093;
	shf.l.wrap.b32 	%r1095, %r1078, %r1078, 10;
	xor.b32  	%r1096, %r1094, %r1095;
	xor.b32  	%r1097, %r1053, %r1029;
	and.b32  	%r1098, %r1078, %r1097;
	and.b32  	%r1099, %r1053, %r1029;
	xor.b32  	%r1100, %r1098, %r1099;
	add.s32 	%r1101, %r1096, %r1100;
	add.s32 	%r1102, %r1091, %r23;
	add.s32 	%r1103, %r1101, %r1091;
	shf.l.wrap.b32 	%r1104, %r1102, %r1102, 26;
	shf.l.wrap.b32 	%r1105, %r1102, %r1102, 21;
	xor.b32  	%r1106, %r1104, %r1105;
	shf.l.wrap.b32 	%r1107, %r1102, %r1102, 7;
	xor.b32  	%r1108, %r1106, %r1107;
	and.b32  	%r1109, %r1102, %r1077;
	not.b32 	%r1110, %r1102;
	and.b32  	%r1111, %r1052, %r1110;
	or.b32  	%r1112, %r1109, %r1111;
	add.s32 	%r1113, %r1108, %r1112;
	add.s32 	%r1114, %r1113, %r1028;
	add.s32 	%r1117, %r1114, %r1116;
	shf.l.wrap.b32 	%r1118, %r1103, %r1103, 30;
	shf.l.wrap.b32 	%r1119, %r1103, %r1103, 19;
	xor.b32  	%r1120, %r1118, %r1119;
	shf.l.wrap.b32 	%r1121, %r1103, %r1103, 10;
	xor.b32  	%r1122, %r1120, %r1121;
	xor.b32  	%r1123, %r1078, %r1053;
	and.b32  	%r1124, %r1103, %r1123;
	and.b32  	%r1125, %r1078, %r1053;
	xor.b32  	%r1126, %r1124, %r1125;
	add.s32 	%r1127, %r1122, %r1126;
	add.s32 	%r1128, %r1117, %r1029;
	add.s32 	%r1129, %r1127, %r1117;
	shf.l.wrap.b32 	%r1130, %r1128, %r1128, 26;
	shf.l.wrap.b32 	%r1131, %r1128, %r1128, 21;
	xor.b32  	%r1132, %r1130, %r1131;
	shf.l.wrap.b32 	%r1133, %r1128, %r1128, 7;
	xor.b32  	%r1134, %r1132, %r1133;
	and.b32  	%r1135, %r1128, %r1102;
	not.b32 	%r1136, %r1128;
	and.b32  	%r1137, %r1077, %r1136;
	or.b32  	%r1138, %r1135, %r1137;
	add.s32 	%r1139, %r1134, %r1138;
	add.s32 	%r1140, %r1139, %r1052;
	add.s32 	%r1141, %r1140, %r27;
	shf.l.wrap.b32 	%r1142, %r1129, %r1129, 30;
	shf.l.wrap.b32 	%r1143, %r1129, %r1129, 19;
	xor.b32  	%r1144, %r1142, %r1143;
	shf.l.wrap.b32 	%r1145, %r1129, %r1129, 10;
	xor.b32  	%r1146, %r1144, %r1145;
	xor.b32  	%r1147, %r1103, %r1078;
	and.b32  	%r1148, %r1129, %r1147;
	and.b32  	%r1149, %r1103, %r1078;
	xor.b32  	%r1150, %r1148, %r1149;
	add.s32 	%r1151, %r1146, %r1150;
	add.s32 	%r1152, %r1141, %r1053;
	add.s32 	%r1153, %r1151, %r1141;
	shf.l.wrap.b32 	%r1154, %r1152, %r1152, 26;
	shf.l.wrap.b32 	%r1155, %r1152, %r1152, 21;
	xor.b32  	%r1156, %r1154, %r1155;
	shf.l.wrap.b32 	%r1157, %r1152, %r1152, 7;
	xor.b32  	%r1158, %r1156, %r1157;
	and.b32  	%r1159, %r1152, %r1128;
	not.b32 	%r1160, %r1152;
	and.b32  	%r1161, %r1102, %r1160;
	or.b32  	%r1162, %r1159, %r1161;
	add.s32 	%r1163, %r1158, %r1162;
	add.s32 	%r1164, %r1163, %r1077;
	add.s32 	%r1167, %r1164, %r1166;
	shf.l.wrap.b32 	%r1168, %r1153, %r1153, 30;
	shf.l.wrap.b32 	%r1169, %r1153, %r1153, 19;
	xor.b32  	%r1170, %r1168, %r1169;
	shf.l.wrap.b32 	%r1171, %r1153, %r1153, 10;
	xor.b32  	%r1172, %r1170, %r1171;
	xor.b32  	%r1173, %r1129, %r1103;
	and.b32  	%r1174, %r1153, %r1173;
	and.b32  	%r1175, %r1129, %r1103;
	xor.b32  	%r1176, %r1174, %r1175;
	add.s32 	%r1177, %r1172, %r1176;
	add.s32 	%r1178, %r1167, %r1078;
	add.s32 	%r1179, %r1177, %r1167;
	shf.l.wrap.b32 	%r1180, %r1178, %r1178, 26;
	shf.l.wrap.b32 	%r1181, %r1178, %r1178, 21;
	xor.b32  	%r1182, %r1180, %r1181;
	shf.l.wrap.b32 	%r1183, %r1178, %r1178, 7;
	xor.b32  	%r1184, %r1182, %r1183;
	and.b32  	%r1185, %r1178, %r1152;
	not.b32 	%r1186, %r1178;
	and.b32  	%r1187, %r1128, %r1186;
	or.b32  	%r1188, %r1185, %r1187;
	add.s32 	%r1189, %r1184, %r1188;
	add.s32 	%r1190, %r1189, %r1102;
	add.s32 	%r1192, %r1190, %r1191;
	add.s32 	%r1193, %r1192, %r564;
	shf.l.wrap.b32 	%r1194, %r1179, %r1179, 30;
	shf.l.wrap.b32 	%r1195, %r1179, %r1179, 19;
	xor.b32  	%r1196, %r1194, %r1195;
	shf.l.wrap.b32 	%r1197, %r1179, %r1179, 10;
	xor.b32  	%r1198, %r1196, %r1197;
	xor.b32  	%r1199, %r1153, %r1129;
	and.b32  	%r1200, %r1179, %r1199;
	and.b32  	%r1201, %r1153, %r1129;
	xor.b32  	%r1202, %r1200, %r1201;
	add.s32 	%r1203, %r1198, %r1202;
	add.s32 	%r1204, %r1193, %r1103;
	add.s32 	%r1205, %r1203, %r1193;
	shf.l.wrap.b32 	%r1206, %r1204, %r1204, 26;
	shf.l.wrap.b32 	%r1207, %r1204, %r1204, 21;
	xor.b32  	%r1208, %r1206, %r1207;
	shf.l.wrap.b32 	%r1209, %r1204, %r1204, 7;
	xor.b32  	%r1210, %r1208, %r1209;
	and.b32  	%r1211, %r1204, %r1178;
	not.b32 	%r1212, %r1204;
	and.b32  	%r1213, %r1152, %r1212;
	or.b32  	%r1214, %r1211, %r1213;
	add.s32 	%r1215, %r1210, %r1214;
	add.s32 	%r1216, %r1215, %r1128;
	add.s32 	%r1219, %r1216, %r1218;
	shf.l.wrap.b32 	%r1220, %r1205, %r1205, 30;
	shf.l.wrap.b32 	%r1221, %r1205, %r1205, 19;
	xor.b32  	%r1222, %r1220, %r1221;
	shf.l.wrap.b32 	%r1223, %r1205, %r1205, 10;
	xor.b32  	%r1224, %r1222, %r1223;
	xor.b32  	%r1225, %r1179, %r1153;
	and.b32  	%r1226, %r1205, %r1225;
	and.b32  	%r1227, %r1179, %r1153;
	xor.b32  	%r1228, %r1226, %r1227;
	add.s32 	%r1229, %r1224, %r1228;
	add.s32 	%r1230, %r1219, %r1129;
	add.s32 	%r1231, %r1229, %r1219;
	shf.l.wrap.b32 	%r1232, %r1230, %r1230, 26;
	shf.l.wrap.b32 	%r1233, %r1230, %r1230, 21;
	xor.b32  	%r1234, %r1232, %r1233;
	shf.l.wrap.b32 	%r1235, %r1230, %r1230, 7;
	xor.b32  	%r1236, %r1234, %r1235;
	and.b32  	%r1237, %r1230, %r1204;
	not.b32 	%r1238, %r1230;
	and.b32  	%r1239, %r1178, %r1238;
	or.b32  	%r1240, %r1237, %r1239;
	add.s32 	%r1241, %r1236, %r1240;
	add.s32 	%r1242, %r1241, %r1152;
	add.s32 	%r1244, %r1242, %r1243;
	add.s32 	%r1245, %r1244, %r570;
	shf.l.wrap.b32 	%r1246, %r1231, %r1231, 30;
	shf.l.wrap.b32 	%r1247, %r1231, %r1231, 19;
	xor.b32  	%r1248, %r1246, %r1247;
	shf.l.wrap.b32 	%r1249, %r1231, %r1231, 10;
	xor.b32  	%r1250, %r1248, %r1249;
	xor.b32  	%r1251, %r1205, %r1179;
	and.b32  	%r1252, %r1231, %r1251;
	and.b32  	%r1253, %r1205, %r1179;
	xor.b32  	%r1254, %r1252, %r1253;
	add.s32 	%r1255, %r1250, %r1254;
	add.s32 	%r1256, %r1245, %r1153;
	add.s32 	%r1257, %r1255, %r1245;
	shf.l.wrap.b32 	%r1258, %r1256, %r1256, 26;
	shf.l.wrap.b32 	%r1259, %r1256, %r1256, 21;
	xor.b32  	%r1260, %r1258, %r1259;
	shf.l.wrap.b32 	%r1261, %r1256, %r1256, 7;
	xor.b32  	%r1262, %r1260, %r1261;
	and.b32  	%r1263, %r1256, %r1230;
	not.b32 	%r1264, %r1256;
	and.b32  	%r1265, %r1204, %r1264;
	or.b32  	%r1266, %r1263, %r1265;
	add.s32 	%r1267, %r1262, %r1266;
	add.s32 	%r1268, %r1267, %r1178;
	add.s32 	%r1271, %r1268, %r1270;
	shf.l.wrap.b32 	%r1272, %r1257, %r1257, 30;
	shf.l.wrap.b32 	%r1273, %r1257, %r1257, 19;
	xor.b32  	%r1274, %r1272, %r1273;
	shf.l.wrap.b32 	%r1275, %r1257, %r1257, 10;
	xor.b32  	%r1276, %r1274, %r1275;
	xor.b32  	%r1277, %r1231, %r1205;
	and.b32  	%r1278, %r1257, %r1277;
	and.b32  	%r1279, %r1231, %r1205;
	xor.b32  	%r1280, %r1278, %r1279;
	add.s32 	%r1281, %r1276, %r1280;
	add.s32 	%r1282, %r1271, %r1179;
	add.s32 	%r1283, %r1281, %r1271;
	shf.l.wrap.b32 	%r1284, %r1282, %r1282, 26;
	shf.l.wrap.b32 	%r1285, %r1282, %r1282, 21;
	xor.b32  	%r1286, %r1284, %r1285;
	shf.l.wrap.b32 	%r1287, %r1282, %r1282, 7;
	xor.b32  	%r1288, %r1286, %r1287;
	and.b32  	%r1289, %r1282, %r1256;
	not.b32 	%r1290, %r1282;
	and.b32  	%r1291, %r1230, %r1290;
	or.b32  	%r1292, %r1289, %r1291;
	add.s32 	%r1293, %r1288, %r1292;
	add.s32 	%r1294, %r1293, %r1204;
	add.s32 	%r1296, %r1294, %r1295;
	add.s32 	%r1297, %r1296, %r576;
	shf.l.wrap.b32 	%r1298, %r1283, %r1283, 30;
	shf.l.wrap.b32 	%r1299, %r1283, %r1283, 19;
	xor.b32  	%r1300, %r1298, %r1299;
	shf.l.wrap.b32 	%r1301, %r1283, %r1283, 10;
	xor.b32  	%r1302, %r1300, %r1301;
	xor.b32  	%r1303, %r1257, %r1231;
	and.b32  	%r1304, %r1283, %r1303;
	and.b32  	%r1305, %r1257, %r1231;
	xor.b32  	%r1306, %r1304, %r1305;
	add.s32 	%r1307, %r1302, %r1306;
	add.s32 	%r1308, %r1297, %r1205;
	add.s32 	%r1309, %r1307, %r1297;
	shf.l.wrap.b32 	%r1310, %r1308, %r1308, 26;
	shf.l.wrap.b32 	%r1311, %r1308, %r1308, 21;
	xor.b32  	%r1312, %r1310, %r1311;
	shf.l.wrap.b32 	%r1313, %r1308, %r1308, 7;
	xor.b32  	%r1314, %r1312, %r1313;
	and.b32  	%r1315, %r1308, %r1282;
	not.b32 	%r1316, %r1308;
	and.b32  	%r1317, %r1256, %r1316;
	or.b32  	%r1318, %r1315, %r1317;
	add.s32 	%r1319, %r1314, %r1318;
	add.s32 	%r1320, %r1319, %r1230;
	add.s32 	%r1321, %r1320, %r28;
	shf.l.wrap.b32 	%r1322, %r1309, %r1309, 30;
	shf.l.wrap.b32 	%r1323, %r1309, %r1309, 19;
	xor.b32  	%r1324, %r1322, %r1323;
	shf.l.wrap.b32 	%r1325, %r1309, %r1309, 10;
	xor.b32  	%r1326, %r1324, %r1325;
	xor.b32  	%r1327, %r1283, %r1257;
	and.b32  	%r1328, %r1309, %r1327;
	and.b32  	%r1329, %r1283, %r1257;
	xor.b32  	%r1330, %r1328, %r1329;
	add.s32 	%r1331, %r1326, %r1330;
	add.s32 	%r1332, %r1321, %r1231;
	add.s32 	%r1333, %r1331, %r1321;
	shf.l.wrap.b32 	%r1334, %r1332, %r1332, 26;
	shf.l.wrap.b32 	%r1335, %r1332, %r1332, 21;
	xor.b32  	%r1336, %r1334, %r1335;
	shf.l.wrap.b32 	%r1337, %r1332, %r1332, 7;
	xor.b32  	%r1338, %r1336, %r1337;
	and.b32  	%r1339, %r1332, %r1308;
	not.b32 	%r1340, %r1332;
	and.b32  	%r1341, %r1282, %r1340;
	or.b32  	%r1342, %r1339, %r1341;
	add.s32 	%r1343, %r1338, %r1342;
	add.s32 	%r1344, %r1343, %r1256;
	add.s32 	%r1346, %r1344, %r1345;
	add.s32 	%r1347, %r1346, %r583;
	shf.l.wrap.b32 	%r1348, %r1333, %r1333, 30;
	shf.l.wrap.b32 	%r1349, %r1333, %r1333, 19;
	xor.b32  	%r1350, %r1348, %r1349;
	shf.l.wrap.b32 	%r1351, %r1333, %r1333, 10;
	xor.b32  	%r1352, %r1350, %r1351;
	xor.b32  	%r1353, %r1309, %r1283;
	and.b32  	%r1354, %r1333, %r1353;
	and.b32  	%r1355, %r1309, %r1283;
	xor.b32  	%r1356, %r1354, %r1355;
	add.s32 	%r1357, %r1352, %r1356;
	add.s32 	%r1358, %r1347, %r1257;
	add.s32 	%r1359, %r1357, %r1347;
	shf.l.wrap.b32 	%r1360, %r1358, %r1358, 26;
	shf.l.wrap.b32 	%r1361, %r1358, %r1358, 21;
	xor.b32  	%r1362, %r1360, %r1361;
	shf.l.wrap.b32 	%r1363, %r1358, %r1358, 7;
	xor.b32  	%r1364, %r1362, %r1363;
	and.b32  	%r1365, %r1358, %r1332;
	not.b32 	%r1366, %r1358;
	and.b32  	%r1367, %r1308, %r1366;
	or.b32  	%r1368, %r1365, %r1367;
	add.s32 	%r1369, %r1364, %r1368;
	add.s32 	%r1370, %r1369, %r1282;
	add.s32 	%r1372, %r1370, %r1371;
	add.s32 	%r1373, %r1372, %r584;
	shf.l.wrap.b32 	%r1374, %r1359, %r1359, 30;
	shf.l.wrap.b32 	%r1375, %r1359, %r1359, 19;
	xor.b32  	%r1376, %r1374, %r1375;
	shf.l.wrap.b32 	%r1377, %r1359, %r1359, 10;
	xor.b32  	%r1378, %r1376, %r1377;
	xor.b32  	%r1379, %r1333, %r1309;
	and.b32  	%r1380, %r1359, %r1379;
	and.b32  	%r1381, %r1333, %r1309;
	xor.b32  	%r1382, %r1380, %r1381;
	add.s32 	%r1383, %r1378, %r1382;
	add.s32 	%r1384, %r1373, %r1283;
	add.s32 	%r1385, %r1383, %r1373;
	shf.l.wrap.b32 	%r1386, %r1384, %r1384, 26;
	shf.l.wrap.b32 	%r1387, %r1384, %r1384, 21;
	xor.b32  	%r1388, %r1386, %r1387;
	shf.l.wrap.b32 	%r1389, %r1384, %r1384, 7;
	xor.b32  	%r1390, %r1388, %r1389;
	and.b32  	%r1391, %r1384, %r1358;
	not.b32 	%r1392, %r1384;
	and.b32  	%r1393, %r1332, %r1392;
	or.b32  	%r1394, %r1391, %r1393;
	add.s32 	%r1395, %r1390, %r1394;
	add.s32 	%r1396, %r1395, %r1308;
	add.s32 	%r1398, %r1396, %r1397;
	add.s32 	%r1399, %r1398, %r597;
	shf.l.wrap.b32 	%r1400, %r1385, %r1385, 30;
	shf.l.wrap.b32 	%r1401, %r1385, %r1385, 19;
	xor.b32  	%r1402, %r1400, %r1401;
	shf.l.wrap.b32 	%r1403, %r1385, %r1385, 10;
	xor.b32  	%r1404, %r1402, %r1403;
	xor.b32  	%r1405, %r1359, %r1333;
	and.b32  	%r1406, %r1385, %r1405;
	and.b32  	%r1407, %r1359, %r1333;
	xor.b32  	%r1408, %r1406, %r1407;
	add.s32 	%r1409, %r1404, %r1408;
	add.s32 	%r1410, %r1399, %r1309;
	add.s32 	%r1411, %r1409, %r1399;
	shf.l.wrap.b32 	%r1412, %r1410, %r1410, 26;
	shf.l.wrap.b32 	%r1413, %r1410, %r1410, 21;
	xor.b32  	%r1414, %r1412, %r1413;
	shf.l.wrap.b32 	%r1415, %r1410, %r1410, 7;
	xor.b32  	%r1416, %r1414, %r1415;
	and.b32  	%r1417, %r1410, %r1384;
	not.b32 	%r1418, %r1410;
	and.b32  	%r1419, %r1358, %r1418;
	or.b32  	%r1420, %r1417, %r1419;
	add.s32 	%r1421, %r1416, %r1420;
	add.s32 	%r1422, %r1421, %r1332;
	add.s32 	%r1424, %r1422, %r1423;
	add.s32 	%r1425, %r1424, %r605;
	shf.l.wrap.b32 	%r1426, %r1411, %r1411, 30;
	shf.l.wrap.b32 	%r1427, %r1411, %r1411, 19;
	xor.b32  	%r1428, %r1426, %r1427;
	shf.l.wrap.b32 	%r1429, %r1411, %r1411, 10;
	xor.b32  	%r1430, %r1428, %r1429;
	xor.b32  	%r1431, %r1385, %r1359;
	and.b32  	%r1432, %r1411, %r1431;
	and.b32  	%r1433, %r1385, %r1359;
	xor.b32  	%r1434, %r1432, %r1433;
	add.s32 	%r1435, %r1430, %r1434;
	add.s32 	%r1436, %r1425, %r1333;
	add.s32 	%r1437, %r1435, %r1425;
	shf.l.wrap.b32 	%r1438, %r1436, %r1436, 26;
	shf.l.wrap.b32 	%r1439, %r1436, %r1436, 21;
	xor.b32  	%r1440, %r1438, %r1439;
	shf.l.wrap.b32 	%r1441, %r1436, %r1436, 7;
	xor.b32  	%r1442, %r1440, %r1441;
	and.b32  	%r1443, %r1436, %r1410;
	not.b32 	%r1444, %r1436;
	and.b32  	%r1445, %r1384, %r1444;
	or.b32  	%r1446, %r1443, %r1445;
	add.s32 	%r1447, %r1442, %r1446;
	add.s32 	%r1448, %r1447, %r1358;
	add.s32 	%r1450, %r1448, %r1449;
	add.s32 	%r1451, %r1450, %r612;
	shf.l.wrap.b32 	%r1452, %r1437, %r1437, 30;
	shf.l.wrap.b32 	%r1453, %r1437, %r1437, 19;
	xor.b32  	%r1454, %r1452, %r1453;
	shf.l.wrap.b32 	%r1455, %r1437, %r1437, 10;
	xor.b32  	%r1456, %r1454, %r1455;
	xor.b32  	%r1457, %r1411, %r1385;
	and.b32  	%r1458, %r1437, %r1457;
	and.b32  	%r1459, %r1411, %r1385;
	xor.b32  	%r1460, %r1458, %r1459;
	add.s32 	%r1461, %r1456, %r1460;
	add.s32 	%r1462, %r1451, %r1359;
	add.s32 	%r1463, %r1461, %r1451;
	shf.l.wrap.b32 	%r1464, %r1462, %r1462, 26;
	shf.l.wrap.b32 	%r1465, %r1462, %r1462, 21;
	xor.b32  	%r1466, %r1464, %r1465;
	shf.l.wrap.b32 	%r1467, %r1462, %r1462, 7;
	xor.b32  	%r1468, %r1466, %r1467;
	and.b32  	%r1469, %r1462, %r1436;
	not.b32 	%r1470, %r1462;
	and.b32  	%r1471, %r1410, %r1470;
	or.b32  	%r1472, %r1469, %r1471;
	add.s32 	%r1473, %r1468, %r1472;
	add.s32 	%r1474, %r1473, %r1384;
	add.s32 	%r1476, %r1474, %r1475;
	add.s32 	%r1477, %r1476, %r618;
	shf.l.wrap.b32 	%r1478, %r1463, %r1463, 30;
	shf.l.wrap.b32 	%r1479, %r1463, %r1463, 19;
	xor.b32  	%r1480, %r1478, %r1479;
	shf.l.wrap.b32 	%r1481, %r1463, %r1463, 10;
	xor.b32  	%r1482, %r1480, %r1481;
	xor.b32  	%r1483, %r1437, %r1411;
	and.b32  	%r1484, %r1463, %r1483;
	and.b32  	%r1485, %r1437, %r1411;
	xor.b32  	%r1486, %r1484, %r1485;
	add.s32 	%r1487, %r1482, %r1486;
	add.s32 	%r1488, %r1477, %r1385;
	add.s32 	%r1489, %r1487, %r1477;
	shf.l.wrap.b32 	%r1490, %r1488, %r1488, 26;
	shf.l.wrap.b32 	%r1491, %r1488, %r1488, 21;
	xor.b32  	%r1492, %r1490, %r1491;
	shf.l.wrap.b32 	%r1493, %r1488, %r1488, 7;
	xor.b32  	%r1494, %r1492, %r1493;
	and.b32  	%r1495, %r1488, %r1462;
	not.b32 	%r1496, %r1488;
	and.b32  	%r1497, %r1436, %r1496;
	or.b32  	%r1498, %r1495, %r1497;
	add.s32 	%r1499, %r1494, %r1498;
	add.s32 	%r1500, %r1499, %r1410;
	add.s32 	%r1502, %r1500, %r1501;
	add.s32 	%r1503, %r1502, %r624;
	shf.l.wrap.b32 	%r1504, %r1489, %r1489, 30;
	shf.l.wrap.b32 	%r1505, %r1489, %r1489, 19;
	xor.b32  	%r1506, %r1504, %r1505;
	shf.l.wrap.b32 	%r1507, %r1489, %r1489, 10;
	xor.b32  	%r1508, %r1506, %r1507;
	xor.b32  	%r1509, %r1463, %r1437;
	and.b32  	%r1510, %r1489, %r1509;
	and.b32  	%r1511, %r1463, %r1437;
	xor.b32  	%r1512, %r1510, %r1511;
	add.s32 	%r1513, %r1508, %r1512;
	add.s32 	%r1514, %r1503, %r1411;
	add.s32 	%r1515, %r1513, %r1503;
	shf.l.wrap.b32 	%r1516, %r1514, %r1514, 26;
	shf.l.wrap.b32 	%r1517, %r1514, %r1514, 21;
	xor.b32  	%r1518, %r1516, %r1517;
	shf.l.wrap.b32 	%r1519, %r1514, %r1514, 7;
	xor.b32  	%r1520, %r1518, %r1519;
	and.b32  	%r1521, %r1514, %r1488;
	not.b32 	%r1522, %r1514;
	and.b32  	%r1523, %r1462, %r1522;
	or.b32  	%r1524, %r1521, %r1523;
	add.s32 	%r1525, %r1520, %r1524;
	add.s32 	%r1526, %r1525, %r1436;
	add.s32 	%r1528, %r1526, %r1527;
	add.s32 	%r1529, %r1528, %r631;
	shf.l.wrap.b32 	%r1530, %r1515, %r1515, 30;
	shf.l.wrap.b32 	%r1531, %r1515, %r1515, 19;
	xor.b32  	%r1532, %r1530, %r1531;
	shf.l.wrap.b32 	%r1533, %r1515, %r1515, 10;
	xor.b32  	%r1534, %r1532, %r1533;
	xor.b32  	%r1535, %r1489, %r1463;
	and.b32  	%r1536, %r1515, %r1535;
	and.b32  	%r1537, %r1489, %r1463;
	xor.b32  	%r1538, %r1536, %r1537;
	add.s32 	%r1539, %r1534, %r1538;
	add.s32 	%r1540, %r1529, %r1437;
	add.s32 	%r1541, %r1539, %r1529;
	shf.l.wrap.b32 	%r1542, %r1540, %r1540, 26;
	shf.l.wrap.b32 	%r1543, %r1540, %r1540, 21;
	xor.b32  	%r1544, %r1542, %r1543;
	shf.l.wrap.b32 	%r1545, %r1540, %r1540, 7;
	xor.b32  	%r1546, %r1544, %r1545;
	and.b32  	%r1547, %r1540, %r1514;
	not.b32 	%r1548, %r1540;
	and.b32  	%r1549, %r1488, %r1548;
	or.b32  	%r1550, %r1547, %r1549;
	add.s32 	%r1551, %r1546, %r1550;
	add.s32 	%r1552, %r1551, %r1462;
	add.s32 	%r1554, %r1552, %r1553;
	add.s32 	%r1555, %r1554, %r638;
	shf.l.wrap.b32 	%r1556, %r1541, %r1541, 30;
	shf.l.wrap.b32 	%r1557, %r1541, %r1541, 19;
	xor.b32  	%r1558, %r1556, %r1557;
	shf.l.wrap.b32 	%r1559, %r1541, %r1541, 10;
	xor.b32  	%r1560, %r1558, %r1559;
	xor.b32  	%r1561, %r1515, %r1489;
	and.b32  	%r1562, %r1541, %r1561;
	and.b32  	%r1563, %r1515, %r1489;
	xor.b32  	%r1564, %r1562, %r1563;
	add.s32 	%r1565, %r1560, %r1564;
	add.s32 	%r1566, %r1555, %r1463;
	add.s32 	%r1567, %r1565, %r1555;
	shf.l.wrap.b32 	%r1568, %r1566, %r1566, 26;
	shf.l.wrap.b32 	%r1569, %r1566, %r1566, 21;
	xor.b32  	%r1570, %r1568, %r1569;
	shf.l.wrap.b32 	%r1571, %r1566, %r1566, 7;
	xor.b32  	%r1572, %r1570, %r1571;
	and.b32  	%r1573, %r1566, %r1540;
	not.b32 	%r1574, %r1566;
	and.b32  	%r1575, %r1514, %r1574;
	or.b32  	%r1576, %r1573, %r1575;
	add.s32 	%r1577, %r1572, %r1576;
	add.s32 	%r1578, %r1577, %r1488;
	add.s32 	%r1580, %r1578, %r1579;
	add.s32 	%r1581, %r1580, %r651;
	shf.l.wrap.b32 	%r1582, %r1567, %r1567, 30;
	shf.l.wrap.b32 	%r1583, %r1567, %r1567, 19;
	xor.b32  	%r1584, %r1582, %r1583;
	shf.l.wrap.b32 	%r1585, %r1567, %r1567, 10;
	xor.b32  	%r1586, %r1584, %r1585;
	xor.b32  	%r1587, %r1541, %r1515;
	and.b32  	%r1588, %r1567, %r1587;
	and.b32  	%r1589, %r1541, %r1515;
	xor.b32  	%r1590, %r1588, %r1589;
	add.s32 	%r1591, %r1586, %r1590;
	add.s32 	%r1592, %r1581, %r1489;
	add.s32 	%r1593, %r1591, %r1581;
	shf.l.wrap.b32 	%r1594, %r1592, %r1592, 26;
	shf.l.wrap.b32 	%r1595, %r1592, %r1592, 21;
	xor.b32  	%r1596, %r1594, %r1595;
	shf.l.wrap.b32 	%r1597, %r1592, %r1592, 7;
	xor.b32  	%r1598, %r1596, %r1597;
	and.b32  	%r1599, %r1592, %r1566;
	not.b32 	%r1600, %r1592;
	and.b32  	%r1601, %r1540, %r1600;
	or.b32  	%r1602, %r1599, %r1601;
	add.s32 	%r1603, %r1598, %r1602;
	add.s32 	%r1604, %r1603, %r1514;
	add.s32 	%r1606, %r1604, %r1605;
	add.s32 	%r1607, %r1606, %r659;
	shf.l.wrap.b32 	%r1608, %r1593, %r1593, 30;
	shf.l.wrap.b32 	%r1609, %r1593, %r1593, 19;
	xor.b32  	%r1610, %r1608, %r1609;
	shf.l.wrap.b32 	%r1611, %r1593, %r1593, 10;
	xor.b32  	%r1612, %r1610, %r1611;
	xor.b32  	%r1613, %r1567, %r1541;
	and.b32  	%r1614, %r1593, %r1613;
	and.b32  	%r1615, %r1567, %r1541;
	xor.b32  	%r1616, %r1614, %r1615;
	add.s32 	%r1617, %r1612, %r1616;
	add.s32 	%r1618, %r1607, %r1515;
	add.s32 	%r1619, %r1617, %r1607;
	shf.l.wrap.b32 	%r1620, %r1618, %r1618, 26;
	shf.l.wrap.b32 	%r1621, %r1618, %r1618, 21;
	xor.b32  	%r1622, %r1620, %r1621;
	shf.l.wrap.b32 	%r1623, %r1618, %r1618, 7;
	xor.b32  	%r1624, %r1622, %r1623;
	and.b32  	%r1625, %r1618, %r1592;
	not.b32 	%r1626, %r1618;
	and.b32  	%r1627, %r1566, %r1626;
	or.b32  	%r1628, %r1625, %r1627;
	add.s32 	%r1629, %r1624, %r1628;
	add.s32 	%r1630, %r1629, %r1540;
	add.s32 	%r1632, %r1630, %r1631;
	add.s32 	%r1633, %r1632, %r672;
	shf.l.wrap.b32 	%r1634, %r1619, %r1619, 30;
	shf.l.wrap.b32 	%r1635, %r1619, %r1619, 19;
	xor.b32  	%r1636, %r1634, %r1635;
	shf.l.wrap.b32 	%r1637, %r1619, %r1619, 10;
	xor.b32  	%r1638, %r1636, %r1637;
	xor.b32  	%r1639, %r1593, %r1567;
	and.b32  	%r1640, %r1619, %r1639;
	and.b32  	%r1641, %r1593, %r1567;
	xor.b32  	%r1642, %r1640, %r1641;
	add.s32 	%r1643, %r1638, %r1642;
	add.s32 	%r1644, %r1633, %r1541;
	add.s32 	%r1645, %r1643, %r1633;
	shf.l.wrap.b32 	%r1646, %r1644, %r1644, 26;
	shf.l.wrap.b32 	%r1647, %r1644, %r1644, 21;
	xor.b32  	%r1648, %r1646, %r1647;
	shf.l.wrap.b32 	%r1649, %r1644, %r1644, 7;
	xor.b32  	%r1650, %r1648, %r1649;
	and.b32  	%r1651, %r1644, %r1618;
	not.b32 	%r1652, %r1644;
	and.b32  	%r1653, %r1592, %r1652;
	or.b32  	%r1654, %r1651, %r1653;
	add.s32 	%r1655, %r1650, %r1654;
	add.s32 	%r1656, %r1655, %r1566;
	add.s32 	%r1658, %r1656, %r1657;
	add.s32 	%r1659, %r1658, %r680;
	shf.l.wrap.b32 	%r1660, %r1645, %r1645, 30;
	shf.l.wrap.b32 	%r1661, %r1645, %r1645, 19;
	xor.b32  	%r1662, %r1660, %r1661;
	shf.l.wrap.b32 	%r1663, %r1645, %r1645, 10;
	xor.b32  	%r1664, %r1662, %r1663;
	xor.b32  	%r1665, %r1619, %r1593;
	and.b32  	%r1666, %r1645, %r1665;
	and.b32  	%r1667, %r1619, %r1593;
	xor.b32  	%r1668, %r1666, %r1667;
	add.s32 	%r1669, %r1664, %r1668;
	add.s32 	%r1670, %r1659, %r1567;
	add.s32 	%r1671, %r1669, %r1659;
	shf.l.wrap.b32 	%r1672, %r1670, %r1670, 26;
	shf.l.wrap.b32 	%r1673, %r1670, %r1670, 21;
	xor.b32  	%r1674, %r1672, %r1673;
	shf.l.wrap.b32 	%r1675, %r1670, %r1670, 7;
	xor.b32  	%r1676, %r1674, %r1675;
	and.b32  	%r1677, %r1670, %r1644;
	not.b32 	%r1678, %r1670;
	and.b32  	%r1679, %r1618, %r1678;
	or.b32  	%r1680, %r1677, %r1679;
	add.s32 	%r1681, %r1676, %r1680;
	add.s32 	%r1682, %r1681, %r1592;
	add.s32 	%r1684, %r1682, %r1683;
	add.s32 	%r1685, %r1684, %r693;
	shf.l.wrap.b32 	%r1686, %r1671, %r1671, 30;
	shf.l.wrap.b32 	%r1687, %r1671, %r1671, 19;
	xor.b32  	%r1688, %r1686, %r1687;
	shf.l.wrap.b32 	%r1689, %r1671, %r1671, 10;
	xor.b32  	%r1690, %r1688, %r1689;
	xor.b32  	%r1691, %r1645, %r1619;
	and.b32  	%r1692, %r1671, %r1691;
	and.b32  	%r1693, %r1645, %r1619;
	xor.b32  	%r1694, %r1692, %r1693;
	add.s32 	%r1695, %r1690, %r1694;
	add.s32 	%r1696, %r1685, %r1593;
	add.s32 	%r1697, %r1695, %r1685;
	shf.l.wrap.b32 	%r1698, %r1696, %r1696, 26;
	shf.l.wrap.b32 	%r1699, %r1696, %r1696, 21;
	xor.b32  	%r1700, %r1698, %r1699;
	shf.l.wrap.b32 	%r1701, %r1696, %r1696, 7;
	xor.b32  	%r1702, %r1700, %r1701;
	and.b32  	%r1703, %r1696, %r1670;
	not.b32 	%r1704, %r1696;
	and.b32  	%r1705, %r1644, %r1704;
	or.b32  	%r1706, %r1703, %r1705;
	add.s32 	%r1707, %r1702, %r1706;
	add.s32 	%r1708, %r1707, %r1618;
	add.s32 	%r1710, %r1708, %r1709;
	add.s32 	%r1711, %r1710, %r701;
	shf.l.wrap.b32 	%r1712, %r1697, %r1697, 30;
	shf.l.wrap.b32 	%r1713, %r1697, %r1697, 19;
	xor.b32  	%r1714, %r1712, %r1713;
	shf.l.wrap.b32 	%r1715, %r1697, %r1697, 10;
	xor.b32  	%r1716, %r1714, %r1715;
	xor.b32  	%r1717, %r1671, %r1645;
	and.b32  	%r1718, %r1697, %r1717;
	and.b32  	%r1719, %r1671, %r1645;
	xor.b32  	%r1720, %r1718, %r1719;
	add.s32 	%r1721, %r1716, %r1720;
	add.s32 	%r1722, %r1711, %r1619;
	add.s32 	%r1723, %r1721, %r1711;
	shf.l.wrap.b32 	%r1724, %r1722, %r1722, 26;
	shf.l.wrap.b32 	%r1725, %r1722, %r1722, 21;
	xor.b32  	%r1726, %r1724, %r1725;
	shf.l.wrap.b32 	%r1727, %r1722, %r1722, 7;
	xor.b32  	%r1728, %r1726, %r1727;
	and.b32  	%r1729, %r1722, %r1696;
	not.b32 	%r1730, %r1722;
	and.b32  	%r1731, %r1670, %r1730;
	or.b32  	%r1732, %r1729, %r1731;
	add.s32 	%r1733, %r1728, %r1732;
	add.s32 	%r1734, %r1733, %r1644;
	add.s32 	%r1736, %r1734, %r1735;
	add.s32 	%r1737, %r1736, %r714;
	shf.l.wrap.b32 	%r1738, %r1723, %r1723, 30;
	shf.l.wrap.b32 	%r1739, %r1723, %r1723, 19;
	xor.b32  	%r1740, %r1738, %r1739;
	shf.l.wrap.b32 	%r1741, %r1723, %r1723, 10;
	xor.b32  	%r1742, %r1740, %r1741;
	xor.b32  	%r1743, %r1697, %r1671;
	and.b32  	%r1744, %r1723, %r1743;
	and.b32  	%r1745, %r1697, %r1671;
	xor.b32  	%r1746, %r1744, %r1745;
	add.s32 	%r1747, %r1742, %r1746;
	add.s32 	%r1748, %r1737, %r1645;
	add.s32 	%r1749, %r1747, %r1737;
	shf.l.wrap.b32 	%r1750, %r1748, %r1748, 26;
	shf.l.wrap.b32 	%r1751, %r1748, %r1748, 21;
	xor.b32  	%r1752, %r1750, %r1751;
	shf.l.wrap.b32 	%r1753, %r1748, %r1748, 7;
	xor.b32  	%r1754, %r1752, %r1753;
	and.b32  	%r1755, %r1748, %r1722;
	not.b32 	%r1756, %r1748;
	and.b32  	%r1757, %r1696, %r1756;
	or.b32  	%r1758, %r1755, %r1757;
	add.s32 	%r1759, %r1754, %r1758;
	add.s32 	%r1760, %r1759, %r1670;
	add.s32 	%r1762, %r1760, %r1761;
	add.s32 	%r1763, %r1762, %r727;
	shf.l.wrap.b32 	%r1764, %r1749, %r1749, 30;
	shf.l.wrap.b32 	%r1765, %r1749, %r1749, 19;
	xor.b32  	%r1766, %r1764, %r1765;
	shf.l.wrap.b32 	%r1767, %r1749, %r1749, 10;
	xor.b32  	%r1768, %r1766, %r1767;
	xor.b32  	%r1769, %r1723, %r1697;
	and.b32  	%r1770, %r1749, %r1769;
	and.b32  	%r1771, %r1723, %r1697;
	xor.b32  	%r1772, %r1770, %r1771;
	add.s32 	%r1773, %r1768, %r1772;
	add.s32 	%r1774, %r1763, %r1671;
	add.s32 	%r1775, %r1773, %r1763;
	shf.l.wrap.b32 	%r1776, %r1774, %r1774, 26;
	shf.l.wrap.b32 	%r1777, %r1774, %r1774, 21;
	xor.b32  	%r1778, %r1776, %r1777;
	shf.l.wrap.b32 	%r1779, %r1774, %r1774, 7;
	xor.b32  	%r1780, %r1778, %r1779;
	and.b32  	%r1781, %r1774, %r1748;
	not.b32 	%r1782, %r1774;
	and.b32  	%r1783, %r1722, %r1782;
	or.b32  	%r1784, %r1781, %r1783;
	add.s32 	%r1785, %r1780, %r1784;
	add.s32 	%r1786, %r1785, %r1696;
	add.s32 	%r1788, %r1786, %r1787;
	add.s32 	%r1789, %r1788, %r740;
	shf.l.wrap.b32 	%r1790, %r1775, %r1775, 30;
	shf.l.wrap.b32 	%r1791, %r1775, %r1775, 19;
	xor.b32  	%r1792, %r1790, %r1791;
	shf.l.wrap.b32 	%r1793, %r1775, %r1775, 10;
	xor.b32  	%r1794, %r1792, %r1793;
	xor.b32  	%r1795, %r1749, %r1723;
	and.b32  	%r1796, %r1775, %r1795;
	and.b32  	%r1797, %r1749, %r1723;
	xor.b32  	%r1798, %r1796, %r1797;
	add.s32 	%r1799, %r1794, %r1798;
	add.s32 	%r1800, %r1789, %r1697;
	add.s32 	%r1801, %r1799, %r1789;
	shf.l.wrap.b32 	%r1802, %r1800, %r1800, 26;
	shf.l.wrap.b32 	%r1803, %r1800, %r1800, 21;
	xor.b32  	%r1804, %r1802, %r1803;
	shf.l.wrap.b32 	%r1805, %r1800, %r1800, 7;
	xor.b32  	%r1806, %r1804, %r1805;
	and.b32  	%r1807, %r1800, %r1774;
	not.b32 	%r1808, %r1800;
	and.b32  	%r1809, %r1748, %r1808;
	or.b32  	%r1810, %r1807, %r1809;
	add.s32 	%r1811, %r1806, %r1810;
	add.s32 	%r1812, %r1811, %r1722;
	add.s32 	%r1814, %r1812, %r1813;
	add.s32 	%r1815, %r1814, %r753;
	shf.l.wrap.b32 	%r1816, %r1801, %r1801, 30;
	shf.l.wrap.b32 	%r1817, %r1801, %r1801, 19;
	xor.b32  	%r1818, %r1816, %r1817;
	shf.l.wrap.b32 	%r1819, %r1801, %r1801, 10;
	xor.b32  	%r1820, %r1818, %r1819;
	xor.b32  	%r1821, %r1775, %r1749;
	and.b32  	%r1822, %r1801, %r1821;
	and.b32  	%r1823, %r1775, %r1749;
	xor.b32  	%r1824, %r1822, %r1823;
	add.s32 	%r1825, %r1820, %r1824;
	add.s32 	%r1826, %r1815, %r1723;
	add.s32 	%r1827, %r1825, %r1815;
	shf.l.wrap.b32 	%r1828, %r1826, %r1826, 26;
	shf.l.wrap.b32 	%r1829, %r1826, %r1826, 21;
	xor.b32  	%r1830, %r1828, %r1829;
	shf.l.wrap.b32 	%r1831, %r1826, %r1826, 7;
	xor.b32  	%r1832, %r1830, %r1831;
	and.b32  	%r1833, %r1826, %r1800;
	not.b32 	%r1834, %r1826;
	and.b32  	%r1835, %r1774, %r1834;
	or.b32  	%r1836, %r1833, %r1835;
	add.s32 	%r1837, %r1832, %r1836;
	add.s32 	%r1838, %r1837, %r1748;
	add.s32 	%r1840, %r1838, %r1839;
	add.s32 	%r1841, %r1840, %r766;
	shf.l.wrap.b32 	%r1842, %r1827, %r1827, 30;
	shf.l.wrap.b32 	%r1843, %r1827, %r1827, 19;
	xor.b32  	%r1844, %r1842, %r1843;
	shf.l.wrap.b32 	%r1845, %r1827, %r1827, 10;
	xor.b32  	%r1846, %r1844, %r1845;
	xor.b32  	%r1847, %r1801, %r1775;
	and.b32  	%r1848, %r1827, %r1847;
	and.b32  	%r1849, %r1801, %r1775;
	xor.b32  	%r1850, %r1848, %r1849;
	add.s32 	%r1851, %r1846, %r1850;
	add.s32 	%r1852, %r1841, %r1749;
	add.s32 	%r1853, %r1851, %r1841;
	shf.l.wrap.b32 	%r1854, %r1852, %r1852, 26;
	shf.l.wrap.b32 	%r1855, %r1852, %r1852, 21;
	xor.b32  	%r1856, %r1854, %r1855;
	shf.l.wrap.b32 	%r1857, %r1852, %r1852, 7;
	xor.b32  	%r1858, %r1856, %r1857;
	and.b32  	%r1859, %r1852, %r1826;
	not.b32 	%r1860, %r1852;
	and.b32  	%r1861, %r1800, %r1860;
	or.b32  	%r1862, %r1859, %r1861;
	add.s32 	%r1863, %r1858, %r1862;
	add.s32 	%r1864, %r1863, %r1774;
	add.s32 	%r1866, %r1864, %r1865;
	add.s32 	%r1867, %r1866, %r779;
	shf.l.wrap.b32 	%r1868, %r1853, %r1853, 30;
	shf.l.wrap.b32 	%r1869, %r1853, %r1853, 19;
	xor.b32  	%r1870, %r1868, %r1869;
	shf.l.wrap.b32 	%r1871, %r1853, %r1853, 10;
	xor.b32  	%r1872, %r1870, %r1871;
	xor.b32  	%r1873, %r1827, %r1801;
	and.b32  	%r1874, %r1853, %r1873;
	and.b32  	%r1875, %r1827, %r1801;
	xor.b32  	%r1876, %r1874, %r1875;
	add.s32 	%r1877, %r1872, %r1876;
	add.s32 	%r1878, %r1867, %r1775;
	add.s32 	%r1879, %r1877, %r1867;
	shf.l.wrap.b32 	%r1880, %r1878, %r1878, 26;
	shf.l.wrap.b32 	%r1881, %r1878, %r1878, 21;
	xor.b32  	%r1882, %r1880, %r1881;
	shf.l.wrap.b32 	%r1883, %r1878, %r1878, 7;
	xor.b32  	%r1884, %r1882, %r1883;
	and.b32  	%r1885, %r1878, %r1852;
	not.b32 	%r1886, %r1878;
	and.b32  	%r1887, %r1826, %r1886;
	or.b32  	%r1888, %r1885, %r1887;
	add.s32 	%r1889, %r1884, %r1888;
	add.s32 	%r1890, %r1889, %r1800;
	add.s32 	%r1892, %r1890, %r1891;
	add.s32 	%r1893, %r1892, %r792;
	shf.l.wrap.b32 	%r1894, %r1879, %r1879, 30;
	shf.l.wrap.b32 	%r1895, %r1879, %r1879, 19;
	xor.b32  	%r1896, %r1894, %r1895;
	shf.l.wrap.b32 	%r1897, %r1879, %r1879, 10;
	xor.b32  	%r1898, %r1896, %r1897;
	xor.b32  	%r1899, %r1853, %r1827;
	and.b32  	%r1900, %r1879, %r1899;
	and.b32  	%r1901, %r1853, %r1827;
	xor.b32  	%r1902, %r1900, %r1901;
	add.s32 	%r1903, %r1898, %r1902;
	add.s32 	%r1904, %r1893, %r1801;
	add.s32 	%r1905, %r1903, %r1893;
	shf.l.wrap.b32 	%r1906, %r1904, %r1904, 26;
	shf.l.wrap.b32 	%r1907, %r1904, %r1904, 21;
	xor.b32  	%r1908, %r1906, %r1907;
	shf.l.wrap.b32 	%r1909, %r1904, %r1904, 7;
	xor.b32  	%r1910, %r1908, %r1909;
	and.b32  	%r1911, %r1904, %r1878;
	not.b32 	%r1912, %r1904;
	and.b32  	%r1913, %r1852, %r1912;
	or.b32  	%r1914, %r1911, %r1913;
	add.s32 	%r1915, %r1910, %r1914;
	add.s32 	%r1916, %r1915, %r1826;
	add.s32 	%r1918, %r1916, %r1917;
	add.s32 	%r1919, %r1918, %r805;
	shf.l.wrap.b32 	%r1920, %r1905, %r1905, 30;
	shf.l.wrap.b32 	%r1921, %r1905, %r1905, 19;
	xor.b32  	%r1922, %r1920, %r1921;
	shf.l.wrap.b32 	%r1923, %r1905, %r1905, 10;
	xor.b32  	%r1924, %r1922, %r1923;
	xor.b32  	%r1925, %r1879, %r1853;
	and.b32  	%r1926, %r1905, %r1925;
	and.b32  	%r1927, %r1879, %r1853;
	xor.b32  	%r1928, %r1926, %r1927;
	add.s32 	%r1929, %r1924, %r1928;
	add.s32 	%r1930, %r1919, %r1827;
	add.s32 	%r1931, %r1929, %r1919;
	shf.l.wrap.b32 	%r1932, %r1930, %r1930, 26;
	shf.l.wrap.b32 	%r1933, %r1930, %r1930, 21;
	xor.b32  	%r1934, %r1932, %r1933;
	shf.l.wrap.b32 	%r1935, %r1930, %r1930, 7;
	xor.b32  	%r1936, %r1934, %r1935;
	and.b32  	%r1937, %r1930, %r1904;
	not.b32 	%r1938, %r1930;
	and.b32  	%r1939, %r1878, %r1938;
	or.b32  	%r1940, %r1937, %r1939;
	add.s32 	%r1941, %r1936, %r1940;
	add.s32 	%r1942, %r1941, %r1852;
	add.s32 	%r1944, %r1942, %r1943;
	add.s32 	%r1945, %r1944, %r818;
	shf.l.wrap.b32 	%r1946, %r1931, %r1931, 30;
	shf.l.wrap.b32 	%r1947, %r1931, %r1931, 19;
	xor.b32  	%r1948, %r1946, %r1947;
	shf.l.wrap.b32 	%r1949, %r1931, %r1931, 10;
	xor.b32  	%r1950, %r1948, %r1949;
	xor.b32  	%r1951, %r1905, %r1879;
	and.b32  	%r1952, %r1931, %r1951;
	and.b32  	%r1953, %r1905, %r1879;
	xor.b32  	%r1954, %r1952, %r1953;
	add.s32 	%r1955, %r1950, %r1954;
	add.s32 	%r1956, %r1945, %r1853;
	add.s32 	%r1957, %r1955, %r1945;
	shf.l.wrap.b32 	%r1958, %r1956, %r1956, 26;
	shf.l.wrap.b32 	%r1959, %r1956, %r1956, 21;
	xor.b32  	%r1960, %r1958, %r1959;
	shf.l.wrap.b32 	%r1961, %r1956, %r1956, 7;
	xor.b32  	%r1962, %r1960, %r1961;
	and.b32  	%r1963, %r1956, %r1930;
	not.b32 	%r1964, %r1956;
	and.b32  	%r1965, %r1904, %r1964;
	or.b32  	%r1966, %r1963, %r1965;
	add.s32 	%r1967, %r1962, %r1966;
	add.s32 	%r1968, %r1967, %r1878;
	add.s32 	%r1970, %r1968, %r1969;
	add.s32 	%r1971, %r1970, %r831;
	shf.l.wrap.b32 	%r1972, %r1957, %r1957, 30;
	shf.l.wrap.b32 	%r1973, %r1957, %r1957, 19;
	xor.b32  	%r1974, %r1972, %r1973;
	shf.l.wrap.b32 	%r1975, %r1957, %r1957, 10;
	xor.b32  	%r1976, %r1974, %r1975;
	xor.b32  	%r1977, %r1931, %r1905;
	and.b32  	%r1978, %r1957, %r1977;
	and.b32  	%r1979, %r1931, %r1905;
	xor.b32  	%r1980, %r1978, %r1979;
	add.s32 	%r1981, %r1976, %r1980;
	add.s32 	%r1982, %r1971, %r1879;
	add.s32 	%r1983, %r1981, %r1971;
	shf.l.wrap.b32 	%r1984, %r1982, %r1982, 26;
	shf.l.wrap.b32 	%r1985, %r1982, %r1982, 21;
	xor.b32  	%r1986, %r1984, %r1985;
	shf.l.wrap.b32 	%r1987, %r1982, %r1982, 7;
	xor.b32  	%r1988, %r1986, %r1987;
	and.b32  	%r1989, %r1982, %r1956;
	not.b32 	%r1990, %r1982;
	and.b32  	%r1991, %r1930, %r1990;
	or.b32  	%r1992, %r1989, %r1991;
	add.s32 	%r1993, %r1988, %r1992;
	add.s32 	%r1994, %r1993, %r1904;
	add.s32 	%r1996, %r1994, %r1995;
	add.s32 	%r1997, %r1996, %r844;
	shf.l.wrap.b32 	%r1998, %r1983, %r1983, 30;
	shf.l.wrap.b32 	%r1999, %r1983, %r1983, 19;
	xor.b32  	%r2000, %r1998, %r1999;
	shf.l.wrap.b32 	%r2001, %r1983, %r1983, 10;
	xor.b32  	%r2002, %r2000, %r2001;
	xor.b32  	%r2003, %r1957, %r1931;
	and.b32  	%r2004, %r1983, %r2003;
	and.b32  	%r2005, %r1957, %r1931;
	xor.b32  	%r2006, %r2004, %r2005;
	add.s32 	%r2007, %r2002, %r2006;
	add.s32 	%r2008, %r1997, %r1905;
	add.s32 	%r2009, %r2007, %r1997;
	shf.l.wrap.b32 	%r2010, %r2008, %r2008, 26;
	shf.l.wrap.b32 	%r2011, %r2008, %r2008, 21;
	xor.b32  	%r2012, %r2010, %r2011;
	shf.l.wrap.b32 	%r2013, %r2008, %r2008, 7;
	xor.b32  	%r2014, %r2012, %r2013;
	and.b32  	%r2015, %r2008, %r1982;
	not.b32 	%r2016, %r2008;
	and.b32  	%r2017, %r1956, %r2016;
	or.b32  	%r2018, %r2015, %r2017;
	add.s32 	%r2019, %r2014, %r2018;
	add.s32 	%r2020, %r2019, %r1930;
	add.s32 	%r2022, %r2020, %r2021;
	add.s32 	%r2023, %r2022, %r857;
	shf.l.wrap.b32 	%r2024, %r2009, %r2009, 30;
	shf.l.wrap.b32 	%r2025, %r2009, %r2009, 19;
	xor.b32  	%r2026, %r2024, %r2025;
	shf.l.wrap.b32 	%r2027, %r2009, %r2009, 10;
	xor.b32  	%r2028, %r2026, %r2027;
	xor.b32  	%r2029, %r1983, %r1957;
	and.b32  	%r2030, %r2009, %r2029;
	and.b32  	%r2031, %r1983, %r1957;
	xor.b32  	%r2032, %r2030, %r2031;
	add.s32 	%r2033, %r2028, %r2032;
	add.s32 	%r2034, %r2023, %r1931;
	add.s32 	%r2035, %r2033, %r2023;
	shf.l.wrap.b32 	%r2036, %r2034, %r2034, 26;
	shf.l.wrap.b32 	%r2037, %r2034, %r2034, 21;
	xor.b32  	%r2038, %r2036, %r2037;
	shf.l.wrap.b32 	%r2039, %r2034, %r2034, 7;
	xor.b32  	%r2040, %r2038, %r2039;
	and.b32  	%r2041, %r2034, %r2008;
	not.b32 	%r2042, %r2034;
	and.b32  	%r2043, %r1982, %r2042;
	or.b32  	%r2044, %r2041, %r2043;
	add.s32 	%r2045, %r2040, %r2044;
	add.s32 	%r2046, %r2045, %r1956;
	add.s32 	%r2048, %r2046, %r2047;
	add.s32 	%r2049, %r2048, %r870;
	shf.l.wrap.b32 	%r2050, %r2035, %r2035, 30;
	shf.l.wrap.b32 	%r2051, %r2035, %r2035, 19;
	xor.b32  	%r2052, %r2050, %r2051;
	shf.l.wrap.b32 	%r2053, %r2035, %r2035, 10;
	xor.b32  	%r2054, %r2052, %r2053;
	xor.b32  	%r2055, %r2009, %r1983;
	and.b32  	%r2056, %r2035, %r2055;
	and.b32  	%r2057, %r2009, %r1983;
	xor.b32  	%r2058, %r2056, %r2057;
	add.s32 	%r2059, %r2054, %r2058;
	add.s32 	%r2060, %r2049, %r1957;
	add.s32 	%r2061, %r2059, %r2049;
	shf.l.wrap.b32 	%r2062, %r2060, %r2060, 26;
	shf.l.wrap.b32 	%r2063, %r2060, %r2060, 21;
	xor.b32  	%r2064, %r2062, %r2063;
	shf.l.wrap.b32 	%r2065, %r2060, %r2060, 7;
	xor.b32  	%r2066, %r2064, %r2065;
	and.b32  	%r2067, %r2060, %r2034;
	not.b32 	%r2068, %r2060;
	and.b32  	%r2069, %r2008, %r2068;
	or.b32  	%r2070, %r2067, %r2069;
	add.s32 	%r2071, %r2066, %r2070;
	add.s32 	%r2072, %r2071, %r1982;
	add.s32 	%r2074, %r2072, %r2073;
	add.s32 	%r2075, %r2074, %r883;
	shf.l.wrap.b32 	%r2076, %r2061, %r2061, 30;
	shf.l.wrap.b32 	%r2077, %r2061, %r2061, 19;
	xor.b32  	%r2078, %r2076, %r2077;
	shf.l.wrap.b32 	%r2079, %r2061, %r2061, 10;
	xor.b32  	%r2080, %r2078, %r2079;
	xor.b32  	%r2081, %r2035, %r2009;
	and.b32  	%r2082, %r2061, %r2081;
	and.b32  	%r2083, %r2035, %r2009;
	xor.b32  	%r2084, %r2082, %r2083;
	add.s32 	%r2085, %r2080, %r2084;
	add.s32 	%r2086, %r2075, %r1983;
	add.s32 	%r2087, %r2085, %r2075;
	shf.l.wrap.b32 	%r2088, %r2086, %r2086, 26;
	shf.l.wrap.b32 	%r2089, %r2086, %r2086, 21;
	xor.b32  	%r2090, %r2088, %r2089;
	shf.l.wrap.b32 	%r2091, %r2086, %r2086, 7;
	xor.b32  	%r2092, %r2090, %r2091;
	and.b32  	%r2093, %r2086, %r2060;
	not.b32 	%r2094, %r2086;
	and.b32  	%r2095, %r2034, %r2094;
	or.b32  	%r2096, %r2093, %r2095;
	add.s32 	%r2097, %r2092, %r2096;
	add.s32 	%r2098, %r2097, %r2008;
	add.s32 	%r2100, %r2098, %r2099;
	add.s32 	%r2101, %r2100, %r896;
	shf.l.wrap.b32 	%r2102, %r2087, %r2087, 30;
	shf.l.wrap.b32 	%r2103, %r2087, %r2087, 19;
	xor.b32  	%r2104, %r2102, %r2103;
	shf.l.wrap.b32 	%r2105, %r2087, %r2087, 10;
	xor.b32  	%r2106, %r2104, %r2105;
	xor.b32  	%r2107, %r2061, %r2035;
	and.b32  	%r2108, %r2087, %r2107;
	and.b32  	%r2109, %r2061, %r2035;
	xor.b32  	%r2110, %r2108, %r2109;
	add.s32 	%r2111, %r2106, %r2110;
	add.s32 	%r2112, %r2101, %r2009;
	add.s32 	%r2113, %r2111, %r2101;
	shf.l.wrap.b32 	%r2114, %r2112, %r2112, 26;
	shf.l.wrap.b32 	%r2115, %r2112, %r2112, 21;
	xor.b32  	%r2116, %r2114, %r2115;
	shf.l.wrap.b32 	%r2117, %r2112, %r2112, 7;
	xor.b32  	%r2118, %r2116, %r2117;
	and.b32  	%r2119, %r2112, %r2086;
	not.b32 	%r2120, %r2112;
	and.b32  	%r2121, %r2060, %r2120;
	or.b32  	%r2122, %r2119, %r2121;
	add.s32 	%r2123, %r2118, %r2122;
	add.s32 	%r2124, %r2123, %r2034;
	add.s32 	%r2126, %r2124, %r2125;
	add.s32 	%r2127, %r2126, %r909;
	shf.l.wrap.b32 	%r2128, %r2113, %r2113, 30;
	shf.l.wrap.b32 	%r2129, %r2113, %r2113, 19;
	xor.b32  	%r2130, %r2128, %r2129;
	shf.l.wrap.b32 	%r2131, %r2113, %r2113, 10;
	xor.b32  	%r2132, %r2130, %r2131;
	xor.b32  	%r2133, %r2087, %r2061;
	and.b32  	%r2134, %r2113, %r2133;
	and.b32  	%r2135, %r2087, %r2061;
	xor.b32  	%r2136, %r2134, %r2135;
	add.s32 	%r2137, %r2132, %r2136;
	add.s32 	%r2138, %r2127, %r2035;
	add.s32 	%r2139, %r2137, %r2127;
	shf.l.wrap.b32 	%r2140, %r2138, %r2138, 26;
	shf.l.wrap.b32 	%r2141, %r2138, %r2138, 21;
	xor.b32  	%r2142, %r2140, %r2141;
	shf.l.wrap.b32 	%r2143, %r2138, %r2138, 7;
	xor.b32  	%r2144, %r2142, %r2143;
	and.b32  	%r2145, %r2138, %r2112;
	not.b32 	%r2146, %r2138;
	and.b32  	%r2147, %r2086, %r2146;
	or.b32  	%r2148, %r2145, %r2147;
	add.s32 	%r2149, %r2144, %r2148;
	add.s32 	%r2150, %r2149, %r2060;
	add.s32 	%r2152, %r2150, %r2151;
	add.s32 	%r2153, %r2152, %r922;
	shf.l.wrap.b32 	%r2154, %r2139, %r2139, 30;
	shf.l.wrap.b32 	%r2155, %r2139, %r2139, 19;
	xor.b32  	%r2156, %r2154, %r2155;
	shf.l.wrap.b32 	%r2157, %r2139, %r2139, 10;
	xor.b32  	%r2158, %r2156, %r2157;
	xor.b32  	%r2159, %r2113, %r2087;
	and.b32  	%r2160, %r2139, %r2159;
	and.b32  	%r2161, %r2113, %r2087;
	xor.b32  	%r2162, %r2160, %r2161;
	add.s32 	%r2163, %r2158, %r2162;
	add.s32 	%r2164, %r2153, %r2061;
	add.s32 	%r2165, %r2163, %r2153;
	shf.l.wrap.b32 	%r2166, %r2164, %r2164, 26;
	shf.l.wrap.b32 	%r2167, %r2164, %r2164, 21;
	xor.b32  	%r2168, %r2166, %r2167;
	shf.l.wrap.b32 	%r2169, %r2164, %r2164, 7;
	xor.b32  	%r2170, %r2168, %r2169;
	and.b32  	%r2171, %r2164, %r2138;
	not.b32 	%r2172, %r2164;
	and.b32  	%r2173, %r2112, %r2172;
	or.b32  	%r2174, %r2171, %r2173;
	add.s32 	%r2175, %r2170, %r2174;
	add.s32 	%r2176, %r2175, %r2086;
	add.s32 	%r2178, %r2176, %r2177;
	add.s32 	%r2179, %r2178, %r935;
	shf.l.wrap.b32 	%r2180, %r2165, %r2165, 30;
	shf.l.wrap.b32 	%r2181, %r2165, %r2165, 19;
	xor.b32  	%r2182, %r2180, %r2181;
	shf.l.wrap.b32 	%r2183, %r2165, %r2165, 10;
	xor.b32  	%r2184, %r2182, %r2183;
	xor.b32  	%r2185, %r2139, %r2113;
	and.b32  	%r2186, %r2165, %r2185;
	and.b32  	%r2187, %r2139, %r2113;
	xor.b32  	%r2188, %r2186, %r2187;
	add.s32 	%r2189, %r2184, %r2188;
	add.s32 	%r2190, %r2179, %r2087;
	add.s32 	%r2191, %r2189, %r2179;
	shf.l.wrap.b32 	%r2192, %r2190, %r2190, 26;
	shf.l.wrap.b32 	%r2193, %r2190, %r2190, 21;
	xor.b32  	%r2194, %r2192, %r2193;
	shf.l.wrap.b32 	%r2195, %r2190, %r2190, 7;
	xor.b32  	%r2196, %r2194, %r2195;
	and.b32  	%r2197, %r2190, %r2164;
	not.b32 	%r2198, %r2190;
	and.b32  	%r2199, %r2138, %r2198;
	or.b32  	%r2200, %r2197, %r2199;
	add.s32 	%r2201, %r2196, %r2200;
	add.s32 	%r2202, %r2201, %r2112;
	add.s32 	%r2204, %r2202, %r2203;
	add.s32 	%r2205, %r2204, %r948;
	shf.l.wrap.b32 	%r2206, %r2191, %r2191, 30;
	shf.l.wrap.b32 	%r2207, %r2191, %r2191, 19;
	xor.b32  	%r2208, %r2206, %r2207;
	shf.l.wrap.b32 	%r2209, %r2191, %r2191, 10;
	xor.b32  	%r2210, %r2208, %r2209;
	xor.b32  	%r2211, %r2165, %r2139;
	and.b32  	%r2212, %r2191, %r2211;
	and.b32  	%r2213, %r2165, %r2139;
	xor.b32  	%r2214, %r2212, %r2213;
	add.s32 	%r2215, %r2210, %r2214;
	add.s32 	%r2216, %r2205, %r2113;
	add.s32 	%r2217, %r2215, %r2205;
	shf.l.wrap.b32 	%r2218, %r2216, %r2216, 26;
	shf.l.wrap.b32 	%r2219, %r2216, %r2216, 21;
	xor.b32  	%r2220, %r2218, %r2219;
	shf.l.wrap.b32 	%r2221, %r2216, %r2216, 7;
	xor.b32  	%r2222, %r2220, %r2221;
	and.b32  	%r2223, %r2216, %r2190;
	not.b32 	%r2224, %r2216;
	and.b32  	%r2225, %r2164, %r2224;
	or.b32  	%r2226, %r2223, %r2225;
	add.s32 	%r2227, %r2222, %r2226;
	add.s32 	%r2228, %r2227, %r2138;
	add.s32 	%r2230, %r2228, %r2229;
	add.s32 	%r2231, %r2230, %r961;
	shf.l.wrap.b32 	%r2232, %r2217, %r2217, 30;
	shf.l.wrap.b32 	%r2233, %r2217, %r2217, 19;
	xor.b32  	%r2234, %r2232, %r2233;
	shf.l.wrap.b32 	%r2235, %r2217, %r2217, 10;
	xor.b32  	%r2236, %r2234, %r2235;
	xor.b32  	%r2237, %r2191, %r2165;
	and.b32  	%r2238, %r2217, %r2237;
	and.b32  	%r2239, %r2191, %r2165;
	xor.b32  	%r2240, %r2238, %r2239;
	add.s32 	%r2241, %r2236, %r2240;
	add.s32 	%r2242, %r2231, %r2139;
	add.s32 	%r2243, %r2241, %r2231;
	shf.l.wrap.b32 	%r2244, %r2242, %r2242, 26;
	shf.l.wrap.b32 	%r2245, %r2242, %r2242, 21;
	xor.b32  	%r2246, %r2244, %r2245;
	shf.l.wrap.b32 	%r2247, %r2242, %r2242, 7;
	xor.b32  	%r2248, %r2246, %r2247;
	and.b32  	%r2249, %r2242, %r2216;
	not.b32 	%r2250, %r2242;
	and.b32  	%r2251, %r2190, %r2250;
	or.b32  	%r2252, %r2249, %r2251;
	add.s32 	%r2253, %r2248, %r2252;
	add.s32 	%r2254, %r2253, %r2164;
	add.s32 	%r2256, %r2254, %r2255;
	add.s32 	%r2257, %r2256, %r974;
	shf.l.wrap.b32 	%r2258, %r2243, %r2243, 30;
	shf.l.wrap.b32 	%r2259, %r2243, %r2243, 19;
	xor.b32  	%r2260, %r2258, %r2259;
	shf.l.wrap.b32 	%r2261, %r2243, %r2243, 10;
	xor.b32  	%r2262, %r2260, %r2261;
	xor.b32  	%r2263, %r2217, %r2191;
	and.b32  	%r2264, %r2243, %r2263;
	and.b32  	%r2265, %r2217, %r2191;
	xor.b32  	%r2266, %r2264, %r2265;
	add.s32 	%r2267, %r2262, %r2266;
	add.s32 	%r2268, %r2257, %r2165;
	add.s32 	%r2269, %r2267, %r2257;
	shf.l.wrap.b32 	%r2270, %r2268, %r2268, 26;
	shf.l.wrap.b32 	%r2271, %r2268, %r2268, 21;
	xor.b32  	%r2272, %r2270, %r2271;
	shf.l.wrap.b32 	%r2273, %r2268, %r2268, 7;
	xor.b32  	%r2274, %r2272, %r2273;
	and.b32  	%r2275, %r2268, %r2242;
	not.b32 	%r2276, %r2268;
	and.b32  	%r2277, %r2216, %r2276;
	or.b32  	%r2278, %r2275, %r2277;
	add.s32 	%r2279, %r2274, %r2278;
	add.s32 	%r2280, %r2279, %r2190;
	add.s32 	%r2282, %r2280, %r2281;
	add.s32 	%r2283, %r2282, %r987;
	shf.l.wrap.b32 	%r2284, %r2269, %r2269, 30;
	shf.l.wrap.b32 	%r2285, %r2269, %r2269, 19;
	xor.b32  	%r2286, %r2284, %r2285;
	shf.l.wrap.b32 	%r2287, %r2269, %r2269, 10;
	xor.b32  	%r2288, %r2286, %r2287;
	xor.b32  	%r2289, %r2243, %r2217;
	and.b32  	%r2290, %r2269, %r2289;
	and.b32  	%r2291, %r2243, %r2217;
	xor.b32  	%r2292, %r2290, %r2291;
	add.s32 	%r2293, %r2288, %r2292;
	add.s32 	%r2294, %r2283, %r2191;
	add.s32 	%r2295, %r2293, %r2283;
	shf.l.wrap.b32 	%r2296, %r2294, %r2294, 26;
	shf.l.wrap.b32 	%r2297, %r2294, %r2294, 21;
	xor.b32  	%r2298, %r2296, %r2297;
	shf.l.wrap.b32 	%r2299, %r2294, %r2294, 7;
	xor.b32  	%r2300, %r2298, %r2299;
	and.b32  	%r2301, %r2294, %r2268;
	not.b32 	%r2302, %r2294;
	and.b32  	%r2303, %r2242, %r2302;
	or.b32  	%r2304, %r2301, %r2303;
	add.s32 	%r2305, %r2300, %r2304;
	add.s32 	%r2306, %r2305, %r2216;
	add.s32 	%r2308, %r2306, %r2307;
	add.s32 	%r2309, %r2308, %r1000;
	shf.l.wrap.b32 	%r2310, %r2295, %r2295, 30;
	shf.l.wrap.b32 	%r2311, %r2295, %r2295, 19;
	xor.b32  	%r2312, %r2310, %r2311;
	shf.l.wrap.b32 	%r2313, %r2295, %r2295, 10;
	xor.b32  	%r2314, %r2312, %r2313;
	xor.b32  	%r2315, %r2269, %r2243;
	and.b32  	%r2316, %r2295, %r2315;
	and.b32  	%r2317, %r2269, %r2243;
	xor.b32  	%r2318, %r2316, %r2317;
	add.s32 	%r2319, %r2314, %r2318;
	add.s32 	%r2320, %r2309, %r2217;
	add.s32 	%r2321, %r2319, %r2309;
	shf.l.wrap.b32 	%r2322, %r2320, %r2320, 26;
	shf.l.wrap.b32 	%r2323, %r2320, %r2320, 21;
	xor.b32  	%r2324, %r2322, %r2323;
	shf.l.wrap.b32 	%r2325, %r2320, %r2320, 7;
	xor.b32  	%r2326, %r2324, %r2325;
	and.b32  	%r2327, %r2320, %r2294;
	not.b32 	%r2328, %r2320;
	and.b32  	%r2329, %r2268, %r2328;
	or.b32  	%r2330, %r2327, %r2329;
	add.s32 	%r2331, %r2326, %r2330;
	add.s32 	%r2332, %r2331, %r2242;
	add.s32 	%r2334, %r2332, %r2333;
	add.s32 	%r2335, %r2334, %r1013;
	shf.l.wrap.b32 	%r2336, %r2321, %r2321, 30;
	shf.l.wrap.b32 	%r2337, %r2321, %r2321, 19;
	xor.b32  	%r2338, %r2336, %r2337;
	shf.l.wrap.b32 	%r2339, %r2321, %r2321, 10;
	xor.b32  	%r2340, %r2338, %r2339;
	xor.b32  	%r2341, %r2295, %r2269;
	and.b32  	%r2342, %r2321, %r2341;
	and.b32  	%r2343, %r2295, %r2269;
	xor.b32  	%r2344, %r2342, %r2343;
	add.s32 	%r2345, %r2340, %r2344;
	add.s32 	%r2346, %r2335, %r2243;
	add.s32 	%r2347, %r2345, %r2335;
	shf.l.wrap.b32 	%r2348, %r2346, %r2346, 26;
	shf.l.wrap.b32 	%r2349, %r2346, %r2346, 21;
	xor.b32  	%r2350, %r2348, %r2349;
	shf.l.wrap.b32 	%r2351, %r2346, %r2346, 7;
	xor.b32  	%r2352, %r2350, %r2351;
	and.b32  	%r2353, %r2346, %r2320;
	not.b32 	%r2354, %r2346;
	and.b32  	%r2355, %r2294, %r2354;
	or.b32  	%r2356, %r2353, %r2355;
	add.s32 	%r2357, %r2352, %r2356;
	add.s32 	%r2358, %r2357, %r2268;
	add.s32 	%r2360, %r2358, %r2359;
	add.s32 	%r2361, %r2360, %r1026;
	shf.l.wrap.b32 	%r2362, %r2347, %r2347, 30;
	shf.l.wrap.b32 	%r2363, %r2347, %r2347, 19;
	xor.b32  	%r2364, %r2362, %r2363;
	shf.l.wrap.b32 	%r2365, %r2347, %r2347, 10;
	xor.b32  	%r2366, %r2364, %r2365;
	xor.b32  	%r2367, %r2321, %r2295;
	and.b32  	%r2368, %r2347, %r2367;
	and.b32  	%r2369, %r2321, %r2295;
	xor.b32  	%r2370, %r2368, %r2369;
	add.s32 	%r2371, %r2366, %r2370;
	add.s32 	%r2372, %r2371, %r2361;
	add.s32 	%r43, %r2, %r2372;
	add.s32 	%r2373, %r29, %r563;
	shf.l.wrap.b32 	%r2374, %r2373, %r2373, 15;
	shf.l.wrap.b32 	%r2375, %r2373, %r2373, 13;
	xor.b32  	%r2376, %r2374, %r2375;
	shr.u32 	%r2377, %r2373, 10;
	xor.b32  	%r2378, %r2376, %r2377;
	add.s32 	%r2379, %r2378, %r7;
	shf.l.wrap.b32 	%r2380, %r2379, %r2379, 15;
	shf.l.wrap.b32 	%r2381, %r2379, %r2379, 13;
	xor.b32  	%r2382, %r2380, %r2381;
	shr.u32 	%r2383, %r2379, 10;
	xor.b32  	%r2384, %r2382, %r2383;
	add.s32 	%r2385, %r2384, %r9;
	shf.l.wrap.b32 	%r2386, %r2385, %r2385, 15;
	shf.l.wrap.b32 	%r2387, %r2385, %r2385, 13;
	xor.b32  	%r2388, %r2386, %r2387;
	shr.u32 	%r2389, %r2385, 10;
	xor.b32  	%r2390, %r2388, %r2389;
	add.s32 	%r2391, %r4, %r2390;
	add.s32 	%r2392, %r2391, 2076891088;
	add.s32 	%r2393, %r2373, %r31;
	shf.l.wrap.b32 	%r2394, %r2392, %r2392, 15;
	shf.l.wrap.b32 	%r2395, %r2392, %r2392, 13;
	xor.b32  	%r2396, %r2394, %r2395;
	shr.u32 	%r2397, %r2392, 10;
	xor.b32  	%r2398, %r2396, %r2397;
	add.s32 	%r2399, %r2398, %r595;
	add.s32 	%r2400, %r2399, %r594;
	shf.l.wrap.b32 	%r2401, %r2393, %r2393, 15;
	shf.l.wrap.b32 	%r2402, %r2393, %r2393, 13;
	xor.b32  	%r2403, %r2401, %r2402;
	shr.u32 	%r2404, %r2393, 10;
	xor.b32  	%r2405, %r2403, %r2404;
	add.s32 	%r2406, %r2405, %r2379;
	add.s32 	%r2407, %r2406, %r563;
	add.s32 	%r2408, %r2407, 285220864;
	shf.l.wrap.b32 	%r2409, %r2400, %r2400, 15;
	shf.l.wrap.b32 	%r2410, %r2400, %r2400, 13;
	xor.b32  	%r2411, %r2409, %r2410;
	shr.u32 	%r2412, %r2400, 10;
	xor.b32  	%r2413, %r2411, %r2412;
	add.s32 	%r2414, %r2413, %r8;
	xor.b32  	%r2415, %r2414, -2147483648;
	shf.l.wrap.b32 	%r2416, %r2408, %r2408, 15;
	shf.l.wrap.b32 	%r2417, %r2408, %r2408, 13;
	xor.b32  	%r2418, %r2416, %r2417;
	shr.u32 	%r2419, %r2408, 10;
	xor.b32  	%r2420, %r2418, %r2419;
	add.s32 	%r2421, %r2420, %r2385;
	shf.l.wrap.b32 	%r2422, %r2415, %r2414, 15;
	shf.l.wrap.b32 	%r2423, %r2415, %r2414, 13;
	xor.b32  	%r2424, %r2422, %r2423;
	shr.u32 	%r2425, %r2415, 10;
	xor.b32  	%r2426, %r2424, %r2425;
	add.s32 	%r2427, %r2426, %r32;
	shf.l.wrap.b32 	%r2428, %r2421, %r2421, 15;
	shf.l.wrap.b32 	%r2429, %r2421, %r2421, 13;
	xor.b32  	%r2430, %r2428, %r2429;
	shr.u32 	%r2431, %r2421, 10;
	xor.b32  	%r2432, %r2430, %r2431;
	add.s32 	%r2433, %r2432, %r2392;
	add.s32 	%r2434, %r2433, %r33;
	shf.l.wrap.b32 	%r2435, %r2427, %r2427, 15;
	shf.l.wrap.b32 	%r2436, %r2427, %r2427, 13;
	xor.b32  	%r2437, %r2435, %r2436;
	shr.u32 	%r2438, %r2427, 10;
	xor.b32  	%r2439, %r2437, %r2438;
	add.s32 	%r2440, %r2439, %r2393;
	add.s32 	%r2441, %r14, %r2440;
	add.s32 	%r2442, %r2441, 33554432;
	shf.l.wrap.b32 	%r2443, %r2434, %r2434, 15;
	shf.l.wrap.b32 	%r2444, %r2434, %r2434, 13;
	xor.b32  	%r2445, %r2443, %r2444;
	shr.u32 	%r2446, %r2434, 10;
	xor.b32  	%r2447, %r2445, %r2446;
	add.s32 	%r2448, %r2447, %r2400;
	shf.l.wrap.b32 	%r2449, %r2373, %r2373, 25;
	shf.l.wrap.b32 	%r2450, %r2373, %r2373, 14;
	xor.b32  	%r2451, %r2449, %r2450;
	shr.u32 	%r2452, %r2373, 3;
	xor.b32  	%r2453, %r2451, %r2452;
	add.s32 	%r2454, %r2448, %r4;
	add.s32 	%r2455, %r2454, %r2453;
	shf.l.wrap.b32 	%r2456, %r2442, %r2442, 15;
	shf.l.wrap.b32 	%r2457, %r2442, %r2442, 13;
	xor.b32  	%r2458, %r2456, %r2457;
	shr.u32 	%r2459, %r2442, 10;
	xor.b32  	%r2460, %r2458, %r2459;
	add.s32 	%r2461, %r2460, %r2408;
	add.s32 	%r2462, %r2461, %r2373;
	add.s32 	%r2463, %r2462, %r15;
	shf.l.wrap.b32 	%r2464, %r2455, %r2455, 15;
	shf.l.wrap.b32 	%r2465, %r2455, %r2455, 13;
	xor.b32  	%r2466, %r2464, %r2465;
	shr.u32 	%r2467, %r2455, 10;
	xor.b32  	%r2468, %r2466, %r2467;
	add.s32 	%r2469, %r2468, %r2415;
	shf.l.wrap.b32 	%r2470, %r2379, %r2379, 25;
	shf.l.wrap.b32 	%r2471, %r2379, %r2379, 14;
	xor.b32  	%r2472, %r2470, %r2471;
	shr.u32 	%r2473, %r2379, 3;
	xor.b32  	%r2474, %r2472, %r2473;
	add.s32 	%r2475, %r2469, %r6;
	add.s32 	%r2476, %r2475, %r2474;
	shf.l.wrap.b32 	%r2477, %r2463, %r2463, 15;
	shf.l.wrap.b32 	%r2478, %r2463, %r2463, 13;
	xor.b32  	%r2479, %r2477, %r2478;
	shr.u32 	%r2480, %r2463, 10;
	xor.b32  	%r2481, %r2479, %r2480;
	add.s32 	%r2482, %r2481, %r2421;
	add.s32 	%r2483, %r2482, %r2379;
	add.s32 	%r2484, %r2483, %r16;
	shf.l.wrap.b32 	%r2485, %r2476, %r2476, 15;
	shf.l.wrap.b32 	%r2486, %r2476, %r2476, 13;
	xor.b32  	%r2487, %r2485, %r2486;
	shr.u32 	%r2488, %r2476, 10;
	xor.b32  	%r2489, %r2487, %r2488;
	add.s32 	%r2490, %r2489, %r2427;
	shf.l.wrap.b32 	%r2491, %r2385, %r2385, 25;
	shf.l.wrap.b32 	%r2492, %r2385, %r2385, 14;
	xor.b32  	%r2493, %r2491, %r2492;
	shr.u32 	%r2494, %r2385, 3;
	xor.b32  	%r2495, %r2493, %r2494;
	add.s32 	%r2496, %r2490, %r8;
	add.s32 	%r2497, %r2496, %r2495;
	shf.l.wrap.b32 	%r2498, %r2484, %r2484, 15;
	shf.l.wrap.b32 	%r2499, %r2484, %r2484, 13;
	xor.b32  	%r2500, %r2498, %r2499;
	shr.u32 	%r2501, %r2484, 10;
	xor.b32  	%r2502, %r2500, %r2501;
	add.s32 	%r2503, %r2502, %r2434;
	add.s32 	%r2504, %r2503, %r2385;
	add.s32 	%r2505, %r2504, %r34;
	shf.l.wrap.b32 	%r2506, %r2497, %r2497, 15;
	shf.l.wrap.b32 	%r2507, %r2497, %r2497, 13;
	xor.b32  	%r2508, %r2506, %r2507;
	shr.u32 	%r2509, %r2497, 10;
	xor.b32  	%r2510, %r2508, %r2509;
	add.s32 	%r2511, %r2510, %r2442;
	shf.l.wrap.b32 	%r2512, %r2392, %r2392, 25;
	shf.l.wrap.b32 	%r2513, %r2392, %r2392, 14;
	xor.b32  	%r2514, %r2512, %r2513;
	shr.u32 	%r2515, %r2392, 3;
	xor.b32  	%r2516, %r2514, %r2515;
	add.s32 	%r2517, %r2511, %r30;
	add.s32 	%r2518, %r2517, %r2516;
	shf.l.wrap.b32 	%r2519, %r2505, %r2505, 15;
	shf.l.wrap.b32 	%r2520, %r2505, %r2505, 13;
	xor.b32  	%r2521, %r2519, %r2520;
	shr.u32 	%r2522, %r2505, 10;
	xor.b32  	%r2523, %r2521, %r2522;
	add.s32 	%r2524, %r2523, %r2455;
	shf.l.wrap.b32 	%r2525, %r2393, %r2393, 25;
	shf.l.wrap.b32 	%r2526, %r2393, %r2393, 14;
	xor.b32  	%r2527, %r2525, %r2526;
	shr.u32 	%r2528, %r2393, 3;
	xor.b32  	%r2529, %r2527, %r2528;
	add.s32 	%r2530, %r2524, %r2392;
	add.s32 	%r2531, %r2530, %r2529;
	shf.l.wrap.b32 	%r2532, %r2518, %r2518, 15;
	shf.l.wrap.b32 	%r2533, %r2518, %r2518, 13;
	xor.b32  	%r2534, %r2532, %r2533;
	shr.u32 	%r2535, %r2518, 10;
	xor.b32  	%r2536, %r2534, %r2535;
	add.s32 	%r2537, %r2536, %r2463;
	shf.l.wrap.b32 	%r2538, %r2400, %r2400, 25;
	shf.l.wrap.b32 	%r2539, %r2400, %r2400, 14;
	xor.b32  	%r2540, %r2538, %r2539;
	shr.u32 	%r2541, %r2400, 3;
	xor.b32  	%r2542, %r2540, %r2541;
	add.s32 	%r2543, %r2537, %r2393;
	add.s32 	%r2544, %r2543, %r2542;
	shf.l.wrap.b32 	%r2545, %r2531, %r2531, 15;
	shf.l.wrap.b32 	%r2546, %r2531, %r2531, 13;
	xor.b32  	%r2547, %r2545, %r2546;
	shr.u32 	%r2548, %r2531, 10;
	xor.b32  	%r2549, %r2547, %r2548;
	add.s32 	%r2550, %r2549, %r2476;
	shf.l.wrap.b32 	%r2551, %r2408, %r2408, 25;
	shf.l.wrap.b32 	%r2552, %r2408, %r2408, 14;
	xor.b32  	%r2553, %r2551, %r2552;
	shr.u32 	%r2554, %r2408, 3;
	xor.b32  	%r2555, %r2553, %r2554;
	add.s32 	%r2556, %r2550, %r2400;
	add.s32 	%r2557, %r2556, %r2555;
	shf.l.wrap.b32 	%r2558, %r2544, %r2544, 15;
	shf.l.wrap.b32 	%r2559, %r2544, %r2544, 13;
	xor.b32  	%r2560, %r2558, %r2559;
	shr.u32 	%r2561, %r2544, 10;
	xor.b32  	%r2562, %r2560, %r2561;
	add.s32 	%r2563, %r2562, %r2484;
	shf.l.wrap.b32 	%r2564, %r2415, %r2414, 25;
	shf.l.wrap.b32 	%r2565, %r2415, %r2414, 14;
	xor.b32  	%r2566, %r2564, %r2565;
	shr.u32 	%r2567, %r2415, 3;
	xor.b32  	%r2568, %r2566, %r2567;
	add.s32 	%r2569, %r2563, %r2408;
	add.s32 	%r2570, %r2569, %r2568;
	shf.l.wrap.b32 	%r2571, %r2557, %r2557, 15;
	shf.l.wrap.b32 	%r2572, %r2557, %r2557, 13;
	xor.b32  	%r2573, %r2571, %r2572;
	shr.u32 	%r2574, %r2557, 10;
	xor.b32  	%r2575, %r2573, %r2574;
	add.s32 	%r2576, %r2575, %r2497;
	shf.l.wrap.b32 	%r2577, %r2421, %r2421, 25;
	shf.l.wrap.b32 	%r2578, %r2421, %r2421, 14;
	xor.b32  	%r2579, %r2577, %r2578;
	shr.u32 	%r2580, %r2421, 3;
	xor.b32  	%r2581, %r2579, %r2580;
	add.s32 	%r2582, %r2576, %r2415;
	add.s32 	%r2583, %r2582, %r2581;
	shf.l.wrap.b32 	%r2584, %r2570, %r2570, 15;
	shf.l.wrap.b32 	%r2585, %r2570, %r2570, 13;
	xor.b32  	%r2586, %r2584, %r2585;
	shr.u32 	%r2587, %r2570, 10;
	xor.b32  	%r2588, %r2586, %r2587;
	add.s32 	%r2589, %r2588, %r2505;
	shf.l.wrap.b32 	%r2590, %r2427, %r2427, 25;
	shf.l.wrap.b32 	%r2591, %r2427, %r2427, 14;
	xor.b32  	%r2592, %r2590, %r2591;
	shr.u32 	%r2593, %r2427, 3;
	xor.b32  	%r2594, %r2592, %r2593;
	add.s32 	%r2595, %r2589, %r2421;
	add.s32 	%r2596, %r2595, %r2594;
	shf.l.wrap.b32 	%r2597, %r2583, %r2583, 15;
	shf.l.wrap.b32 	%r2598, %r2583, %r2583, 13;
	xor.b32  	%r2599, %r2597, %r2598;
	shr.u32 	%r2600, %r2583, 10;
	xor.b32  	%r2601, %r2599, %r2600;
	add.s32 	%r2602, %r2601, %r2518;
	shf.l.wrap.b32 	%r2603, %r2434, %r2434, 25;
	shf.l.wrap.b32 	%r2604, %r2434, %r2434, 14;
	xor.b32  	%r2605, %r2603, %r2604;
	shr.u32 	%r2606, %r2434, 3;
	xor.b32  	%r2607, %r2605, %r2606;
	add.s32 	%r2608, %r2602, %r2427;
	add.s32 	%r2609, %r2608, %r2607;
	shf.l.wrap.b32 	%r2610, %r2596, %r2596, 15;
	shf.l.wrap.b32 	%r2611, %r2596, %r2596, 13;
	xor.b32  	%r2612, %r2610, %r2611;
	shr.u32 	%r2613, %r2596, 10;
	xor.b32  	%r2614, %r2612, %r2613;
	add.s32 	%r2615, %r2614, %r2531;
	shf.l.wrap.b32 	%r2616, %r2442, %r2442, 25;
	shf.l.wrap.b32 	%r2617, %r2442, %r2442, 14;
	xor.b32  	%r2618, %r2616, %r2617;
	shr.u32 	%r2619, %r2442, 3;
	xor.b32  	%r2620, %r2618, %r2619;
	add.s32 	%r2621, %r2615, %r2434;
	add.s32 	%r2622, %r2621, %r2620;
	shf.l.wrap.b32 	%r2623, %r2609, %r2609, 15;
	shf.l.wrap.b32 	%r2624, %r2609, %r2609, 13;
	xor.b32  	%r2625, %r2623, %r2624;
	shr.u32 	%r2626, %r2609, 10;
	xor.b32  	%r2627, %r2625, %r2626;
	add.s32 	%r2628, %r2627, %r2544;
	shf.l.wrap.b32 	%r2629, %r2455, %r2455, 25;
	shf.l.wrap.b32 	%r2630, %r2455, %r2455, 14;
	xor.b32  	%r2631, %r2629, %r2630;
	shr.u32 	%r2632, %r2455, 3;
	xor.b32  	%r2633, %r2631, %r2632;
	add.s32 	%r2634, %r2628, %r2442;
	add.s32 	%r2635, %r2634, %r2633;
	shf.l.wrap.b32 	%r2636, %r2622, %r2622, 15;
	shf.l.wrap.b32 	%r2637, %r2622, %r2622, 13;
	xor.b32  	%r2638, %r2636, %r2637;
	shr.u32 	%r2639, %r2622, 10;
	xor.b32  	%r2640, %r2638, %r2639;
	add.s32 	%r2641, %r2640, %r2557;
	shf.l.wrap.b32 	%r2642, %r2463, %r2463, 25;
	shf.l.wrap.b32 	%r2643, %r2463, %r2463, 14;
	xor.b32  	%r2644, %r2642, %r2643;
	shr.u32 	%r2645, %r2463, 3;
	xor.b32  	%r2646, %r2644, %r2645;
	add.s32 	%r2647, %r2641, %r2455;
	add.s32 	%r2648, %r2647, %r2646;
	shf.l.wrap.b32 	%r2649, %r2635, %r2635, 15;
	shf.l.wrap.b32 	%r2650, %r2635, %r2635, 13;
	xor.b32  	%r2651, %r2649, %r2650;
	shr.u32 	%r2652, %r2635, 10;
	xor.b32  	%r2653, %r2651, %r2652;
	add.s32 	%r2654, %r2653, %r2570;
	shf.l.wrap.b32 	%r2655, %r2476, %r2476, 25;
	shf.l.wrap.b32 	%r2656, %r2476, %r2476, 14;
	xor.b32  	%r2657, %r2655, %r2656;
	shr.u32 	%r2658, %r2476, 3;
	xor.b32  	%r2659, %r2657, %r2658;
	add.s32 	%r2660, %r2654, %r2463;
	add.s32 	%r2661, %r2660, %r2659;
	shf.l.wrap.b32 	%r2662, %r2648, %r2648, 15;
	shf.l.wrap.b32 	%r2663, %r2648, %r2648, 13;
	xor.b32  	%r2664, %r2662, %r2663;
	shr.u32 	%r2665, %r2648, 10;
	xor.b32  	%r2666, %r2664, %r2665;
	add.s32 	%r2667, %r2666, %r2583;
	shf.l.wrap.b32 	%r2668, %r2484, %r2484, 25;
	shf.l.wrap.b32 	%r2669, %r2484, %r2484, 14;
	xor.b32  	%r2670, %r2668, %r2669;
	shr.u32 	%r2671, %r2484, 3;
	xor.b32  	%r2672, %r2670, %r2671;
	add.s32 	%r2673, %r2667, %r2476;
	add.s32 	%r2674, %r2673, %r2672;
	shf.l.wrap.b32 	%r2675, %r2661, %r2661, 15;
	shf.l.wrap.b32 	%r2676, %r2661, %r2661, 13;
	xor.b32  	%r2677, %r2675, %r2676;
	shr.u32 	%r2678, %r2661, 10;
	xor.b32  	%r2679, %r2677, %r2678;
	add.s32 	%r2680, %r2679, %r2596;
	shf.l.wrap.b32 	%r2681, %r2497, %r2497, 25;
	shf.l.wrap.b32 	%r2682, %r2497, %r2497, 14;
	xor.b32  	%r2683, %r2681, %r2682;
	shr.u32 	%r2684, %r2497, 3;
	xor.b32  	%r2685, %r2683, %r2684;
	add.s32 	%r2686, %r2680, %r2484;
	add.s32 	%r2687, %r2686, %r2685;
	shf.l.wrap.b32 	%r2688, %r2674, %r2674, 15;
	shf.l.wrap.b32 	%r2689, %r2674, %r2674, 13;
	xor.b32  	%r2690, %r2688, %r2689;
	shr.u32 	%r2691, %r2674, 10;
	xor.b32  	%r2692, %r2690, %r2691;
	add.s32 	%r2693, %r2692, %r2609;
	shf.l.wrap.b32 	%r2694, %r2505, %r2505, 25;
	shf.l.wrap.b32 	%r2695, %r2505, %r2505, 14;
	xor.b32  	%r2696, %r2694, %r2695;
	shr.u32 	%r2697, %r2505, 3;
	xor.b32  	%r2698, %r2696, %r2697;
	add.s32 	%r2699, %r2693, %r2497;
	add.s32 	%r2700, %r2699, %r2698;
	shf.l.wrap.b32 	%r2701, %r2687, %r2687, 15;
	shf.l.wrap.b32 	%r2702, %r2687, %r2687, 13;
	xor.b32  	%r2703, %r2701, %r2702;
	shr.u32 	%r2704, %r2687, 10;
	xor.b32  	%r2705, %r2703, %r2704;
	add.s32 	%r2706, %r2705, %r2622;
	shf.l.wrap.b32 	%r2707, %r2518, %r2518, 25;
	shf.l.wrap.b32 	%r2708, %r2518, %r2518, 14;
	xor.b32  	%r2709, %r2707, %r2708;
	shr.u32 	%r2710, %r2518, 3;
	xor.b32  	%r2711, %r2709, %r2710;
	add.s32 	%r2712, %r2706, %r2505;
	add.s32 	%r2713, %r2712, %r2711;
	shf.l.wrap.b32 	%r2714, %r2700, %r2700, 15;
	shf.l.wrap.b32 	%r2715, %r2700, %r2700, 13;
	xor.b32  	%r2716, %r2714, %r2715;
	shr.u32 	%r2717, %r2700, 10;
	xor.b32  	%r2718, %r2716, %r2717;
	add.s32 	%r2719, %r2718, %r2635;
	shf.l.wrap.b32 	%r2720, %r2531, %r2531, 25;
	shf.l.wrap.b32 	%r2721, %r2531, %r2531, 14;
	xor.b32  	%r2722, %r2720, %r2721;
	shr.u32 	%r2723, %r2531, 3;
	xor.b32  	%r2724, %r2722, %r2723;
	add.s32 	%r2725, %r2719, %r2518;
	add.s32 	%r2726, %r2725, %r2724;
	shf.l.wrap.b32 	%r2727, %r2713, %r2713, 15;
	shf.l.wrap.b32 	%r2728, %r2713, %r2713, 13;
	xor.b32  	%r2729, %r2727, %r2728;
	shr.u32 	%r2730, %r2713, 10;
	xor.b32  	%r2731, %r2729, %r2730;
	add.s32 	%r2732, %r2731, %r2648;
	shf.l.wrap.b32 	%r2733, %r2544, %r2544, 25;
	shf.l.wrap.b32 	%r2734, %r2544, %r2544, 14;
	xor.b32  	%r2735, %r2733, %r2734;
	shr.u32 	%r2736, %r2544, 3;
	xor.b32  	%r2737, %r2735, %r2736;
	add.s32 	%r2738, %r2732, %r2531;
	add.s32 	%r2739, %r2738, %r2737;
	shf.l.wrap.b32 	%r2740, %r2726, %r2726, 15;
	shf.l.wrap.b32 	%r2741, %r2726, %r2726, 13;
	xor.b32  	%r2742, %r2740, %r2741;
	shr.u32 	%r2743, %r2726, 10;
	xor.b32  	%r2744, %r2742, %r2743;
	add.s32 	%r2745, %r2744, %r2661;
	shf.l.wrap.b32 	%r2746, %r2557, %r2557, 25;
	shf.l.wrap.b32 	%r2747, %r2557, %r2557, 14;
	xor.b32  	%r2748, %r2746, %r2747;
	shr.u32 	%r2749, %r2557, 3;
	xor.b32  	%r2750, %r2748, %r2749;
	add.s32 	%r2751, %r2745, %r2544;
	add.s32 	%r2752, %r2751, %r2750;
	shf.l.wrap.b32 	%r2753, %r2739, %r2739, 15;
	shf.l.wrap.b32 	%r2754, %r2739, %r2739, 13;
	xor.b32  	%r2755, %r2753, %r2754;
	shr.u32 	%r2756, %r2739, 10;
	xor.b32  	%r2757, %r2755, %r2756;
	add.s32 	%r2758, %r2757, %r2674;
	shf.l.wrap.b32 	%r2759, %r2570, %r2570, 25;
	shf.l.wrap.b32 	%r2760, %r2570, %r2570, 14;
	xor.b32  	%r2761, %r2759, %r2760;
	shr.u32 	%r2762, %r2570, 3;
	xor.b32  	%r2763, %r2761, %r2762;
	add.s32 	%r2764, %r2758, %r2557;
	add.s32 	%r2765, %r2764, %r2763;
	shf.l.wrap.b32 	%r2766, %r2752, %r2752, 15;
	shf.l.wrap.b32 	%r2767, %r2752, %r2752, 13;
	xor.b32  	%r2768, %r2766, %r2767;
	shr.u32 	%r2769, %r2752, 10;
	xor.b32  	%r2770, %r2768, %r2769;
	add.s32 	%r2771, %r2770, %r2687;
	shf.l.wrap.b32 	%r2772, %r2583, %r2583, 25;
	shf.l.wrap.b32 	%r2773, %r2583, %r2583, 14;
	xor.b32  	%r2774, %r2772, %r2773;
	shr.u32 	%r2775, %r2583, 3;
	xor.b32  	%r2776, %r2774, %r2775;
	add.s32 	%r2777, %r2771, %r2570;
	add.s32 	%r2778, %r2777, %r2776;
	shf.l.wrap.b32 	%r2779, %r2765, %r2765, 15;
	shf.l.wrap.b32 	%r2780, %r2765, %r2765, 13;
	xor.b32  	%r2781, %r2779, %r2780;
	shr.u32 	%r2782, %r2765, 10;
	xor.b32  	%r2783, %r2781, %r2782;
	add.s32 	%r2784, %r2783, %r2700;
	shf.l.wrap.b32 	%r2785, %r2596, %r2596, 25;
	shf.l.wrap.b32 	%r2786, %r2596, %r2596, 14;
	xor.b32  	%r2787, %r2785, %r2786;
	shr.u32 	%r2788, %r2596, 3;
	xor.b32  	%r2789, %r2787, %r2788;
	add.s32 	%r2790, %r2784, %r2583;
	add.s32 	%r2791, %r2790, %r2789;
	shf.l.wrap.b32 	%r2792, %r2778, %r2778, 15;
	shf.l.wrap.b32 	%r2793, %r2778, %r2778, 13;
	xor.b32  	%r2794, %r2792, %r2793;
	shr.u32 	%r2795, %r2778, 10;
	xor.b32  	%r2796, %r2794, %r2795;
	add.s32 	%r2797, %r2796, %r2713;
	shf.l.wrap.b32 	%r2798, %r2609, %r2609, 25;
	shf.l.wrap.b32 	%r2799, %r2609, %r2609, 14;
	xor.b32  	%r2800, %r2798, %r2799;
	shr.u32 	%r2801, %r2609, 3;
	xor.b32  	%r2802, %r2800, %r2801;
	add.s32 	%r2803, %r2797, %r2596;
	add.s32 	%r2804, %r2803, %r2802;
	shf.l.wrap.b32 	%r2805, %r2791, %r2791, 15;
	shf.l.wrap.b32 	%r2806, %r2791, %r2791, 13;
	xor.b32  	%r2807, %r2805, %r2806;
	shr.u32 	%r2808, %r2791, 10;
	xor.b32  	%r2809, %r2807, %r2808;
	add.s32 	%r2810, %r2809, %r2726;
	shf.l.wrap.b32 	%r2811, %r2622, %r2622, 25;
	shf.l.wrap.b32 	%r2812, %r2622, %r2622, 14;
	xor.b32  	%r2813, %r2811, %r2812;
	shr.u32 	%r2814, %r2622, 3;
	xor.b32  	%r2815, %r2813, %r2814;
	add.s32 	%r2816, %r2810, %r2609;
	add.s32 	%r2817, %r2816, %r2815;
	shf.l.wrap.b32 	%r2818, %r2804, %r2804, 15;
	shf.l.wrap.b32 	%r2819, %r2804, %r2804, 13;
	xor.b32  	%r2820, %r2818, %r2819;
	shr.u32 	%r2821, %r2804, 10;
	xor.b32  	%r2822, %r2820, %r2821;
	add.s32 	%r2823, %r2822, %r2739;
	shf.l.wrap.b32 	%r2824, %r2635, %r2635, 25;
	shf.l.wrap.b32 	%r2825, %r2635, %r2635, 14;
	xor.b32  	%r2826, %r2824, %r2825;
	shr.u32 	%r2827, %r2635, 3;
	xor.b32  	%r2828, %r2826, %r2827;
	add.s32 	%r2829, %r2823, %r2622;
	add.s32 	%r2830, %r2829, %r2828;
	add.s32 	%r2831, %r40, %r563;
	add.s32 	%r2832, %r2831, %r18;
	add.s32 	%r2833, %r41, %r2831;
	shf.l.wrap.b32 	%r2834, %r2832, %r2832, 26;
	shf.l.wrap.b32 	%r2835, %r2832, %r2832, 21;
	xor.b32  	%r2836, %r2834, %r2835;
	shf.l.wrap.b32 	%r2837, %r2832, %r2832, 7;
	xor.b32  	%r2838, %r2836, %r2837;
	and.b32  	%r2839, %r2832, %r38;
	not.b32 	%r2840, %r2832;
	and.b32  	%r2841, %r36, %r2840;
	or.b32  	%r2842, %r2839, %r2841;
	add.s32 	%r2843, %r2838, %r2842;
	add.s32 	%r2844, %r2843, %r42;
	xor.b32  	%r2845, %r2844, -2147483648;
	shf.l.wrap.b32 	%r2846, %r2833, %r2833, 30;
	shf.l.wrap.b32 	%r2847, %r2833, %r2833, 19;
	xor.b32  	%r2848, %r2846, %r2847;
	shf.l.wrap.b32 	%r2849, %r2833, %r2833, 10;
	xor.b32  	%r2850, %r2848, %r2849;
	xor.b32  	%r2851, %r39, %r37;
	and.b32  	%r2852, %r2833, %r2851;
	and.b32  	%r2853, %r39, %r37;
	xor.b32  	%r2854, %r2852, %r2853;
	add.s32 	%r2855, %r2850, %r2854;
	add.s32 	%r2856, %r2845, %r35;
	add.s32 	%r2857, %r2855, %r2845;
	shf.l.wrap.b32 	%r2858, %r2856, %r2856, 26;
	shf.l.wrap.b32 	%r2859, %r2856, %r2856, 21;
	xor.b32  	%r2860, %r2858, %r2859;
	shf.l.wrap.b32 	%r2861, %r2856, %r2856, 7;
	xor.b32  	%r2862, %r2860, %r2861;
	and.b32  	%r2863, %r2856, %r2832;
	not.b32 	%r2864, %r2856;
	and.b32  	%r2865, %r38, %r2864;
	or.b32  	%r2866, %r2863, %r2865;
	add.s32 	%r2867, %r2862, %r2866;
	add.s32 	%r2868, %r36, %r1064;
	add.s32 	%r2869, %r2867, %r2868;
	shf.l.wrap.b32 	%r2870, %r2857, %r2857, 30;
	shf.l.wrap.b32 	%r2871, %r2857, %r2857, 19;
	xor.b32  	%r2872, %r2870, %r2871;
	shf.l.wrap.b32 	%r2873, %r2857, %r2857, 10;
	xor.b32  	%r2874, %r2872, %r2873;
	xor.b32  	%r2875, %r2833, %r39;
	and.b32  	%r2876, %r2857, %r2875;
	and.b32  	%r2877, %r2833, %r39;
	xor.b32  	%r2878, %r2876, %r2877;
	add.s32 	%r2879, %r2874, %r2878;
	add.s32 	%r2880, %r2869, %r37;
	add.s32 	%r2881, %r2879, %r2869;
	shf.l.wrap.b32 	%r2882, %r2880, %r2880, 26;
	shf.l.wrap.b32 	%r2883, %r2880, %r2880, 21;
	xor.b32  	%r2884, %r2882, %r2883;
	shf.l.wrap.b32 	%r2885, %r2880, %r2880, 7;
	xor.b32  	%r2886, %r2884, %r2885;
	and.b32  	%r2887, %r2880, %r2856;
	not.b32 	%r2888, %r2880;
	and.b32  	%r2889, %r2832, %r2888;
	or.b32  	%r2890, %r2887, %r2889;
	add.s32 	%r2891, %r2886, %r2890;
	add.s32 	%r2892, %r38, %r1089;
	add.s32 	%r2893, %r2891, %r2892;
	shf.l.wrap.b32 	%r2894, %r2881, %r2881, 30;
	shf.l.wrap.b32 	%r2895, %r2881, %r2881, 19;
	xor.b32  	%r2896, %r2894, %r2895;
	shf.l.wrap.b32 	%r2897, %r2881, %r2881, 10;
	xor.b32  	%r2898, %r2896, %r2897;
	xor.b32  	%r2899, %r2857, %r2833;
	and.b32  	%r2900, %r2881, %r2899;
	and.b32  	%r2901, %r2857, %r2833;
	xor.b32  	%r2902, %r2900, %r2901;
	add.s32 	%r2903, %r2898, %r2902;
	add.s32 	%r2904, %r2893, %r39;
	add.s32 	%r2905, %r2903, %r2893;
	shf.l.wrap.b32 	%r2906, %r2904, %r2904, 26;
	shf.l.wrap.b32 	%r2907, %r2904, %r2904, 21;
	xor.b32  	%r2908, %r2906, %r2907;
	shf.l.wrap.b32 	%r2909, %r2904, %r2904, 7;
	xor.b32  	%r2910, %r2908, %r2909;
	and.b32  	%r2911, %r2904, %r2880;
	not.b32 	%r2912, %r2904;
	and.b32  	%r2913, %r2856, %r2912;
	or.b32  	%r2914, %r2911, %r2913;
	add.s32 	%r2915, %r2910, %r2914;
	add.s32 	%r2916, %r2915, %r2832;
	add.s32 	%r2917, %r2916, %r1116;
	shf.l.wrap.b32 	%r2918, %r2905, %r2905, 30;
	shf.l.wrap.b32 	%r2919, %r2905, %r2905, 19;
	xor.b32  	%r2920, %r2918, %r2919;
	shf.l.wrap.b32 	%r2921, %r2905, %r2905, 10;
	xor.b32  	%r2922, %r2920, %r2921;
	xor.b32  	%r2923, %r2881, %r2857;
	and.b32  	%r2924, %r2905, %r2923;
	and.b32  	%r2925, %r2881, %r2857;
	xor.b32  	%r2926, %r2924, %r2925;
	add.s32 	%r2927, %r2922, %r2926;
	add.s32 	%r2928, %r2917, %r2833;
	add.s32 	%r2929, %r2927, %r2917;
	shf.l.wrap.b32 	%r2930, %r2928, %r2928, 26;
	shf.l.wrap.b32 	%r2931, %r2928, %r2928, 21;
	xor.b32  	%r2932, %r2930, %r2931;
	shf.l.wrap.b32 	%r2933, %r2928, %r2928, 7;
	xor.b32  	%r2934, %r2932, %r2933;
	and.b32  	%r2935, %r2928, %r2904;
	not.b32 	%r2936, %r2928;
	and.b32  	%r2937, %r2880, %r2936;
	or.b32  	%r2938, %r2935, %r2937;
	add.s32 	%r2939, %r2934, %r2938;
	add.s32 	%r2940, %r2939, %r2856;
	add.s32 	%r2941, %r27, %r2940;
	add.s32 	%r2942, %r2941, 33554432;
	shf.l.wrap.b32 	%r2943, %r2929, %r2929, 30;
	shf.l.wrap.b32 	%r2944, %r2929, %r2929, 19;
	xor.b32  	%r2945, %r2943, %r2944;
	shf.l.wrap.b32 	%r2946, %r2929, %r2929, 10;
	xor.b32  	%r2947, %r2945, %r2946;
	xor.b32  	%r2948, %r2905, %r2881;
	and.b32  	%r2949, %r2929, %r2948;
	and.b32  	%r2950, %r2905, %r2881;
	xor.b32  	%r2951, %r2949, %r2950;
	add.s32 	%r2952, %r2947, %r2951;
	add.s32 	%r2953, %r2942, %r2857;
	add.s32 	%r2954, %r2952, %r2942;
	shf.l.wrap.b32 	%r2955, %r2953, %r2953, 26;
	shf.l.wrap.b32 	%r2956, %r2953, %r2953, 21;
	xor.b32  	%r2957, %r2955, %r2956;
	shf.l.wrap.b32 	%r2958, %r2953, %r2953, 7;
	xor.b32  	%r2959, %r2957, %r2958;
	and.b32  	%r2960, %r2953, %r2928;
	not.b32 	%r2961, %r2953;
	and.b32  	%r2962, %r2904, %r2961;
	or.b32  	%r2963, %r2960, %r2962;
	add.s32 	%r2964, %r2959, %r2963;
	add.s32 	%r2965, %r2964, %r2880;
	add.s32 	%r2966, %r2965, %r1166;
	shf.l.wrap.b32 	%r2967, %r2954, %r2954, 30;
	shf.l.wrap.b32 	%r2968, %r2954, %r2954, 19;
	xor.b32  	%r2969, %r2967, %r2968;
	shf.l.wrap.b32 	%r2970, %r2954, %r2954, 10;
	xor.b32  	%r2971, %r2969, %r2970;
	xor.b32  	%r2972, %r2929, %r2905;
	and.b32  	%r2973, %r2954, %r2972;
	and.b32  	%r2974, %r2929, %r2905;
	xor.b32  	%r2975, %r2973, %r2974;
	add.s32 	%r2976, %r2971, %r2975;
	add.s32 	%r2977, %r2966, %r2881;
	add.s32 	%r2978, %r2976, %r2966;
	shf.l.wrap.b32 	%r2979, %r2977, %r2977, 26;
	shf.l.wrap.b32 	%r2980, %r2977, %r2977, 21;
	xor.b32  	%r2981, %r2979, %r2980;
	shf.l.wrap.b32 	%r2982, %r2977, %r2977, 7;
	xor.b32  	%r2983, %r2981, %r2982;
	and.b32  	%r2984, %r2977, %r2953;
	not.b32 	%r2985, %r2977;
	and.b32  	%r2986, %r2928, %r2985;
	or.b32  	%r2987, %r2984, %r2986;
	add.s32 	%r2988, %r2983, %r2987;
	add.s32 	%r2989, %r2988, %r2904;
	add.s32 	%r2990, %r2989, %r1191;
	add.s32 	%r2991, %r2990, %r2373;
	shf.l.wrap.b32 	%r2992, %r2978, %r2978, 30;
	shf.l.wrap.b32 	%r2993, %r2978, %r2978, 19;
	xor.b32  	%r2994, %r2992, %r2993;
	shf.l.wrap.b32 	%r2995, %r2978, %r2978, 10;
	xor.b32  	%r2996, %r2994, %r2995;
	xor.b32  	%r2997, %r2954, %r2929;
	and.b32  	%r2998, %r2978, %r2997;
	and.b32  	%r2999, %r2954, %r2929;
	xor.b32  	%r3000, %r2998, %r2999;
	add.s32 	%r3001, %r2996, %r3000;
	add.s32 	%r3002, %r2991, %r2905;
	add.s32 	%r3003, %r3001, %r2991;
	shf.l.wrap.b32 	%r3004, %r3002, %r3002, 26;
	shf.l.wrap.b32 	%r3005, %r3002, %r3002, 21;
	xor.b32  	%r3006, %r3004, %r3005;
	shf.l.wrap.b32 	%r3007, %r3002, %r3002, 7;
	xor.b32  	%r3008, %r3006, %r3007;
	and.b32  	%r3009, %r3002, %r2977;
	not.b32 	%r3010, %r3002;
	and.b32  	%r3011, %r2953, %r3010;
	or.b32  	%r3012, %r3009, %r3011;
	add.s32 	%r3013, %r3008, %r3012;
	add.s32 	%r3014, %r3013, %r2928;
	add.s32 	%r3015, %r3014, %r1218;
	shf.l.wrap.b32 	%r3016, %r3003, %r3003, 30;
	shf.l.wrap.b32 	%r3017, %r3003, %r3003, 19;
	xor.b32  	%r3018, %r3016, %r3017;
	shf.l.wrap.b32 	%r3019, %r3003, %r3003, 10;
	xor.b32  	%r3020, %r3018, %r3019;
	xor.b32  	%r3021, %r2978, %r2954;
	and.b32  	%r3022, %r3003, %r3021;
	and.b32  	%r3023, %r2978, %r2954;
	xor.b32  	%r3024, %r3022, %r3023;
	add.s32 	%r3025, %r3020, %r3024;
	add.s32 	%r3026, %r3015, %r2929;
	add.s32 	%r3027, %r3025, %r3015;
	shf.l.wrap.b32 	%r3028, %r3026, %r3026, 26;
	shf.l.wrap.b32 	%r3029, %r3026, %r3026, 21;
	xor.b32  	%r3030, %r3028, %r3029;
	shf.l.wrap.b32 	%r3031, %r3026, %r3026, 7;
	xor.b32  	%r3032, %r3030, %r3031;
	and.b32  	%r3033, %r3026, %r3002;
	not.b32 	%r3034, %r3026;
	and.b32  	%r3035, %r2977, %r3034;
	or.b32  	%r3036, %r3033, %r3035;
	add.s32 	%r3037, %r3032, %r3036;
	add.s32 	%r3038, %r3037, %r2953;
	add.s32 	%r3039, %r3038, %r1243;
	add.s32 	%r3040, %r3039, %r2379;
	shf.l.wrap.b32 	%r3041, %r3027, %r3027, 30;
	shf.l.wrap.b32 	%r3042, %r3027, %r3027, 19;
	xor.b32  	%r3043, %r3041, %r3042;
	shf.l.wrap.b32 	%r3044, %r3027, %r3027, 10;
	xor.b32  	%r3045, %r3043, %r3044;
	xor.b32  	%r3046, %r3003, %r2978;
	and.b32  	%r3047, %r3027, %r3046;
	and.b32  	%r3048, %r3003, %r2978;
	xor.b32  	%r3049, %r3047, %r3048;
	add.s32 	%r3050, %r3045, %r3049;
	add.s32 	%r3051, %r3040, %r2954;
	add.s32 	%r3052, %r3050, %r3040;
	shf.l.wrap.b32 	%r3053, %r3051, %r3051, 26;
	shf.l.wrap.b32 	%r3054, %r3051, %r3051, 21;
	xor.b32  	%r3055, %r3053, %r3054;
	shf.l.wrap.b32 	%r3056, %r3051, %r3051, 7;
	xor.b32  	%r3057, %r3055, %r3056;
	and.b32  	%r3058, %r3051, %r3026;
	not.b32 	%r3059, %r3051;
	and.b32  	%r3060, %r3002, %r3059;
	or.b32  	%r3061, %r3058, %r3060;
	add.s32 	%r3062, %r3057, %r3061;
	add.s32 	%r3063, %r3062, %r2977;
	add.s32 	%r3064, %r3063, %r1270;
	shf.l.wrap.b32 	%r3065, %r3052, %r3052, 30;
	shf.l.wrap.b32 	%r3066, %r3052, %r3052, 19;
	xor.b32  	%r3067, %r3065, %r3066;
	shf.l.wrap.b32 	%r3068, %r3052, %r3052, 10;
	xor.b32  	%r3069, %r3067, %r3068;
	xor.b32  	%r3070, %r3027, %r3003;
	and.b32  	%r3071, %r3052, %r3070;
	and.b32  	%r3072, %r3027, %r3003;
	xor.b32  	%r3073, %r3071, %r3072;
	add.s32 	%r3074, %r3069, %r3073;
	add.s32 	%r3075, %r3064, %r2978;
	add.s32 	%r3076, %r3074, %r3064;
	shf.l.wrap.b32 	%r3077, %r3075, %r3075, 26;
	shf.l.wrap.b32 	%r3078, %r3075, %r3075, 21;
	xor.b32  	%r3079, %r3077, %r3078;
	shf.l.wrap.b32 	%r3080, %r3075, %r3075, 7;
	xor.b32  	%r3081, %r3079, %r3080;
	and.b32  	%r3082, %r3075, %r3051;
	not.b32 	%r3083, %r3075;
	and.b32  	%r3084, %r3026, %r3083;
	or.b32  	%r3085, %r3082, %r3084;
	add.s32 	%r3086, %r3081, %r3085;
	add.s32 	%r3087, %r3086, %r3002;
	add.s32 	%r3088, %r3087, %r1295;
	add.s32 	%r3089, %r3088, %r2385;
	shf.l.wrap.b32 	%r3090, %r3076, %r3076, 30;
	shf.l.wrap.b32 	%r3091, %r3076, %r3076, 19;
	xor.b32  	%r3092, %r3090, %r3091;
	shf.l.wrap.b32 	%r3093, %r3076, %r3076, 10;
	xor.b32  	%r3094, %r3092, %r3093;
	xor.b32  	%r3095, %r3052, %r3027;
	and.b32  	%r3096, %r3076, %r3095;
	and.b32  	%r3097, %r3052, %r3027;
	xor.b32  	%r3098, %r3096, %r3097;
	add.s32 	%r3099, %r3094, %r3098;
	add.s32 	%r3100, %r3089, %r3003;
	add.s32 	%r3101, %r3099, %r3089;
	shf.l.wrap.b32 	%r3102, %r3100, %r3100, 26;
	shf.l.wrap.b32 	%r3103, %r3100, %r3100, 21;
	xor.b32  	%r3104, %r3102, %r3103;
	shf.l.wrap.b32 	%r3105, %r3100, %r3100, 7;
	xor.b32  	%r3106, %r3104, %r3105;
	and.b32  	%r3107, %r3100, %r3075;
	not.b32 	%r3108, %r3100;
	and.b32  	%r3109, %r3051, %r3108;
	or.b32  	%r3110, %r3107, %r3109;
	add.s32 	%r3111, %r3106, %r3110;
	add.s32 	%r3112, %r3111, %r3026;
	add.s32 	%r3113, %r28, %r3112;
	add.s32 	%r3114, %r3113, -719609778;
	shf.l.wrap.b32 	%r3115, %r3101, %r3101, 30;
	shf.l.wrap.b32 	%r3116, %r3101, %r3101, 19;
	xor.b32  	%r3117, %r3115, %r3116;
	shf.l.wrap.b32 	%r3118, %r3101, %r3101, 10;
	xor.b32  	%r3119, %r3117, %r3118;
	xor.b32  	%r3120, %r3076, %r3052;
	and.b32  	%r3121, %r3101, %r3120;
	and.b32  	%r3122, %r3076, %r3052;
	xor.b32  	%r3123, %r3121, %r3122;
	add.s32 	%r3124, %r3119, %r3123;
	add.s32 	%r3125, %r3114, %r3027;
	add.s32 	%r3126, %r3124, %r3114;
	shf.l.wrap.b32 	%r3127, %r3125, %r3125, 26;
	shf.l.wrap.b32 	%r3128, %r3125, %r3125, 21;
	xor.b32  	%r3129, %r3127, %r3128;
	shf.l.wrap.b32 	%r3130, %r3125, %r3125, 7;
	xor.b32  	%r3131, %r3129, %r3130;
	and.b32  	%r3132, %r3125, %r3100;
	not.b32 	%r3133, %r3125;
	and.b32  	%r3134, %r3075, %r3133;
	or.b32  	%r3135, %r3132, %r3134;
	add.s32 	%r3136, %r3131, %r3135;
	add.s32 	%r3137, %r3136, %r3051;
	add.s32 	%r3138, %r3137, %r1345;
	add.s32 	%r3139, %r3138, %r2392;
	shf.l.wrap.b32 	%r3140, %r3126, %r3126, 30;
	shf.l.wrap.b32 	%r3141, %r3126, %r3126, 19;
	xor.b32  	%r3142, %r3140, %r3141;
	shf.l.wrap.b32 	%r3143, %r3126, %r3126, 10;
	xor.b32  	%r3144, %r3142, %r3143;
	xor.b32  	%r3145, %r3101, %r3076;
	and.b32  	%r3146, %r3126, %r3145;
	and.b32  	%r3147, %r3101, %r3076;
	xor.b32  	%r3148, %r3146, %r3147;
	add.s32 	%r3149, %r3144, %r3148;
	add.s32 	%r3150, %r3139, %r3052;
	add.s32 	%r3151, %r3149, %r3139;
	shf.l.wrap.b32 	%r3152, %r3150, %r3150, 26;
	shf.l.wrap.b32 	%r3153, %r3150, %r3150, 21;
	xor.b32  	%r3154, %r3152, %r3153;
	shf.l.wrap.b32 	%r3155, %r3150, %r3150, 7;
	xor.b32  	%r3156, %r3154, %r3155;
	and.b32  	%r3157, %r3150, %r3125;
	not.b32 	%r3158, %r3150;
	and.b32  	%r3159, %r3100, %r3158;
	or.b32  	%r3160, %r3157, %r3159;
	add.s32 	%r3161, %r3156, %r3160;
	add.s32 	%r3162, %r3161, %r3075;
	add.s32 	%r3163, %r3162, %r1371;
	add.s32 	%r3164, %r3163, %r2393;
	shf.l.wrap.b32 	%r3165, %r3151, %r3151, 30;
	shf.l.wrap.b32 	%r3166, %r3151, %r3151, 19;
	xor.b32  	%r3167, %r3165, %r3166;
	shf.l.wrap.b32 	%r3168, %r3151, %r3151, 10;
	xor.b32  	%r3169, %r3167, %r3168;
	xor.b32  	%r3170, %r3126, %r3101;
	and.b32  	%r3171, %r3151, %r3170;
	and.b32  	%r3172, %r3126, %r3101;
	xor.b32  	%r3173, %r3171, %r3172;
	add.s32 	%r3174, %r3169, %r3173;
	add.s32 	%r3175, %r3164, %r3076;
	add.s32 	%r3176, %r3174, %r3164;
	shf.l.wrap.b32 	%r3177, %r3175, %r3175, 26;
	shf.l.wrap.b32 	%r3178, %r3175, %r3175, 21;
	xor.b32  	%r3179, %r3177, %r3178;
	shf.l.wrap.b32 	%r3180, %r3175, %r3175, 7;
	xor.b32  	%r3181, %r3179, %r3180;
	and.b32  	%r3182, %r3175, %r3150;
	not.b32 	%r3183, %r3175;
	and.b32  	%r3184, %r3125, %r3183;
	or.b32  	%r3185, %r3182, %r3184;
	add.s32 	%r3186, %r3181, %r3185;
	add.s32 	%r3187, %r3186, %r3100;
	add.s32 	%r3188, %r3187, %r1397;
	add.s32 	%r3189, %r3188, %r2400;
	shf.l.wrap.b32 	%r3190, %r3176, %r3176, 30;
	shf.l.wrap.b32 	%r3191, %r3176, %r3176, 19;
	xor.b32  	%r3192, %r3190, %r3191;
	shf.l.wrap.b32 	%r3193, %r3176, %r3176, 10;
	xor.b32  	%r3194, %r3192, %r3193;
	xor.b32  	%r3195, %r3151, %r3126;
	and.b32  	%r3196, %r3176, %r3195;
	and.b32  	%r3197, %r3151, %r3126;
	xor.b32  	%r3198, %r3196, %r3197;
	add.s32 	%r3199, %r3194, %r3198;
	add.s32 	%r3200, %r3189, %r3101;
	add.s32 	%r3201, %r3199, %r3189;
	shf.l.wrap.b32 	%r3202, %r3200, %r3200, 26;
	shf.l.wrap.b32 	%r3203, %r3200, %r3200, 21;
	xor.b32  	%r3204, %r3202, %r3203;
	shf.l.wrap.b32 	%r3205, %r3200, %r3200, 7;
	xor.b32  	%r3206, %r3204, %r3205;
	and.b32  	%r3207, %r3200, %r3175;
	not.b32 	%r3208, %r3200;
	and.b32  	%r3209, %r3150, %r3208;
	or.b32  	%r3210, %r3207, %r3209;
	add.s32 	%r3211, %r3206, %r3210;
	add.s32 	%r3212, %r3211, %r3125;
	add.s32 	%r3213, %r3212, %r1423;
	add.s32 	%r3214, %r3213, %r2408;
	shf.l.wrap.b32 	%r3215, %r3201, %r3201, 30;
	shf.l.wrap.b32 	%r3216, %r3201, %r3201, 19;
	xor.b32  	%r3217, %r3215, %r3216;
	shf.l.wrap.b32 	%r3218, %r3201, %r3201, 10;
	xor.b32  	%r3219, %r3217, %r3218;
	xor.b32  	%r3220, %r3176, %r3151;
	and.b32  	%r3221, %r3201, %r3220;
	and.b32  	%r3222, %r3176, %r3151;
	xor.b32  	%r3223, %r3221, %r3222;
	add.s32 	%r3224, %r3219, %r3223;
	add.s32 	%r3225, %r3214, %r3126;
	add.s32 	%r3226, %r3224, %r3214;
	shf.l.wrap.b32 	%r3227, %r3225, %r3225, 26;
	shf.l.wrap.b32 	%r3228, %r3225, %r3225, 21;
	xor.b32  	%r3229, %r3227, %r3228;
	shf.l.wrap.b32 	%r3230, %r3225, %r3225, 7;
	xor.b32  	%r3231, %r3229, %r3230;
	and.b32  	%r3232, %r3225, %r3200;
	not.b32 	%r3233, %r3225;
	and.b32  	%r3234, %r3175, %r3233;
	or.b32  	%r3235, %r3232, %r3234;
	add.s32 	%r3236, %r3231, %r3235;
	add.s32 	%r3237, %r3236, %r3150;
	add.s32 	%r3238, %r3237, %r1449;
	add.s32 	%r3239, %r3238, %r2415;
	shf.l.wrap.b32 	%r3240, %r3226, %r3226, 30;
	shf.l.wrap.b32 	%r3241, %r3226, %r3226, 19;
	xor.b32  	%r3242, %r3240, %r3241;
	shf.l.wrap.b32 	%r3243, %r3226, %r3226, 10;
	xor.b32  	%r3244, %r3242, %r3243;
	xor.b32  	%r3245, %r3201, %r3176;
	and.b32  	%r3246, %r3226, %r3245;
	and.b32  	%r3247, %r3201, %r3176;
	xor.b32  	%r3248, %r3246, %r3247;
	add.s32 	%r3249, %r3244, %r3248;
	add.s32 	%r3250, %r3239, %r3151;
	add.s32 	%r3251, %r3249, %r3239;
	shf.l.wrap.b32 	%r3252, %r3250, %r3250, 26;
	shf.l.wrap.b32 	%r3253, %r3250, %r3250, 21;
	xor.b32  	%r3254, %r3252, %r3253;
	shf.l.wrap.b32 	%r3255, %r3250, %r3250, 7;
	xor.b32  	%r3256, %r3254, %r3255;
	and.b32  	%r3257, %r3250, %r3225;
	not.b32 	%r3258, %r3250;
	and.b32  	%r3259, %r3200, %r3258;
	or.b32  	%r3260, %r3257, %r3259;
	add.s32 	%r3261, %r3256, %r3260;
	add.s32 	%r3262, %r3261, %r3175;
	add.s32 	%r3263, %r3262, %r1475;
	add.s32 	%r3264, %r3263, %r2421;
	shf.l.wrap.b32 	%r3265, %r3251, %r3251, 30;
	shf.l.wrap.b32 	%r3266, %r3251, %r3251, 19;
	xor.b32  	%r3267, %r3265, %r3266;
	shf.l.wrap.b32 	%r3268, %r3251, %r3251, 10;
	xor.b32  	%r3269, %r3267, %r3268;
	xor.b32  	%r3270, %r3226, %r3201;
	and.b32  	%r3271, %r3251, %r3270;
	and.b32  	%r3272, %r3226, %r3201;
	xor.b32  	%r3273, %r3271, %r3272;
	add.s32 	%r3274, %r3269, %r3273;
	add.s32 	%r3275, %r3264, %r3176;
	add.s32 	%r3276, %r3274, %r3264;
	shf.l.wrap.b32 	%r3277, %r3275, %r3275, 26;
	shf.l.wrap.b32 	%r3278, %r3275, %r3275, 21;
	xor.b32  	%r3279, %r3277, %r3278;
	shf.l.wrap.b32 	%r3280, %r3275, %r3275, 7;
	xor.b32  	%r3281, %r3279, %r3280;
	and.b32  	%r3282, %r3275, %r3250;
	not.b32 	%r3283, %r3275;
	and.b32  	%r3284, %r3225, %r3283;
	or.b32  	%r3285, %r3282, %r3284;
	add.s32 	%r3286, %r3281, %r3285;
	add.s32 	%r3287, %r3286, %r3200;
	add.s32 	%r3288, %r3287, %r1501;
	add.s32 	%r3289, %r3288, %r2427;
	shf.l.wrap.b32 	%r3290, %r3276, %r3276, 30;
	shf.l.wrap.b32 	%r3291, %r3276, %r3276, 19;
	xor.b32  	%r3292, %r3290, %r3291;
	shf.l.wrap.b32 	%r3293, %r3276, %r3276, 10;
	xor.b32  	%r3294, %r3292, %r3293;
	xor.b32  	%r3295, %r3251, %r3226;
	and.b32  	%r3296, %r3276, %r3295;
	and.b32  	%r3297, %r3251, %r3226;
	xor.b32  	%r3298, %r3296, %r3297;
	add.s32 	%r3299, %r3294, %r3298;
	add.s32 	%r3300, %r3289, %r3201;
	add.s32 	%r3301, %r3299, %r3289;
	shf.l.wrap.b32 	%r3302, %r3300, %r3300, 26;
	shf.l.wrap.b32 	%r3303, %r3300, %r3300, 21;
	xor.b32  	%r3304, %r3302, %r3303;
	shf.l.wrap.b32 	%r3305, %r3300, %r3300, 7;
	xor.b32  	%r3306, %r3304, %r3305;
	and.b32  	%r3307, %r3300, %r3275;
	not.b32 	%r3308, %r3300;
	and.b32  	%r3309, %r3250, %r3308;
	or.b32  	%r3310, %r3307, %r3309;
	add.s32 	%r3311, %r3306, %r3310;
	add.s32 	%r3312, %r3311, %r3225;
	add.s32 	%r3313, %r3312, %r1527;
	add.s32 	%r3314, %r3313, %r2434;
	shf.l.wrap.b32 	%r3315, %r3301, %r3301, 30;
	shf.l.wrap.b32 	%r3316, %r3301, %r3301, 19;
	xor.b32  	%r3317, %r3315, %r3316;
	shf.l.wrap.b32 	%r3318, %r3301, %r3301, 10;
	xor.b32  	%r3319, %r3317, %r3318;
	xor.b32  	%r3320, %r3276, %r3251;
	and.b32  	%r3321, %r3301, %r3320;
	and.b32  	%r3322, %r3276, %r3251;
	xor.b32  	%r3323, %r3321, %r3322;
	add.s32 	%r3324, %r3319, %r3323;
	add.s32 	%r3325, %r3314, %r3226;
	add.s32 	%r3326, %r3324, %r3314;
	shf.l.wrap.b32 	%r3327, %r3325, %r3325, 26;
	shf.l.wrap.b32 	%r3328, %r3325, %r3325, 21;
	xor.b32  	%r3329, %r3327, %r3328;
	shf.l.wrap.b32 	%r3330, %r3325, %r3325, 7;
	xor.b32  	%r3331, %r3329, %r3330;
	and.b32  	%r3332, %r3325, %r3300;
	not.b32 	%r3333, %r3325;
	and.b32  	%r3334, %r3275, %r3333;
	or.b32  	%r3335, %r3332, %r3334;
	add.s32 	%r3336, %r3331, %r3335;
	add.s32 	%r3337, %r3336, %r3250;
	add.s32 	%r3338, %r3337, %r1553;
	add.s32 	%r3339, %r3338, %r2442;
	shf.l.wrap.b32 	%r3340, %r3326, %r3326, 30;
	shf.l.wrap.b32 	%r3341, %r3326, %r3326, 19;
	xor.b32  	%r3342, %r3340, %r3341;
	shf.l.wrap.b32 	%r3343, %r3326, %r3326, 10;
	xor.b32  	%r3344, %r3342, %r3343;
	xor.b32  	%r3345, %r3301, %r3276;
	and.b32  	%r3346, %r3326, %r3345;
	and.b32  	%r3347, %r3301, %r3276;
	xor.b32  	%r3348, %r3346, %r3347;
	add.s32 	%r3349, %r3344, %r3348;
	add.s32 	%r3350, %r3339, %r3251;
	add.s32 	%r3351, %r3349, %r3339;
	shf.l.wrap.b32 	%r3352, %r3350, %r3350, 26;
	shf.l.wrap.b32 	%r3353, %r3350, %r3350, 21;
	xor.b32  	%r3354, %r3352, %r3353;
	shf.l.wrap.b32 	%r3355, %r3350, %r3350, 7;
	xor.b32  	%r3356, %r3354, %r3355;
	and.b32  	%r3357, %r3350, %r3325;
	not.b32 	%r3358, %r3350;
	and.b32  	%r3359, %r3300, %r3358;
	or.b32  	%r3360, %r3357, %r3359;
	add.s32 	%r3361, %r3356, %r3360;
	add.s32 	%r3362, %r3361, %r3275;
	add.s32 	%r3363, %r3362, %r1579;
	add.s32 	%r3364, %r3363, %r2455;
	shf.l.wrap.b32 	%r3365, %r3351, %r3351, 30;
	shf.l.wrap.b32 	%r3366, %r3351, %r3351, 19;
	xor.b32  	%r3367, %r3365, %r3366;
	shf.l.wrap.b32 	%r3368, %r3351, %r3351, 10;
	xor.b32  	%r3369, %r3367, %r3368;
	xor.b32  	%r3370, %r3326, %r3301;
	and.b32  	%r3371, %r3351, %r3370;
	and.b32  	%r3372, %r3326, %r3301;
	xor.b32  	%r3373, %r3371, %r3372;
	add.s32 	%r3374, %r3369, %r3373;
	add.s32 	%r3375, %r3364, %r3276;
	add.s32 	%r3376, %r3374, %r3364;
	shf.l.wrap.b32 	%r3377, %r3375, %r3375, 26;
	shf.l.wrap.b32 	%r3378, %r3375, %r3375, 21;
	xor.b32  	%r3379, %r3377, %r3378;
	shf.l.wrap.b32 	%r3380, %r3375, %r3375, 7;
	xor.b32  	%r3381, %r3379, %r3380;
	and.b32  	%r3382, %r3375, %r3350;
	not.b32 	%r3383, %r3375;
	and.b32  	%r3384, %r3325, %r3383;
	or.b32  	%r3385, %r3382, %r3384;
	add.s32 	%r3386, %r3381, %r3385;
	add.s32 	%r3387, %r3386, %r3300;
	add.s32 	%r3388, %r3387, %r1605;
	add.s32 	%r3389, %r3388, %r2463;
	shf.l.wrap.b32 	%r3390, %r3376, %r3376, 30;
	shf.l.wrap.b32 	%r3391, %r3376, %r3376, 19;
	xor.b32  	%r3392, %r3390, %r3391;
	shf.l.wrap.b32 	%r3393, %r3376, %r3376, 10;
	xor.b32  	%r3394, %r3392, %r3393;
	xor.b32  	%r3395, %r3351, %r3326;
	and.b32  	%r3396, %r3376, %r3395;
	and.b32  	%r3397, %r3351, %r3326;
	xor.b32  	%r3398, %r3396, %r3397;
	add.s32 	%r3399, %r3394, %r3398;
	add.s32 	%r3400, %r3389, %r3301;
	add.s32 	%r3401, %r3399, %r3389;
	shf.l.wrap.b32 	%r3402, %r3400, %r3400, 26;
	shf.l.wrap.b32 	%r3403, %r3400, %r3400, 21;
	xor.b32  	%r3404, %r3402, %r3403;
	shf.l.wrap.b32 	%r3405, %r3400, %r3400, 7;
	xor.b32  	%r3406, %r3404, %r3405;
	and.b32  	%r3407, %r3400, %r3375;
	not.b32 	%r3408, %r3400;
	and.b32  	%r3409, %r3350, %r3408;
	or.b32  	%r3410, %r3407, %r3409;
	add.s32 	%r3411, %r3406, %r3410;
	add.s32 	%r3412, %r3411, %r3325;
	add.s32 	%r3413, %r3412, %r1631;
	add.s32 	%r3414, %r3413, %r2476;
	shf.l.wrap.b32 	%r3415, %r3401, %r3401, 30;
	shf.l.wrap.b32 	%r3416, %r3401, %r3401, 19;
	xor.b32  	%r3417, %r3415, %r3416;
	shf.l.wrap.b32 	%r3418, %r3401, %r3401, 10;
	xor.b32  	%r3419, %r3417, %r3418;
	xor.b32  	%r3420, %r3376, %r3351;
	and.b32  	%r3421, %r3401, %r3420;
	and.b32  	%r3422, %r3376, %r3351;
	xor.b32  	%r3423, %r3421, %r3422;
	add.s32 	%r3424, %r3419, %r3423;
	add.s32 	%r3425, %r3414, %r3326;
	add.s32 	%r3426, %r3424, %r3414;
	shf.l.wrap.b32 	%r3427, %r3425, %r3425, 26;
	shf.l.wrap.b32 	%r3428, %r3425, %r3425, 21;
	xor.b32  	%r3429, %r3427, %r3428;
	shf.l.wrap.b32 	%r3430, %r3425, %r3425, 7;
	xor.b32  	%r3431, %r3429, %r3430;
	and.b32  	%r3432, %r3425, %r3400;
	not.b32 	%r3433, %r3425;
	and.b32  	%r3434, %r3375, %r3433;
	or.b32  	%r3435, %r3432, %r3434;
	add.s32 	%r3436, %r3431, %r3435;
	add.s32 	%r3437, %r3436, %r3350;
	add.s32 	%r3438, %r3437, %r1657;
	add.s32 	%r3439, %r3438, %r2484;
	shf.l.wrap.b32 	%r3440, %r3426, %r3426, 30;
	shf.l.wrap.b32 	%r3441, %r3426, %r3426, 19;
	xor.b32  	%r3442, %r3440, %r3441;
	shf.l.wrap.b32 	%r3443, %r3426, %r3426, 10;
	xor.b32  	%r3444, %r3442, %r3443;
	xor.b32  	%r3445, %r3401, %r3376;
	and.b32  	%r3446, %r3426, %r3445;
	and.b32  	%r3447, %r3401, %r3376;
	xor.b32  	%r3448, %r3446, %r3447;
	add.s32 	%r3449, %r3444, %r3448;
	add.s32 	%r3450, %r3439, %r3351;
	add.s32 	%r3451, %r3449, %r3439;
	shf.l.wrap.b32 	%r3452, %r3450, %r3450, 26;
	shf.l.wrap.b32 	%r3453, %r3450, %r3450, 21;
	xor.b32  	%r3454, %r3452, %r3453;
	shf.l.wrap.b32 	%r3455, %r3450, %r3450, 7;
	xor.b32  	%r3456, %r3454, %r3455;
	and.b32  	%r3457, %r3450, %r3425;
	not.b32 	%r3458, %r3450;
	and.b32  	%r3459, %r3400, %r3458;
	or.b32  	%r3460, %r3457, %r3459;
	add.s32 	%r3461, %r3456, %r3460;
	add.s32 	%r3462, %r3461, %r3375;
	add.s32 	%r3463, %r3462, %r1683;
	add.s32 	%r3464, %r3463, %r2497;
	shf.l.wrap.b32 	%r3465, %r3451, %r3451, 30;
	shf.l.wrap.b32 	%r3466, %r3451, %r3451, 19;
	xor.b32  	%r3467, %r3465, %r3466;
	shf.l.wrap.b32 	%r3468, %r3451, %r3451, 10;
	xor.b32  	%r3469, %r3467, %r3468;
	xor.b32  	%r3470, %r3426, %r3401;
	and.b32  	%r3471, %r3451, %r3470;
	and.b32  	%r3472, %r3426, %r3401;
	xor.b32  	%r3473, %r3471, %r3472;
	add.s32 	%r3474, %r3469, %r3473;
	add.s32 	%r3475, %r3464, %r3376;
	add.s32 	%r3476, %r3474, %r3464;
	shf.l.wrap.b32 	%r3477, %r3475, %r3475, 26;
	shf.l.wrap.b32 	%r3478, %r3475, %r3475, 21;
	xor.b32  	%r3479, %r3477, %r3478;
	shf.l.wrap.b32 	%r3480, %r3475, %r3475, 7;
	xor.b32  	%r3481, %r3479, %r3480;
	and.b32  	%r3482, %r3475, %r3450;
	not.b32 	%r3483, %r3475;
	and.b32  	%r3484, %r3425, %r3483;
	or.b32  	%r3485, %r3482, %r3484;
	add.s32 	%r3486, %r3481, %r3485;
	add.s32 	%r3487, %r3486, %r3400;
	add.s32 	%r3488, %r3487, %r1709;
	add.s32 	%r3489, %r3488, %r2505;
	shf.l.wrap.b32 	%r3490, %r3476, %r3476, 30;
	shf.l.wrap.b32 	%r3491, %r3476, %r3476, 19;
	xor.b32  	%r3492, %r3490, %r3491;
	shf.l.wrap.b32 	%r3493, %r3476, %r3476, 10;
	xor.b32  	%r3494, %r3492, %r3493;
	xor.b32  	%r3495, %r3451, %r3426;
	and.b32  	%r3496, %r3476, %r3495;
	and.b32  	%r3497, %r3451, %r3426;
	xor.b32  	%r3498, %r3496, %r3497;
	add.s32 	%r3499, %r3494, %r3498;
	add.s32 	%r3500, %r3489, %r3401;
	add.s32 	%r3501, %r3499, %r3489;
	shf.l.wrap.b32 	%r3502, %r3500, %r3500, 26;
	shf.l.wrap.b32 	%r3503, %r3500, %r3500, 21;
	xor.b32  	%r3504, %r3502, %r3503;
	shf.l.wrap.b32 	%r3505, %r3500, %r3500, 7;
	xor.b32  	%r3506, %r3504, %r3505;
	and.b32  	%r3507, %r3500, %r3475;
	not.b32 	%r3508, %r3500;
	and.b32  	%r3509, %r3450, %r3508;
	or.b32  	%r3510, %r3507, %r3509;
	add.s32 	%r3511, %r3506, %r3510;
	add.s32 	%r3512, %r3511, %r3425;
	add.s32 	%r3513, %r3512, %r1735;
	add.s32 	%r3514, %r3513, %r2518;
	shf.l.wrap.b32 	%r3515, %r3501, %r3501, 30;
	shf.l.wrap.b32 	%r3516, %r3501, %r3501, 19;
	xor.b32  	%r3517, %r3515, %r3516;
	shf.l.wrap.b32 	%r3518, %r3501, %r3501, 10;
	xor.b32  	%r3519, %r3517, %r3518;
	xor.b32  	%r3520, %r3476, %r3451;
	and.b32  	%r3521, %r3501, %r3520;
	and.b32  	%r3522, %r3476, %r3451;
	xor.b32  	%r3523, %r3521, %r3522;
	add.s32 	%r3524, %r3519, %r3523;
	add.s32 	%r3525, %r3514, %r3426;
	add.s32 	%r3526, %r3524, %r3514;
	shf.l.wrap.b32 	%r3527, %r3525, %r3525, 26;
	shf.l.wrap.b32 	%r3528, %r3525, %r3525, 21;
	xor.b32  	%r3529, %r3527, %r3528;
	shf.l.wrap.b32 	%r3530, %r3525, %r3525, 7;
	xor.b32  	%r3531, %r3529, %r3530;
	and.b32  	%r3532, %r3525, %r3500;
	not.b32 	%r3533, %r3525;
	and.b32  	%r3534, %r3475, %r3533;
	or.b32  	%r3535, %r3532, %r3534;
	add.s32 	%r3536, %r3531, %r3535;
	add.s32 	%r3537, %r3536, %r3450;
	add.s32 	%r3538, %r3537, %r1761;
	add.s32 	%r3539, %r3538, %r2531;
	shf.l.wrap.b32 	%r3540, %r3526, %r3526, 30;
	shf.l.wrap.b32 	%r3541, %r3526, %r3526, 19;
	xor.b32  	%r3542, %r3540, %r3541;
	shf.l.wrap.b32 	%r3543, %r3526, %r3526, 10;
	xor.b32  	%r3544, %r3542, %r3543;
	xor.b32  	%r3545, %r3501, %r3476;
	and.b32  	%r3546, %r3526, %r3545;
	and.b32  	%r3547, %r3501, %r3476;
	xor.b32  	%r3548, %r3546, %r3547;
	add.s32 	%r3549, %r3544, %r3548;
	add.s32 	%r3550, %r3539, %r3451;
	add.s32 	%r3551, %r3549, %r3539;
	shf.l.wrap.b32 	%r3552, %r3550, %r3550, 26;
	shf.l.wrap.b32 	%r3553, %r3550, %r3550, 21;
	xor.b32  	%r3554, %r3552, %r3553;
	shf.l.wrap.b32 	%r3555, %r3550, %r3550, 7;
	xor.b32  	%r3556, %r3554, %r3555;
	and.b32  	%r3557, %r3550, %r3525;
	not.b32 	%r3558, %r3550;
	and.b32  	%r3559, %r3500, %r3558;
	or.b32  	%r3560, %r3557, %r3559;
	add.s32 	%r3561, %r3556, %r3560;
	add.s32 	%r3562, %r3561, %r3475;
	add.s32 	%r3563, %r3562, %r1787;
	add.s32 	%r3564, %r3563, %r2544;
	shf.l.wrap.b32 	%r3565, %r3551, %r3551, 30;
	shf.l.wrap.b32 	%r3566, %r3551, %r3551, 19;
	xor.b32  	%r3567, %r3565, %r3566;
	shf.l.wrap.b32 	%r3568, %r3551, %r3551, 10;
	xor.b32  	%r3569, %r3567, %r3568;
	xor.b32  	%r3570, %r3526, %r3501;
	and.b32  	%r3571, %r3551, %r3570;
	and.b32  	%r3572, %r3526, %r3501;
	xor.b32  	%r3573, %r3571, %r3572;
	add.s32 	%r3574, %r3569, %r3573;
	add.s32 	%r3575, %r3564, %r3476;
	add.s32 	%r3576, %r3574, %r3564;
	shf.l.wrap.b32 	%r3577, %r3575, %r3575, 26;
	shf.l.wrap.b32 	%r3578, %r3575, %r3575, 21;
	xor.b32  	%r3579, %r3577, %r3578;
	shf.l.wrap.b32 	%r3580, %r3575, %r3575, 7;
	xor.b32  	%r3581, %r3579, %r3580;
	and.b32  	%r3582, %r3575, %r3550;
	not.b32 	%r3583, %r3575;
	and.b32  	%r3584, %r3525, %r3583;
	or.b32  	%r3585, %r3582, %r3584;
	add.s32 	%r3586, %r3581, %r3585;
	add.s32 	%r3587, %r3586, %r3500;
	add.s32 	%r3588, %r3587, %r1813;
	add.s32 	%r3589, %r3588, %r2557;
	shf.l.wrap.b32 	%r3590, %r3576, %r3576, 30;
	shf.l.wrap.b32 	%r3591, %r3576, %r3576, 19;
	xor.b32  	%r3592, %r3590, %r3591;
	shf.l.wrap.b32 	%r3593, %r3576, %r3576, 10;
	xor.b32  	%r3594, %r3592, %r3593;
	xor.b32  	%r3595, %r3551, %r3526;
	and.b32  	%r3596, %r3576, %r3595;
	and.b32  	%r3597, %r3551, %r3526;
	xor.b32  	%r3598, %r3596, %r3597;
	add.s32 	%r3599, %r3594, %r3598;
	add.s32 	%r3600, %r3589, %r3501;
	add.s32 	%r3601, %r3599, %r3589;
	shf.l.wrap.b32 	%r3602, %r3600, %r3600, 26;
	shf.l.wrap.b32 	%r3603, %r3600, %r3600, 21;
	xor.b32  	%r3604, %r3602, %r3603;
	shf.l.wrap.b32 	%r3605, %r3600, %r3600, 7;
	xor.b32  	%r3606, %r3604, %r3605;
	and.b32  	%r3607, %r3600, %r3575;
	not.b32 	%r3608, %r3600;
	and.b32  	%r3609, %r3550, %r3608;
	or.b32  	%r3610, %r3607, %r3609;
	add.s32 	%r3611, %r3606, %r3610;
	add.s32 	%r3612, %r3611, %r3525;
	add.s32 	%r3613, %r3612, %r1839;
	add.s32 	%r3614, %r3613, %r2570;
	shf.l.wrap.b32 	%r3615, %r3601, %r3601, 30;
	shf.l.wrap.b32 	%r3616, %r3601, %r3601, 19;
	xor.b32  	%r3617, %r3615, %r3616;
	shf.l.wrap.b32 	%r3618, %r3601, %r3601, 10;
	xor.b32  	%r3619, %r3617, %r3618;
	xor.b32  	%r3620, %r3576, %r3551;
	and.b32  	%r3621, %r3601, %r3620;
	and.b32  	%r3622, %r3576, %r3551;
	xor.b32  	%r3623, %r3621, %r3622;
	add.s32 	%r3624, %r3619, %r3623;
	add.s32 	%r3625, %r3614, %r3526;
	add.s32 	%r3626, %r3624, %r3614;
	shf.l.wrap.b32 	%r3627, %r3625, %r3625, 26;
	shf.l.wrap.b32 	%r3628, %r3625, %r3625, 21;
	xor.b32  	%r3629, %r3627, %r3628;
	shf.l.wrap.b32 	%r3630, %r3625, %r3625, 7;
	xor.b32  	%r3631, %r3629, %r3630;
	and.b32  	%r3632, %r3625, %r3600;
	not.b32 	%r3633, %r3625;
	and.b32  	%r3634, %r3575, %r3633;
	or.b32  	%r3635, %r3632, %r3634;
	add.s32 	%r3636, %r3631, %r3635;
	add.s32 	%r3637, %r3636, %r3550;
	add.s32 	%r3638, %r3637, %r1865;
	add.s32 	%r3639, %r3638, %r2583;
	shf.l.wrap.b32 	%r3640, %r3626, %r3626, 30;
	shf.l.wrap.b32 	%r3641, %r3626, %r3626, 19;
	xor.b32  	%r3642, %r3640, %r3641;
	shf.l.wrap.b32 	%r3643, %r3626, %r3626, 10;
	xor.b32  	%r3644, %r3642, %r3643;
	xor.b32  	%r3645, %r3601, %r3576;
	and.b32  	%r3646, %r3626, %r3645;
	and.b32  	%r3647, %r3601, %r3576;
	xor.b32  	%r3648, %r3646, %r3647;
	add.s32 	%r3649, %r3644, %r3648;
	add.s32 	%r3650, %r3639, %r3551;
	add.s32 	%r3651, %r3649, %r3639;
	shf.l.wrap.b32 	%r3652, %r3650, %r3650, 26;
	shf.l.wrap.b32 	%r3653, %r3650, %r3650, 21;
	xor.b32  	%r3654, %r3652, %r3653;
	shf.l.wrap.b32 	%r3655, %r3650, %r3650, 7;
	xor.b32  	%r3656, %r3654, %r3655;
	and.b32  	%r3657, %r3650, %r3625;
	not.b32 	%r3658, %r3650;
	and.b32  	%r3659, %r3600, %r3658;
	or.b32  	%r3660, %r3657, %r3659;
	add.s32 	%r3661, %r3656, %r3660;
	add.s32 	%r3662, %r3661, %r3575;
	add.s32 	%r3663, %r3662, %r1891;
	add.s32 	%r3664, %r3663, %r2596;
	shf.l.wrap.b32 	%r3665, %r3651, %r3651, 30;
	shf.l.wrap.b32 	%r3666, %r3651, %r3651, 19;
	xor.b32  	%r3667, %r3665, %r3666;
	shf.l.wrap.b32 	%r3668, %r3651, %r3651, 10;
	xor.b32  	%r3669, %r3667, %r3668;
	xor.b32  	%r3670, %r3626, %r3601;
	and.b32  	%r3671, %r3651, %r3670;
	and.b32  	%r3672, %r3626, %r3601;
	xor.b32  	%r3673, %r3671, %r3672;
	add.s32 	%r3674, %r3669, %r3673;
	add.s32 	%r3675, %r3664, %r3576;
	add.s32 	%r3676, %r3674, %r3664;
	shf.l.wrap.b32 	%r3677, %r3675, %r3675, 26;
	shf.l.wrap.b32 	%r3678, %r3675, %r3675, 21;
	xor.b32  	%r3679, %r3677, %r3678;
	shf.l.wrap.b32 	%r3680, %r3675, %r3675, 7;
	xor.b32  	%r3681, %r3679, %r3680;
	and.b32  	%r3682, %r3675, %r3650;
	not.b32 	%r3683, %r3675;
	and.b32  	%r3684, %r3625, %r3683;
	or.b32  	%r3685, %r3682, %r3684;
	add.s32 	%r3686, %r3681, %r3685;
	add.s32 	%r3687, %r3686, %r3600;
	add.s32 	%r3688, %r3687, %r1917;
	add.s32 	%r3689, %r3688, %r2609;
	shf.l.wrap.b32 	%r3690, %r3676, %r3676, 30;
	shf.l.wrap.b32 	%r3691, %r3676, %r3676, 19;
	xor.b32  	%r3692, %r3690, %r3691;
	shf.l.wrap.b32 	%r3693, %r3676, %r3676, 10;
	xor.b32  	%r3694, %r3692, %r3693;
	xor.b32  	%r3695, %r3651, %r3626;
	and.b32  	%r3696, %r3676, %r3695;
	and.b32  	%r3697, %r3651, %r3626;
	xor.b32  	%r3698, %r3696, %r3697;
	add.s32 	%r3699, %r3694, %r3698;
	add.s32 	%r3700, %r3689, %r3601;
	add.s32 	%r3701, %r3699, %r3689;
	shf.l.wrap.b32 	%r3702, %r3700, %r3700, 26;
	shf.l.wrap.b32 	%r3703, %r3700, %r3700, 21;
	xor.b32  	%r3704, %r3702, %r3703;
	shf.l.wrap.b32 	%r3705, %r3700, %r3700, 7;
	xor.b32  	%r3706, %r3704, %r3705;
	and.b32  	%r3707, %r3700, %r3675;
	not.b32 	%r3708, %r3700;
	and.b32  	%r3709, %r3650, %r3708;
	or.b32  	%r3710, %r3707, %r3709;
	add.s32 	%r3711, %r3706, %r3710;
	add.s32 	%r3712, %r3711, %r3625;
	add.s32 	%r3713, %r3712, %r1943;
	add.s32 	%r3714, %r3713, %r2622;
	shf.l.wrap.b32 	%r3715, %r3701, %r3701, 30;
	shf.l.wrap.b32 	%r3716, %r3701, %r3701, 19;
	xor.b32  	%r3717, %r3715, %r3716;
	shf.l.wrap.b32 	%r3718, %r3701, %r3701, 10;
	xor.b32  	%r3719, %r3717, %r3718;
	xor.b32  	%r3720, %r3676, %r3651;
	and.b32  	%r3721, %r3701, %r3720;
	and.b32  	%r3722, %r3676, %r3651;
	xor.b32  	%r3723, %r3721, %r3722;
	add.s32 	%r3724, %r3719, %r3723;
	add.s32 	%r3725, %r3714, %r3626;
	add.s32 	%r3726, %r3724, %r3714;
	shf.l.wrap.b32 	%r3727, %r3725, %r3725, 26;
	shf.l.wrap.b32 	%r3728, %r3725, %r3725, 21;
	xor.b32  	%r3729, %r3727, %r3728;
	shf.l.wrap.b32 	%r3730, %r3725, %r3725, 7;
	xor.b32  	%r3731, %r3729, %r3730;
	and.b32  	%r3732, %r3725, %r3700;
	not.b32 	%r3733, %r3725;
	and.b32  	%r3734, %r3675, %r3733;
	or.b32  	%r3735, %r3732, %r3734;
	add.s32 	%r3736, %r3731, %r3735;
	add.s32 	%r3737, %r3736, %r3650;
	add.s32 	%r3738, %r3737, %r1969;
	add.s32 	%r3739, %r3738, %r2635;
	shf.l.wrap.b32 	%r3740, %r3726, %r3726, 30;
	shf.l.wrap.b32 	%r3741, %r3726, %r3726, 19;
	xor.b32  	%r3742, %r3740, %r3741;
	shf.l.wrap.b32 	%r3743, %r3726, %r3726, 10;
	xor.b32  	%r3744, %r3742, %r3743;
	xor.b32  	%r3745, %r3701, %r3676;
	and.b32  	%r3746, %r3726, %r3745;
	and.b32  	%r3747, %r3701, %r3676;
	xor.b32  	%r3748, %r3746, %r3747;
	add.s32 	%r3749, %r3744, %r3748;
	add.s32 	%r3750, %r3739, %r3651;
	add.s32 	%r3751, %r3749, %r3739;
	shf.l.wrap.b32 	%r3752, %r3750, %r3750, 26;
	shf.l.wrap.b32 	%r3753, %r3750, %r3750, 21;
	xor.b32  	%r3754, %r3752, %r3753;
	shf.l.wrap.b32 	%r3755, %r3750, %r3750, 7;
	xor.b32  	%r3756, %r3754, %r3755;
	and.b32  	%r3757, %r3750, %r3725;
	not.b32 	%r3758, %r3750;
	and.b32  	%r3759, %r3700, %r3758;
	or.b32  	%r3760, %r3757, %r3759;
	add.s32 	%r3761, %r3756, %r3760;
	add.s32 	%r3762, %r3761, %r3675;
	add.s32 	%r3763, %r3762, %r1995;
	add.s32 	%r3764, %r3763, %r2648;
	shf.l.wrap.b32 	%r3765, %r3751, %r3751, 30;
	shf.l.wrap.b32 	%r3766, %r3751, %r3751, 19;
	xor.b32  	%r3767, %r3765, %r3766;
	shf.l.wrap.b32 	%r3768, %r3751, %r3751, 10;
	xor.b32  	%r3769, %r3767, %r3768;
	xor.b32  	%r3770, %r3726, %r3701;
	and.b32  	%r3771, %r3751, %r3770;
	and.b32  	%r3772, %r3726, %r3701;
	xor.b32  	%r3773, %r3771, %r3772;
	add.s32 	%r3774, %r3769, %r3773;
	add.s32 	%r3775, %r3764, %r3676;
	add.s32 	%r3776, %r3774, %r3764;
	shf.l.wrap.b32 	%r3777, %r3775, %r3775, 26;
	shf.l.wrap.b32 	%r3778, %r3775, %r3775, 21;
	xor.b32  	%r3779, %r3777, %r3778;
	shf.l.wrap.b32 	%r3780, %r3775, %r3775, 7;
	xor.b32  	%r3781, %r3779, %r3780;
	and.b32  	%r3782, %r3775, %r3750;
	not.b32 	%r3783, %r3775;
	and.b32  	%r3784, %r3725, %r3783;
	or.b32  	%r3785, %r3782, %r3784;
	add.s32 	%r3786, %r3781, %r3785;
	add.s32 	%r3787, %r3786, %r3700;
	add.s32 	%r3788, %r3787, %r2021;
	add.s32 	%r3789, %r3788, %r2661;
	shf.l.wrap.b32 	%r3790, %r3776, %r3776, 30;
	shf.l.wrap.b32 	%r3791, %r3776, %r3776, 19;
	xor.b32  	%r3792, %r3790, %r3791;
	shf.l.wrap.b32 	%r3793, %r3776, %r3776, 10;
	xor.b32  	%r3794, %r3792, %r3793;
	xor.b32  	%r3795, %r3751, %r3726;
	and.b32  	%r3796, %r3776, %r3795;
	and.b32  	%r3797, %r3751, %r3726;
	xor.b32  	%r3798, %r3796, %r3797;
	add.s32 	%r3799, %r3794, %r3798;
	add.s32 	%r3800, %r3789, %r3701;
	add.s32 	%r3801, %r3799, %r3789;
	shf.l.wrap.b32 	%r3802, %r3800, %r3800, 26;
	shf.l.wrap.b32 	%r3803, %r3800, %r3800, 21;
	xor.b32  	%r3804, %r3802, %r3803;
	shf.l.wrap.b32 	%r3805, %r3800, %r3800, 7;
	xor.b32  	%r3806, %r3804, %r3805;
	and.b32  	%r3807, %r3800, %r3775;
	not.b32 	%r3808, %r3800;
	and.b32  	%r3809, %r3750, %r3808;
	or.b32  	%r3810, %r3807, %r3809;
	add.s32 	%r3811, %r3806, %r3810;
	add.s32 	%r3812, %r3811, %r3725;
	add.s32 	%r3813, %r3812, %r2047;
	add.s32 	%r3814, %r3813, %r2674;
	shf.l.wrap.b32 	%r3815, %r3801, %r3801, 30;
	shf.l.wrap.b32 	%r3816, %r3801, %r3801, 19;
	xor.b32  	%r3817, %r3815, %r3816;
	shf.l.wrap.b32 	%r3818, %r3801, %r3801, 10;
	xor.b32  	%r3819, %r3817, %r3818;
	xor.b32  	%r3820, %r3776, %r3751;
	and.b32  	%r3821, %r3801, %r3820;
	and.b32  	%r3822, %r3776, %r3751;
	xor.b32  	%r3823, %r3821, %r3822;
	add.s32 	%r3824, %r3819, %r3823;
	add.s32 	%r3825, %r3814, %r3726;
	add.s32 	%r3826, %r3824, %r3814;
	shf.l.wrap.b32 	%r3827, %r3825, %r3825, 26;
	shf.l.wrap.b32 	%r3828, %r3825, %r3825, 21;
	xor.b32  	%r3829, %r3827, %r3828;
	shf.l.wrap.b32 	%r3830, %r3825, %r3825, 7;
	xor.b32  	%r3831, %r3829, %r3830;
	and.b32  	%r3832, %r3825, %r3800;
	not.b32 	%r3833, %r3825;
	and.b32  	%r3834, %r3775, %r3833;
	or.b32  	%r3835, %r3832, %r3834;
	add.s32 	%r3836, %r3831, %r3835;
	add.s32 	%r3837, %r3836, %r3750;
	add.s32 	%r3838, %r3837, %r2073;
	add.s32 	%r3839, %r3838, %r2687;
	shf.l.wrap.b32 	%r3840, %r3826, %r3826, 30;
	shf.l.wrap.b32 	%r3841, %r3826, %r3826, 19;
	xor.b32  	%r3842, %r3840, %r3841;
	shf.l.wrap.b32 	%r3843, %r3826, %r3826, 10;
	xor.b32  	%r3844, %r3842, %r3843;
	xor.b32  	%r3845, %r3801, %r3776;
	and.b32  	%r3846, %r3826, %r3845;
	and.b32  	%r3847, %r3801, %r3776;
	xor.b32  	%r3848, %r3846, %r3847;
	add.s32 	%r3849, %r3844, %r3848;
	add.s32 	%r3850, %r3839, %r3751;
	add.s32 	%r3851, %r3849, %r3839;
	shf.l.wrap.b32 	%r3852, %r3850, %r3850, 26;
	shf.l.wrap.b32 	%r3853, %r3850, %r3850, 21;
	xor.b32  	%r3854, %r3852, %r3853;
	shf.l.wrap.b32 	%r3855, %r3850, %r3850, 7;
	xor.b32  	%r3856, %r3854, %r3855;
	and.b32  	%r3857, %r3850, %r3825;
	not.b32 	%r3858, %r3850;
	and.b32  	%r3859, %r3800, %r3858;
	or.b32  	%r3860, %r3857, %r3859;
	add.s32 	%r3861, %r3856, %r3860;
	add.s32 	%r3862, %r3861, %r3775;
	add.s32 	%r3863, %r3862, %r2099;
	add.s32 	%r3864, %r3863, %r2700;
	shf.l.wrap.b32 	%r3865, %r3851, %r3851, 30;
	shf.l.wrap.b32 	%r3866, %r3851, %r3851, 19;
	xor.b32  	%r3867, %r3865, %r3866;
	shf.l.wrap.b32 	%r3868, %r3851, %r3851, 10;
	xor.b32  	%r3869, %r3867, %r3868;
	xor.b32  	%r3870, %r3826, %r3801;
	and.b32  	%r3871, %r3851, %r3870;
	and.b32  	%r3872, %r3826, %r3801;
	xor.b32  	%r3873, %r3871, %r3872;
	add.s32 	%r3874, %r3869, %r3873;
	add.s32 	%r3875, %r3864, %r3776;
	add.s32 	%r3876, %r3874, %r3864;
	shf.l.wrap.b32 	%r3877, %r3875, %r3875, 26;
	shf.l.wrap.b32 	%r3878, %r3875, %r3875, 21;
	xor.b32  	%r3879, %r3877, %r3878;
	shf.l.wrap.b32 	%r3880, %r3875, %r3875, 7;
	xor.b32  	%r3881, %r3879, %r3880;
	and.b32  	%r3882, %r3875, %r3850;
	not.b32 	%r3883, %r3875;
	and.b32  	%r3884, %r3825, %r3883;
	or.b32  	%r3885, %r3882, %r3884;
	add.s32 	%r3886, %r3881, %r3885;
	add.s32 	%r3887, %r3886, %r3800;
	add.s32 	%r3888, %r3887, %r2125;
	add.s32 	%r3889, %r3888, %r2713;
	shf.l.wrap.b32 	%r3890, %r3876, %r3876, 30;
	shf.l.wrap.b32 	%r3891, %r3876, %r3876, 19;
	xor.b32  	%r3892, %r3890, %r3891;
	shf.l.wrap.b32 	%r3893, %r3876, %r3876, 10;
	xor.b32  	%r3894, %r3892, %r3893;
	xor.b32  	%r3895, %r3851, %r3826;
	and.b32  	%r3896, %r3876, %r3895;
	and.b32  	%r3897, %r3851, %r3826;
	xor.b32  	%r3898, %r3896, %r3897;
	add.s32 	%r3899, %r3894, %r3898;
	add.s32 	%r3900, %r3889, %r3801;
	add.s32 	%r3901, %r3899, %r3889;
	shf.l.wrap.b32 	%r3902, %r3900, %r3900, 26;
	shf.l.wrap.b32 	%r3903, %r3900, %r3900, 21;
	xor.b32  	%r3904, %r3902, %r3903;
	shf.l.wrap.b32 	%r3905, %r3900, %r3900, 7;
	xor.b32  	%r3906, %r3904, %r3905;
	and.b32  	%r3907, %r3900, %r3875;
	not.b32 	%r3908, %r3900;
	and.b32  	%r3909, %r3850, %r3908;
	or.b32  	%r3910, %r3907, %r3909;
	add.s32 	%r3911, %r3906, %r3910;
	add.s32 	%r3912, %r3911, %r3825;
	add.s32 	%r3913, %r3912, %r2151;
	add.s32 	%r3914, %r3913, %r2726;
	shf.l.wrap.b32 	%r3915, %r3901, %r3901, 30;
	shf.l.wrap.b32 	%r3916, %r3901, %r3901, 19;
	xor.b32  	%r3917, %r3915, %r3916;
	shf.l.wrap.b32 	%r3918, %r3901, %r3901, 10;
	xor.b32  	%r3919, %r3917, %r3918;
	xor.b32  	%r3920, %r3876, %r3851;
	and.b32  	%r3921, %r3901, %r3920;
	and.b32  	%r3922, %r3876, %r3851;
	xor.b32  	%r3923, %r3921, %r3922;
	add.s32 	%r3924, %r3919, %r3923;
	add.s32 	%r3925, %r3914, %r3826;
	add.s32 	%r3926, %r3924, %r3914;
	shf.l.wrap.b32 	%r3927, %r3925, %r3925, 26;
	shf.l.wrap.b32 	%r3928, %r3925, %r3925, 21;
	xor.b32  	%r3929, %r3927, %r3928;
	shf.l.wrap.b32 	%r3930, %r3925, %r3925, 7;
	xor.b32  	%r3931, %r3929, %r3930;
	and.b32  	%r3932, %r3925, %r3900;
	not.b32 	%r3933, %r3925;
	and.b32  	%r3934, %r3875, %r3933;
	or.b32  	%r3935, %r3932, %r3934;
	add.s32 	%r3936, %r3931, %r3935;
	add.s32 	%r3937, %r3936, %r3850;
	add.s32 	%r3938, %r3937, %r2177;
	add.s32 	%r3939, %r3938, %r2739;
	shf.l.wrap.b32 	%r3940, %r3926, %r3926, 30;
	shf.l.wrap.b32 	%r3941, %r3926, %r3926, 19;
	xor.b32  	%r3942, %r3940, %r3941;
	shf.l.wrap.b32 	%r3943, %r3926, %r3926, 10;
	xor.b32  	%r3944, %r3942, %r3943;
	xor.b32  	%r3945, %r3901, %r3876;
	and.b32  	%r3946, %r3926, %r3945;
	and.b32  	%r3947, %r3901, %r3876;
	xor.b32  	%r3948, %r3946, %r3947;
	add.s32 	%r3949, %r3944, %r3948;
	add.s32 	%r3950, %r3939, %r3851;
	add.s32 	%r3951, %r3949, %r3939;
	shf.l.wrap.b32 	%r3952, %r3950, %r3950, 26;
	shf.l.wrap.b32 	%r3953, %r3950, %r3950, 21;
	xor.b32  	%r3954, %r3952, %r3953;
	shf.l.wrap.b32 	%r3955, %r3950, %r3950, 7;
	xor.b32  	%r3956, %r3954, %r3955;
	and.b32  	%r3957, %r3950, %r3925;
	not.b32 	%r3958, %r3950;
	and.b32  	%r3959, %r3900, %r3958;
	or.b32  	%r3960, %r3957, %r3959;
	add.s32 	%r3961, %r3956, %r3960;
	add.s32 	%r3962, %r3961, %r3875;
	add.s32 	%r3963, %r3962, %r2203;
	add.s32 	%r3964, %r3963, %r2752;
	shf.l.wrap.b32 	%r3965, %r3951, %r3951, 30;
	shf.l.wrap.b32 	%r3966, %r3951, %r3951, 19;
	xor.b32  	%r3967, %r3965, %r3966;
	shf.l.wrap.b32 	%r3968, %r3951, %r3951, 10;
	xor.b32  	%r3969, %r3967, %r3968;
	xor.b32  	%r3970, %r3926, %r3901;
	and.b32  	%r3971, %r3951, %r3970;
	and.b32  	%r3972, %r3926, %r3901;
	xor.b32  	%r3973, %r3971, %r3972;
	add.s32 	%r3974, %r3969, %r3973;
	add.s32 	%r3975, %r3964, %r3876;
	add.s32 	%r3976, %r3974, %r3964;
	shf.l.wrap.b32 	%r3977, %r3975, %r3975, 26;
	shf.l.wrap.b32 	%r3978, %r3975, %r3975, 21;
	xor.b32  	%r3979, %r3977, %r3978;
	shf.l.wrap.b32 	%r3980, %r3975, %r3975, 7;
	xor.b32  	%r3981, %r3979, %r3980;
	and.b32  	%r3982, %r3975, %r3950;
	not.b32 	%r3983, %r3975;
	and.b32  	%r3984, %r3925, %r3983;
	or.b32  	%r3985, %r3982, %r3984;
	add.s32 	%r3986, %r3981, %r3985;
	add.s32 	%r3987, %r3986, %r3900;
	add.s32 	%r3988, %r3987, %r2229;
	add.s32 	%r3989, %r3988, %r2765;
	shf.l.wrap.b32 	%r3990, %r3976, %r3976, 30;
	shf.l.wrap.b32 	%r3991, %r3976, %r3976, 19;
	xor.b32  	%r3992, %r3990, %r3991;
	shf.l.wrap.b32 	%r3993, %r3976, %r3976, 10;
	xor.b32  	%r3994, %r3992, %r3993;
	xor.b32  	%r3995, %r3951, %r3926;
	and.b32  	%r3996, %r3976, %r3995;
	and.b32  	%r3997, %r3951, %r3926;
	xor.b32  	%r3998, %r3996, %r3997;
	add.s32 	%r3999, %r3994, %r3998;
	add.s32 	%r4000, %r3989, %r3901;
	add.s32 	%r4001, %r3999, %r3989;
	shf.l.wrap.b32 	%r4002, %r4000, %r4000, 26;
	shf.l.wrap.b32 	%r4003, %r4000, %r4000, 21;
	xor.b32  	%r4004, %r4002, %r4003;
	shf.l.wrap.b32 	%r4005, %r4000, %r4000, 7;
	xor.b32  	%r4006, %r4004, %r4005;
	and.b32  	%r4007, %r4000, %r3975;
	not.b32 	%r4008, %r4000;
	and.b32  	%r4009, %r3950, %r4008;
	or.b32  	%r4010, %r4007, %r4009;
	add.s32 	%r4011, %r4006, %r4010;
	add.s32 	%r4012, %r4011, %r3925;
	add.s32 	%r4013, %r4012, %r2255;
	add.s32 	%r4014, %r4013, %r2778;
	shf.l.wrap.b32 	%r4015, %r4001, %r4001, 30;
	shf.l.wrap.b32 	%r4016, %r4001, %r4001, 19;
	xor.b32  	%r4017, %r4015, %r4016;
	shf.l.wrap.b32 	%r4018, %r4001, %r4001, 10;
	xor.b32  	%r4019, %r4017, %r4018;
	xor.b32  	%r4020, %r3976, %r3951;
	and.b32  	%r4021, %r4001, %r4020;
	and.b32  	%r4022, %r3976, %r3951;
	xor.b32  	%r4023, %r4021, %r4022;
	add.s32 	%r4024, %r4019, %r4023;
	add.s32 	%r4025, %r4014, %r3926;
	add.s32 	%r4026, %r4024, %r4014;
	shf.l.wrap.b32 	%r4027, %r4025, %r4025, 26;
	shf.l.wrap.b32 	%r4028, %r4025, %r4025, 21;
	xor.b32  	%r4029, %r4027, %r4028;
	shf.l.wrap.b32 	%r4030, %r4025, %r4025, 7;
	xor.b32  	%r4031, %r4029, %r4030;
	and.b32  	%r4032, %r4025, %r4000;
	not.b32 	%r4033, %r4025;
	and.b32  	%r4034, %r3975, %r4033;
	or.b32  	%r4035, %r4032, %r4034;
	add.s32 	%r4036, %r4031, %r4035;
	add.s32 	%r4037, %r4036, %r3950;
	add.s32 	%r4038, %r4037, %r2281;
	add.s32 	%r4039, %r4038, %r2791;
	shf.l.wrap.b32 	%r4040, %r4026, %r4026, 30;
	shf.l.wrap.b32 	%r4041, %r4026, %r4026, 19;
	xor.b32  	%r4042, %r4040, %r4041;
	shf.l.wrap.b32 	%r4043, %r4026, %r4026, 10;
	xor.b32  	%r4044, %r4042, %r4043;
	xor.b32  	%r4045, %r4001, %r3976;
	and.b32  	%r4046, %r4026, %r4045;
	and.b32  	%r4047, %r4001, %r3976;
	xor.b32  	%r4048, %r4046, %r4047;
	add.s32 	%r4049, %r4044, %r4048;
	add.s32 	%r4050, %r4039, %r3951;
	add.s32 	%r4051, %r4049, %r4039;
	shf.l.wrap.b32 	%r4052, %r4050, %r4050, 26;
	shf.l.wrap.b32 	%r4053, %r4050, %r4050, 21;
	xor.b32  	%r4054, %r4052, %r4053;
	shf.l.wrap.b32 	%r4055, %r4050, %r4050, 7;
	xor.b32  	%r4056, %r4054, %r4055;
	and.b32  	%r4057, %r4050, %r4025;
	not.b32 	%r4058, %r4050;
	and.b32  	%r4059, %r4000, %r4058;
	or.b32  	%r4060, %r4057, %r4059;
	add.s32 	%r4061, %r4056, %r4060;
	add.s32 	%r4062, %r4061, %r3975;
	add.s32 	%r4063, %r4062, %r2307;
	add.s32 	%r4064, %r4063, %r2804;
	shf.l.wrap.b32 	%r4065, %r4051, %r4051, 30;
	shf.l.wrap.b32 	%r4066, %r4051, %r4051, 19;
	xor.b32  	%r4067, %r4065, %r4066;
	shf.l.wrap.b32 	%r4068, %r4051, %r4051, 10;
	xor.b32  	%r4069, %r4067, %r4068;
	xor.b32  	%r4070, %r4026, %r4001;
	and.b32  	%r4071, %r4051, %r4070;
	and.b32  	%r4072, %r4026, %r4001;
	xor.b32  	%r4073, %r4071, %r4072;
	add.s32 	%r4074, %r4069, %r4073;
	add.s32 	%r4075, %r4064, %r3976;
	add.s32 	%r4076, %r4074, %r4064;
	shf.l.wrap.b32 	%r4077, %r4075, %r4075, 26;
	shf.l.wrap.b32 	%r4078, %r4075, %r4075, 21;
	xor.b32  	%r4079, %r4077, %r4078;
	shf.l.wrap.b32 	%r4080, %r4075, %r4075, 7;
	xor.b32  	%r4081, %r4079, %r4080;
	and.b32  	%r4082, %r4075, %r4050;
	not.b32 	%r4083, %r4075;
	and.b32  	%r4084, %r4025, %r4083;
	or.b32  	%r4085, %r4082, %r4084;
	add.s32 	%r4086, %r4081, %r4085;
	add.s32 	%r4087, %r4086, %r4000;
	add.s32 	%r4088, %r4087, %r2333;
	add.s32 	%r4089, %r4088, %r2817;
	shf.l.wrap.b32 	%r4090, %r4076, %r4076, 30;
	shf.l.wrap.b32 	%r4091, %r4076, %r4076, 19;
	xor.b32  	%r4092, %r4090, %r4091;
	shf.l.wrap.b32 	%r4093, %r4076, %r4076, 10;
	xor.b32  	%r4094, %r4092, %r4093;
	xor.b32  	%r4095, %r4051, %r4026;
	and.b32  	%r4096, %r4076, %r4095;
	and.b32  	%r4097, %r4051, %r4026;
	xor.b32  	%r4098, %r4096, %r4097;
	add.s32 	%r4099, %r4094, %r4098;
	add.s32 	%r4100, %r4089, %r4001;
	add.s32 	%r4101, %r4099, %r4089;
	shf.l.wrap.b32 	%r4102, %r4100, %r4100, 26;
	shf.l.wrap.b32 	%r4103, %r4100, %r4100, 21;
	xor.b32  	%r4104, %r4102, %r4103;
	shf.l.wrap.b32 	%r4105, %r4100, %r4100, 7;
	xor.b32  	%r4106, %r4104, %r4105;
	and.b32  	%r4107, %r4100, %r4075;
	not.b32 	%r4108, %r4100;
	and.b32  	%r4109, %r4050, %r4108;
	or.b32  	%r4110, %r4107, %r4109;
	add.s32 	%r4111, %r4106, %r4110;
	add.s32 	%r4112, %r4111, %r4025;
	add.s32 	%r4113, %r4112, %r2359;
	add.s32 	%r4114, %r4113, %r2830;
	shf.l.wrap.b32 	%r4115, %r4101, %r4101, 30;
	shf.l.wrap.b32 	%r4116, %r4101, %r4101, 19;
	xor.b32  	%r4117, %r4115, %r4116;
	shf.l.wrap.b32 	%r4118, %r4101, %r4101, 10;
	xor.b32  	%r4119, %r4117, %r4118;
	xor.b32  	%r4120, %r4076, %r4051;
	and.b32  	%r4121, %r4101, %r4120;
	and.b32  	%r4122, %r4076, %r4051;
	xor.b32  	%r4123, %r4121, %r4122;
	add.s32 	%r4124, %r4119, %r4123;
	add.s32 	%r4125, %r4124, %r4114;
	add.s32 	%r4126, %r2, %r4125;
	cvt.u64.u32 	%rd78, %r4126;
	shl.b64 	%rd79, %rd78, 32;
	add.s32 	%r4127, %r3, %r4101;
	cvt.u64.u32 	%rd80, %r4127;
	or.b64  	%rd16, %rd79, %rd80;
	or.b64  	%rd81, %rd79, %rd66;
	and.b64  	%rd82, %rd81, -4294967296;
	setp.ne.s64 	%p4, %rd82, 0;
	@%p4 bra 	$L__BB0_7;
	cvt.u32.u64 	%r4128, %rd66;
	cvt.u32.u64 	%r4129, %rd16;
	rem.u32 	%r4130, %r4129, %r4128;
	cvt.u64.u32 	%rd130, %r4130;
	bra.uni 	$L__BB0_8;
$L__BB0_7:
	rem.u64 	%rd130, %rd16, %rd66;
$L__BB0_8:
	mul.lo.s64 	%rd20, %rd119, %rd66;
	add.s64 	%rd21, %rd130, %rd20;
	setp.ge.u64 	%p5, %rd21, %rd65;
	@%p5 bra 	$L__BB0_18;
	setp.ge.u32 	%p6, %r1, %r46;
	ld.global.nc.u32 	%r44, [%rd4];
	@%p6 bra 	$L__BB0_15;
	setp.le.u32 	%p8, %r44, %r43;
	@%p8 bra 	$L__BB0_12;
	mad.lo.s64 	%rd101, %rd21, 40, %rd1;
	ld.global.nc.u64 	%rd102, [%rd101];
	xor.b64  	%rd135, %rd102, %rd135;
	ld.global.nc.u64 	%rd103, [%rd101+8];
	xor.b64  	%rd134, %rd103, %rd134;
	ld.global.nc.u64 	%rd104, [%rd101+16];
	xor.b64  	%rd133, %rd104, %rd133;
	ld.global.nc.u64 	%rd105, [%rd101+24];
	xor.b64  	%rd132, %rd105, %rd132;
	ld.global.nc.u64 	%rd106, [%rd101+32];
	xor.b64  	%rd131, %rd106, %rd131;
	bra.uni 	$L__BB0_18;
$L__BB0_12:
	ld.global.nc.u32 	%r4131, [%rd4+4];
	cvt.u64.u32 	%rd93, %r4131;
	setp.ne.s64 	%p9, %rd119, %rd93;
	@%p9 bra 	$L__BB0_18;
	ld.global.nc.u32 	%r4132, [%rd4+8];
	cvt.u64.u32 	%rd94, %r4132;
	add.s64 	%rd27, %rd20, %rd94;
	setp.ge.u64 	%p10, %rd27, %rd65;
	@%p10 bra 	$L__BB0_18;
	mad.lo.s64 	%rd95, %rd27, 40, %rd1;
	ld.global.nc.u64 	%rd96, [%rd95];
	xor.b64  	%rd135, %rd96, %rd135;
	ld.global.nc.u64 	%rd97, [%rd95+8];
	xor.b64  	%rd134, %rd97, %rd134;
	ld.global.nc.u64 	%rd98, [%rd95+16];
	xor.b64  	%rd133, %rd98, %rd133;
	ld.global.nc.u64 	%rd99, [%rd95+24];
	xor.b64  	%rd132, %rd99, %rd132;
	ld.global.nc.u64 	%rd100, [%rd95+32];
	xor.b64  	%rd131, %rd100, %rd131;
	bra.uni 	$L__BB0_18;
$L__BB0_15:
	setp.le.u32 	%p7, %r44, %r43;
	mad.lo.s64 	%rd33, %rd21, 40, %rd1;
	@%p7 bra 	$L__BB0_17;
	ld.global.nc.u64 	%rd88, [%rd33];
	xor.b64  	%rd135, %rd88, %rd135;
	ld.global.nc.u64 	%rd89, [%rd33+8];
	xor.b64  	%rd134, %rd89, %rd134;
	ld.global.nc.u64 	%rd90, [%rd33+16];
	xor.b64  	%rd133, %rd90, %rd133;
	ld.global.nc.u64 	%rd91, [%rd33+24];
	xor.b64  	%rd132, %rd91, %rd132;
	ld.global.nc.u64 	%rd92, [%rd33+32];
	xor.b64  	%rd131, %rd92, %rd131;
	bra.uni 	$L__BB0_18;
$L__BB0_17:
	ld.global.nc.u64 	%rd83, [%rd33];
	xor.b64  	%rd140, %rd83, %rd140;
	ld.global.nc.u64 	%rd84, [%rd33+8];
	xor.b64  	%rd139, %rd84, %rd139;
	ld.global.nc.u64 	%rd85, [%rd33+16];
	xor.b64  	%rd138, %rd85, %rd138;
	ld.global.nc.u64 	%rd86, [%rd33+24];
	xor.b64  	%rd137, %rd86, %rd137;
	ld.global.nc.u64 	%rd87, [%rd33+32];
	xor.b64  	%rd136, %rd87, %rd136;
$L__BB0_18:
	add.s64 	%rd119, %rd119, 1;
	setp.ne.s64 	%p11, %rd119, %rd67;
	@%p11 bra 	$L__BB0_5;
$L__BB0_19:
	ld.param.u64 	%rd117, [rms24_hint_gen_kernel_param_5];
	setp.lt.u32 	%p12, %r1, %r46;
	mul.wide.u32 	%rd107, %r1, 48;
	add.s64 	%rd108, %rd2, %rd107;
	st.global.u64 	[%rd108], %rd135;
	st.global.u64 	[%rd108+8], %rd134;
	st.global.u64 	[%rd108+16], %rd133;
	st.global.u64 	[%rd108+24], %rd132;
	st.global.u64 	[%rd108+32], %rd131;
	mov.b64 	%rd109, 0;
	st.global.u64 	[%rd108+40], %rd109;
	setp.eq.s64 	%p13, %rd117, 0;
	or.pred  	%p14, %p12, %p13;
	@%p14 bra 	$L__BB0_21;
	ld.param.u64 	%rd118, [rms24_hint_gen_kernel_param_5];
	sub.s32 	%r4133, %r1, %r46;
	cvta.to.global.u64 	%rd110, %rd118;
	mul.wide.u32 	%rd111, %r4133, 48;
	add.s64 	%rd112, %rd110, %rd111;
	st.global.u64 	[%rd112], %rd140;
	st.global.u64 	[%rd112+8], %rd139;
	st.global.u64 	[%rd112+16], %rd138;
	st.global.u64 	[%rd112+24], %rd137;
	st.global.u64 	[%rd112+32], %rd136;
	mov.b64 	%rd113, 0;
	st.global.u64 	[%rd112+40], %rd113;
$L__BB0_21:
	ret;

}


// ===== COMPILED SASS (sm_100) =====

	.target	sm_100

	.elftype	@"ET_EXEC"


//--------------------- .note.nv.tkinfo           --------------------------
	.section	.note.nv.tkinfo,"",@"SHT_NOTE"
	.sectionflags	@"SHF_NOTE_NV_TKINFO"
	.tkinfo
        /*0018*/ 	.word	0x00000002
        /*0030*/ 	.string	""
        /*0030*/ 	.string	"ptxas"
        /*0030*/ 	.string	"Cuda compilation tools, release 13.0, V13.0.88"
        /*0030*/ 	.string	"Build cuda_13.0.r13.0/compiler.36424714_0"
        /*0030*/ 	.string	"-arch sm_100 -m 64 "



//--------------------- .note.nv.cuinfo           --------------------------
	.section	.note.nv.cuinfo,"",@"SHT_NOTE"
	.sectionflags	@"SHF_NOTE_NV_CUINFO"
        /*0018*/ 	.short	0x0002
        /*001a*/ 	.short	0x0064
        /*001c*/ 	.short	0x0082
	.zero		2


//--------------------- .nv.info                  --------------------------
	.section	.nv.info,"",@"SHT_CUDA_INFO"
	.align	4


	//----- nvinfo : EIATTR_REGCOUNT
	.align		4
        /*0000*/ 	.byte	0x04, 0x2f
        /*0002*/ 	.short	(.L_3 - .L_2)
	.align		4
.L_2:
        /*0004*/ 	.word	index@(rms24_hint_gen_kernel)
        /*0008*/ 	.word	0x0000007e


	//----- nvinfo : EIATTR_FRAME_SIZE
	.align		4
.L_3:
        /*000c*/ 	.byte	0x04, 0x11
        /*000e*/ 	.short	(.L_5 - .L_4)
	.align		4
.L_4:
        /*0010*/ 	.word	index@($__internal_0_$__cuda_sm20_rem_u64)
        /*0014*/ 	.word	0x00000000


	//----- nvinfo : EIATTR_FRAME_SIZE
	.align		4
.L_5:
        /*0018*/ 	.byte	0x04, 0x11
        /*001a*/ 	.short	(.L_7 - .L_6)
	.align		4
.L_6:
        /*001c*/ 	.word	index@(rms24_hint_gen_kernel)
        /*0020*/ 	.word	0x00000000


	//----- nvinfo : EIATTR_MIN_STACK_SIZE
	.align		4
.L_7:
        /*0024*/ 	.byte	0x04, 0x12
        /*0026*/ 	.short	(.L_9 - .L_8)
	.align		4
.L_8:
        /*0028*/ 	.word	index@(rms24_hint_gen_kernel)
        /*002c*/ 	.word	0x00000000
.L_9:


//--------------------- .nv.compat                --------------------------
	.section	.nv.compat,"",@"SHT_CUDA_COMPAT_INFO"
	.align	4
        /*0000*/ 	.byte	0x02, 0x09, 0x00, 0x00, 0x02, 0x02, 0x01, 0x00, 0x02, 0x05, 0x05, 0x00, 0x03, 0x07, 0x01, 0x01
        /*0010*/ 	.byte	0x02, 0x03, 0x00, 0x00, 0x02, 0x06, 0x01, 0x00, 0x04, 0x0b, 0x08, 0x00, 0x09, 0x00, 0x00, 0x00
        /*0020*/ 	.byte	0x00, 0x00, 0x00, 0x00


//--------------------- .nv.info.rms24_hint_gen_kernel --------------------------
	.section	.nv.info.rms24_hint_gen_kernel,"",@"SHT_CUDA_INFO"
	.sectionflags	@""
	.align	4


	//----- nvinfo : EIATTR_CUDA_API_VERSION
	.align		4
        /*0000*/ 	.byte	0x04, 0x37
        /*0002*/ 	.short	(.L_11 - .L_10)
.L_10:
        /*0004*/ 	.word	0x00000082


	//----- nvinfo : EIATTR_KPARAM_INFO
	.align		4
.L_11:
        /*0008*/ 	.byte	0x04, 0x17
        /*000a*/ 	.short	(.L_13 - .L_12)
.L_12:
        /*000c*/ 	.word	0x00000000
        /*0010*/ 	.short	0x0005
        /*0012*/ 	.short	0x0048
        /*0014*/ 	.byte	0x00, 0xf5, 0x21, 0x00


	//----- nvinfo : EIATTR_KPARAM_INFO
	.align		4
.L_13:
        /*0018*/ 	.byte	0x04, 0x17
        /*001a*/ 	.short	(.L_15 - .L_14)
.L_14:
        /*001c*/ 	.word	0x00000000
        /*0020*/ 	.short	0x0004
        /*0022*/ 	.short	0x0040
        /*0024*/ 	.byte	0x00, 0xf5, 0x21, 0x00


	//----- nvinfo : EIATTR_KPARAM_INFO
	.align		4
.L_15:
        /*0028*/ 	.byte	0x04, 0x17
        /*002a*/ 	.short	(.L_17 - .L_16)
.L_16:
        /*002c*/ 	.word	0x00000000
        /*0030*/ 	.short	0x0003
        /*0032*/ 	.short	0x0038
        /*0034*/ 	.byte	0x00, 0xf5, 0x21, 0x00


	//----- nvinfo : EIATTR_KPARAM_INFO
	.align		4
.L_17:
        /*0038*/ 	.byte	0x04, 0x17
        /*003a*/ 	.short	(.L_19 - .L_18)
.L_18:
        /*003c*/ 	.word	0x00000000
        /*0040*/ 	.short	0x0002
        /*0042*/ 	.short	0x0030
        /*0044*/ 	.byte	0x00, 0xf5, 0x21, 0x00


	//----- nvinfo : EIATTR_KPARAM_INFO
	.align		4
.L_19:
        /*0048*/ 	.byte	0x04, 0x17
        /*004a*/ 	.short	(.L_21 - .L_20)
.L_20:
        /*004c*/ 	.word	0x00000000
        /*0050*/ 	.short	0x0001
        /*0052*/ 	.short	0x0028
        /*0054*/ 	.byte	0x00, 0xf5, 0x21, 0x00


	//----- nvinfo : EIATTR_KPARAM_INFO
	.align		4
.L_21:
        /*0058*/ 	.byte	0x04, 0x17
        /*005a*/ 	.short	(.L_23 - .L_22)
.L_22:
        /*005c*/ 	.word	0x00000000
        /*0060*/ 	.short	0x0000
        /*0062*/ 	.short	0x0000
        /*0064*/ 	.byte	0x00, 0xf0, 0xa1, 0x00


	//----- nvinfo : EIATTR_SPARSE_MMA_MASK
	.align		4
.L_23:
        /*0068*/ 	.byte	0x03, 0x50
        /*006a*/ 	.short	0x0000


	//----- nvinfo : EIATTR_MAXREG_COUNT
	.align		4
        /*006c*/ 	.byte	0x03, 0x1b
        /*006e*/ 	.short	0x00ff


	//----- nvinfo : EIATTR_MERCURY_ISA_VERSION
	.align		4
        /*0070*/ 	.byte	0x03, 0x5f
        /*0072*/ 	.short	0x0101


	//----- nvinfo : EIATTR_VRC_CTA_INIT_COUNT
	.align		4
        /*0074*/ 	.byte	0x02, 0x4a
	.zero		1
	.zero		1


	//----- nvinfo : EIATTR_EXIT_INSTR_OFFSETS
	.align		4
        /*0078*/ 	.byte	0x04, 0x1c
        /*007a*/ 	.short	(.L_25 - .L_24)


	//   ....[0]....
.L_24:
        /*007c*/ 	.word	0x00000070


	//   ....[1]....
        /*0080*/ 	.word	0x000002a0


	//   ....[2]....
        /*0084*/ 	.word	0x0000abe0


	//   ....[3]....
        /*0088*/ 	.word	0x0000ace0


	//----- nvinfo : EIATTR_CRS_STACK_SIZE
	.align		4
.L_25:
        /*008c*/ 	.byte	0x04, 0x1e
        /*008e*/ 	.short	(.L_27 - .L_26)
.L_26:
        /*0090*/ 	.word	0x00000000


	//----- nvinfo : EIATTR_CBANK_PARAM_SIZE
	.align		4
.L_27:
        /*0094*/ 	.byte	0x03, 0x19
        /*0096*/ 	.short	0x0050


	//----- nvinfo : EIATTR_PARAM_CBANK
	.align		4
        /*0098*/ 	.byte	0x04, 0x0a
        /*009a*/ 	.short	(.L_29 - .L_28)
	.align		4
.L_28:
        /*009c*/ 	.word	index@(.nv.constant0.rms24_hint_gen_kernel)
        /*00a0*/ 	.short	0x0380
        /*00a2*/ 	.short	0x0050


	//----- nvinfo : EIATTR_SW_WAR
	.align		4
.L_29:
        /*00a4*/ 	.byte	0x04, 0x36
        /*00a6*/ 	.short	(.L_31 - .L_30)
.L_30:
        /*00a8*/ 	.word	0x00000008
.L_31:


//--------------------- .nv.callgraph             --------------------------
	.section	.nv.callgraph,"",@"SHT_CUDA_CALLGRAPH"
	.align	4
	.sectionentsize	8
	.align		4
        /*0000*/ 	.word	0x00000000
	.align		4
        /*0004*/ 	.word	0xffffffff
	.align		4
        /*0008*/ 	.word	0x00000000
	.align		4
        /*000c*/ 	.word	0xfffffffe
	.align		4
        /*0010*/ 	.word	0x00000000
	.align		4
        /*0014*/ 	.word	0xfffffffd
	.align		4
        /*0018*/ 	.word	0x00000000
	.align		4
        /*001c*/ 	.word	0xfffffffc


//--------------------- .nv.constant3             --------------------------
	.section	.nv.constant3,"a",@progbits
	.align	4
.nv.constant3:
	.type		SHA256_K,@object
	.size		SHA256_K,(SHA256_H0 - SHA256_K)
SHA256_K:
        /*0000*/ 	.byte	0x98, 0x2f, 0x8a, 0x42, 0x91, 0x44, 0x37, 0x71, 0xcf, 0xfb, 0xc0, 0xb5, 0xa5, 0xdb, 0xb5, 0xe9
        /* <DEDUP_REMOVED lines=15> */
	.type		SHA256_H0,@object
	.size		SHA256_H0,(.L_1 - SHA256_H0)
SHA256_H0:
        /*0100*/ 	.byte	0x67, 0xe6, 0x09, 0x6a, 0x85, 0xae, 0x67, 0xbb, 0x72, 0xf3, 0x6e, 0x3c, 0x3a, 0xf5, 0x4f, 0xa5
        /*0110*/ 	.byte	0x7f, 0x52, 0x0e, 0x51, 0x8c, 0x68, 0x05, 0x9b, 0xab, 0xd9, 0x83, 0x1f, 0x19, 0xcd, 0xe0, 0x5b
.L_1:


//--------------------- .text.rms24_hint_gen_kernel --------------------------
	.section	.text.rms24_hint_gen_kernel,"ax",@progbits
	.align	128
        .global         rms24_hint_gen_kernel
        .type           rms24_hint_gen_kernel,@function
        .size           rms24_hint_gen_kernel,(.L_x_11 - rms24_hint_gen_kernel)
        .other          rms24_hint_gen_kernel,@"STO_CUDA_ENTRY STV_DEFAULT"
rms24_hint_gen_kernel:
.text.rms24_hint_gen_kernel:
[----:B------:R-:W-:Y:S01]  /*0000*/  LDC R1, c[0x0][0x37c] ;  /* 0x0000df00ff017b82 */ /* 0x000fe20000000800 */
[----:B------:R-:W0:Y:S07]  /*0010*/  S2R R0, SR_TID.X ;  /* 0x0000000000007919 */ /* 0x000e2e0000002100 */
[----:B------:R-:W0:Y:S01]  /*0020*/  S2UR UR4, SR_CTAID.X ;  /* 0x00000000000479c3 */ /* 0x000e220000002500 */
[----:B------:R-:W1:Y:S07]  /*0030*/  LDCU UR5, c[0x0][0x3a0] ;  /* 0x00007400ff0577ac */ /* 0x000e6e0008000800 */
[----:B------:R-:W0:Y:S02]  /*0040*/  LDC R3, c[0x0][0x360] ;  /* 0x0000d800ff037b82 */ /* 0x000e240000000800 */
[----:B0-----:R-:W-:-:S05]  /*0050*/  IMAD R3, R3, UR4, R0 ;  /* 0x0000000403037c24 */ /* 0x001fca000f8e0200 */
[----:B-1----:R-:W-:-:S13]  /*0060*/  ISETP.GE.U32.AND P0, PT, R3, UR5, PT ;  /* 0x0000000503007c0c */ /* 0x002fda000bf06070 */
[----:B------:R-:W-:Y:S05]  /*0070*/  @P0 EXIT ;  /* 0x000000000000094d */ /* 0x000fea0003800000 */
[----:B------:R-:W0:Y:S01]  /*0080*/  LDC.64 R58, c[0x0][0x3b0] ;  /* 0x0000ec00ff3a7b82 */ /* 0x000e220000000a00 */
[----:B------:R-:W1:Y:S01]  /*0090*/  LDCU.64 UR44, c[0x0][0x358] ;  /* 0x00006b00ff2c77ac */ /* 0x000e620008000a00 */
[----:B------:R-:W2:Y:S01]  /*00a0*/  LDCU UR62, c[0x0][0x398] ;  /* 0x00007300ff3e77ac */ /* 0x000ea20008000800 */
[----:B------:R-:W3:Y:S01]  /*00b0*/  LDCU UR55, c[0x3][0x34] ;  /* 0x00c00680ff3777ac */ /* 0x000ee20008000800 */
[----:B------:R-:W4:Y:S01]  /*00c0*/  LDCU UR56, c[0x3][0x38] ;  /* 0x00c00700ff3877ac */ /* 0x000f220008000800 */
[----:B------:R-:W0:Y:S01]  /*00d0*/  LDCU UR57, c[0x3][0x48] ;  /* 0x00c00900ff3977ac */ /* 0x000e220008000800 */
[----:B------:R-:W0:Y:S02]  /*00e0*/  LDCU UR58, c[0x3][0x50] ;  /* 0x00c00a00ff3a77ac */ /* 0x000e240008000800 */
[----:B0-----:R-:W-:Y:S01]  /*00f0*/  IMAD.WIDE.U32 R58, R3, 0x10, R58 ;  /* 0x00000010033a7825 */ /* 0x001fe200078e003a */
[----:B------:R-:W0:Y:S04]  /*0100*/  LDCU UR59, c[0x3][0x58] ;  /* 0x00c00b00ff3b77ac */ /* 0x000e280008000800 */
[----:B-1----:R-:W5:Y:S01]  /*0110*/  LDG.E.CONSTANT R0, desc[UR44][R58.64] ;  /* 0x0000002c3a007981 */ /* 0x002f62000c1e9900 */
[----:B------:R-:W1:Y:S01]  /*0120*/  LDCU UR60, c[0x0][0x38c] ;  /* 0x00007180ff3c77ac */ /* 0x000e620008000800 */
[----:B------:R-:W0:Y:S01]  /*0130*/  LDCU UR61, c[0x0][0x388] ;  /* 0x00007100ff3d77ac */ /* 0x000e220008000800 */
[----:B------:R-:W0:Y:S01]  /*0140*/  LDCU.64 UR46, c[0x0][0x390] ;  /* 0x00007200ff2e77ac */ /* 0x000e220008000a00 */
[----:B------:R-:W0:Y:S01]  /*0150*/  LDCU.64 UR48, c[0x3][0x100] ;  /* 0x00c02000ff3077ac */ /* 0x000e220008000a00 */
[----:B------:R-:W0:Y:S01]  /*0160*/  LDCU.128 UR4, c[0x3][0x60] ;  /* 0x00c00c00ff0477ac */ /* 0x000e220008000c00 */
        /* <DEDUP_REMOVED lines=9> */
[----:B-----5:R-:W-:-:S13]  /*0200*/  ISETP.NE.AND P0, PT, R0, RZ, PT ;  /* 0x000000ff0000720c */ /* 0x020fda0003f05270 */
[----:B01234-:R-:W-:Y:S05]  /*0210*/  @P0 BRA `(.L_x_0) ;  /* 0x0000000000240947 */ /* 0x01ffea0003800000 */
[----:B------:R-:W0:Y:S02]  /*0220*/  LDC.64 R4, c[0x0][0x3c0] ;  /* 0x0000f000ff047b82 */ /* 0x000e240000000a00 */
[----:B0-----:R-:W-:-:S05]  /*0230*/  IMAD.WIDE.U32 R2, R3, 0x30, R4 ;  /* 0x0000003003027825 */ /* 0x001fca00078e0004 */
[----:B------:R-:W-:Y:S04]  /*0240*/  STG.E.64 desc[UR44][R2.64], RZ ;  /* 0x000000ff02007986 */ /* 0x000fe8000c101b2c */
[----:B------:R-:W-:Y:S04]  /*0250*/  STG.E.64 desc[UR44][R2.64+0x8], RZ ;  /* 0x000008ff02007986 */ /* 0x000fe8000c101b2c */
[----:B------:R-:W-:Y:S04]  /*0260*/  STG.E.64 desc[UR44][R2.64+0x10], RZ ;  /* 0x000010ff02007986 */ /* 0x000fe8000c101b2c */
[----:B------:R-:W-:Y:S04]  /*0270*/  STG.E.64 desc[UR44][R2.64+0x18], RZ ;  /* 0x000018ff02007986 */ /* 0x000fe8000c101b2c */
[----:B------:R-:W-:Y:S04]  /*0280*/  STG.E.64 desc[UR44][R2.64+0x20], RZ ;  /* 0x000020ff02007986 */ /* 0x000fe8000c101b2c */
[----:B------:R-:W-:Y:S01]  /*0290*/  STG.E.64 desc[UR44][R2.64+0x28], RZ ;  /* 0x000028ff02007986 */ /* 0x000fe2000c101b2c */
[----:B------:R-:W-:Y:S05]  /*02a0*/  EXIT ;  /* 0x000000000000794d */ /* 0x000fea0003800000 */
.L_x_0:
[----:B------:R-:W0:Y:S01]  /*02b0*/  LDCU.64 UR50, c[0x0][0x390] ;  /* 0x00007200ff3277ac */ /* 0x000e220008000a00 */
[----:B------:R-:W-:Y:S01]  /*02c0*/  IMAD.MOV.U32 R0, RZ, RZ, RZ ;  /* 0x000000ffff007224 */ /* 0x000fe200078e00ff */
[----:B------:R-:W-:Y:S01]  /*02d0*/  CS2R R4, SRZ ;  /* 0x0000000000047805 */ /* 0x000fe2000001ff00 */
[----:B------:R-:W-:Y:S01]  /*02e0*/  IMAD.MOV.U32 R2, RZ, RZ, RZ ;  /* 0x000000ffff027224 */ /* 0x000fe200078e00ff */
[----:B------:R-:W-:Y:S02]  /*02f0*/  CS2R R6, SRZ ;  /* 0x0000000000067805 */ /* 0x000fe4000001ff00 */
[----:B------:R-:W-:Y:S02]  /*0300*/  CS2R R8, SRZ ;  /* 0x0000000000087805 */ /* 0x000fe4000001ff00 */
[----:B------:R-:W-:Y:S02]  /*0310*/  CS2R R10, SRZ ;  /* 0x00000000000a7805 */ /* 0x000fe4000001ff00 */
[----:B------:R-:W-:-:S02]  /*0320*/  CS2R R12, SRZ ;  /* 0x00000000000c7805 */ /* 0x000fc4000001ff00 */
[----:B------:R-:W-:Y:S02]  /*0330*/  CS2R R14, SRZ ;  /* 0x00000000000e7805 */ /* 0x000fe4000001ff00 */
[----:B------:R-:W-:Y:S02]  /*0340*/  CS2R R16, SRZ ;  /* 0x0000000000107805 */ /* 0x000fe4000001ff00 */
[----:B------:R-:W-:Y:S01]  /*0350*/  CS2R R18, SRZ ;  /* 0x0000000000127805 */ /* 0x000fe2000001ff00 */
[----:B------:R-:W-:Y:S02]  /*0360*/  IMAD.MOV.U32 R21, RZ, RZ, RZ ;  /* 0x000000ffff157224 */ /* 0x000fe400078e00ff */
[----:B------:R-:W-:Y:S01]  /*0370*/  IMAD.MOV.U32 R23, RZ, RZ, RZ ;  /* 0x000000ffff177224 */ /* 0x000fe200078e00ff */
[----:B0-----:R-:W-:-:S04]  /*0380*/  UISETP.NE.U32.AND UP0, UPT, UR50, URZ, UPT ;  /* 0x000000ff3200728c */ /* 0x001fc8000bf05070 */
[----:B------:R-:W-:-:S09]  /*0390*/  UISETP.NE.AND.EX UP0, UPT, UR51, URZ, UPT, UP0 ;  /* 0x000000ff3300728c */ /* 0x000fd2000bf05300 */
[----:B------:R-:W-:Y:S05]  /*03a0*/  BRA.U !UP0, `(.L_x_1) ;  /* 0x000000a508bc7547 */ /* 0x000fea000b800000 */
[----:B------:R-:W0:Y:S08]  /*03b0*/  LDC.64 R4, c[0x0][0x3a8] ;  /* 0x0000ea00ff047b82 */ /* 0x000e300000000a00 */
[----:B------:R-:W1:Y:S08]  /*03c0*/  LDC.64 R6, c[0x3][0x110] ;  /* 0x00c04400ff067b82 */ /* 0x000e700000000a00 */
[----:B------:R-:W2:Y:S08]  /*03d0*/  LDC.64 R18, c[0x3][0x118] ;  /* 0x00c04600ff127b82 */ /* 0x000eb00000000a00 */
[----:B------:R-:W3:Y:S01]  /*03e0*/  LDC.64 R22, c[0x3][RZ] ;  /* 0x00c00000ff167b82 */ /* 0x000ee20000000a00 */
[----:B0-----:R-:W3:Y:S07]  /*03f0*/  LDG.E.CONSTANT R13, desc[UR44][R4.64] ;  /* 0x0000002c040d7981 */ /* 0x001eee000c1e9900 */
[----:B------:R-:W0:Y:S01]  /*0400*/  LDC.64 R34, c[0x3][0x108] ;  /* 0x00c04200ff227b82 */ /* 0x000e220000000a00 */
[----:B------:R-:W4:Y:S01]  /*0410*/  LDG.E.CONSTANT R14, desc[UR44][R4.64+0x4] ;  /* 0x0000042c040e7981 */ /* 0x000f22000c1e9900 */
[--C-:B------:R-:W-:Y:S01]  /*0420*/  SHF.L.W.U32.HI R37, R3, 0x19, R3.reuse ;  /* 0x0000001903257819 */ /* 0x100fe20000010e03 */
[----:B------:R-:W5:Y:S02]  /*0430*/  LDCU.64 UR52, c[0x3][0x40] ;  /* 0x00c00800ff3477ac */ /* 0x000f640008000a00 */
[----:B------:R-:W5:Y:S01]  /*0440*/  LDG.E.CONSTANT R9, desc[UR44][R4.64+0x18] ;  /* 0x0000182c04097981 */ /* 0x000f62000c1e9900 */
[----:B------:R-:W-:Y:S01]  /*0450*/  SHF.R.U32.HI R16, RZ, 0x3, R3 ;  /* 0x00000003ff107819 */ /* 0x000fe20000011603 */
[----:B------:R-:W5:Y:S01]  /*0460*/  LDCU UR50, c[0x3][0x30] ;  /* 0x00c00600ff3277ac */ /* 0x000f620008000800 */
[----:B------:R-:W5:Y:S01]  /*0470*/  LDC.64 R50, c[0x3][0x28] ;  /* 0x00c00a00ff327b82 */ /* 0x000f620000000a00 */
[----:B------:R-:W5:Y:S01]  /*0480*/  LDG.E.CONSTANT R31, desc[UR44][R4.64+0x8] ;  /* 0x0000082c041f7981 */ /* 0x000f62000c1e9900 */
[----:B------:R-:W5:Y:S03]  /*0490*/  LDCU UR51, c[0x3][0x5c] ;  /* 0x00c00b80ff3377ac */ /* 0x000f660008000800 */
[----:B------:R-:W5:Y:S01]  /*04a0*/  LDG.E.CONSTANT R0, desc[UR44][R4.64+0x1c] ;  /* 0x00001c2c04007981 */ /* 0x000f62000c1e9900 */
[----:B------:R-:W5:Y:S02]  /*04b0*/  LDCU UR54, c[0x3][0x4c] ;  /* 0x00c00980ff3677ac */ /* 0x000f640008000800 */
[----:B------:R-:W5:Y:S01]  /*04c0*/  LDC R57, c[0x3][0x3c] ;  /* 0x00c00f00ff397b82 */ /* 0x000f620000000800 */
[----:B------:R-:W5:Y:S04]  /*04d0*/  LDG.E.CONSTANT R2, desc[UR44][R4.64+0x14] ;  /* 0x0000142c04027981 */ /* 0x000f68000c1e9900 */
[----:B------:R-:W5:Y:S04]  /*04e0*/  LDG.E.CONSTANT R12, desc[UR44][R4.64+0xc] ;  /* 0x00000c2c040c7981 */ /* 0x000f68000c1e9900 */
[----:B------:R0:W5:Y:S01]  /*04f0*/  LDG.E.CONSTANT R17, desc[UR44][R4.64+0x10] ;  /* 0x0000102c04117981 */ /* 0x000162000c1e9900 */
[----:B-1----:R-:W-:-:S02]  /*0500*/  SHF.L.W.U32.HI R8, R6, 0x1a, R6 ;  /* 0x0000001a06087819 */ /* 0x002fc40000010e06 */
[C-C-:B------:R-:W-:Y:S02]  /*0510*/  SHF.L.W.U32.HI R11, R6.reuse, 0x15, R6.reuse ;  /* 0x00000015060b7819 */ /* 0x140fe40000010e06 */
[----:B------:R-:W-:-:S04]  /*0520*/  SHF.L.W.U32.HI R10, R6, 0x7, R6 ;  /* 0x00000007060a7819 */ /* 0x000fc80000010e06 */
[----:B------:R-:W-:Y:S02]  /*0530*/  LOP3.LUT R8, R10, R8, R11, 0x96, !PT ;  /* 0x000000080a087212 */ /* 0x000fe400078e960b */
[----:B--2---:R-:W-:-:S04]  /*0540*/  LOP3.LUT R10, R6, R18, R7, 0xac, !PT ;  /* 0x00000012060a7212 */ /* 0x004fc800078eac07 */
[----:B------:R-:W-:-:S04]  /*0550*/  IADD3 R8, PT, PT, R8, R19, R10 ;  /* 0x0000001308087210 */ /* 0x000fc80007ffe00a */
[----:B---3--:R-:W-:-:S05]  /*0560*/  IADD3 R22, PT, PT, R13, R22, R8 ;  /* 0x000000160d167210 */ /* 0x008fca0007ffe008 */
[----:B0-----:R-:W-:-:S05]  /*0570*/  IMAD.IADD R26, R22, 0x1, R35 ;  /* 0x00000001161a7824 */ /* 0x001fca00078e0223 */
[C-C-:B------:R-:W-:Y:S02]  /*0580*/  SHF.L.W.U32.HI R4, R26.reuse, 0x1a, R26.reuse ;  /* 0x0000001a1a047819 */ /* 0x140fe40000010e1a */
[C-C-:B------:R-:W-:Y:S02]  /*0590*/  SHF.L.W.U32.HI R5, R26.reuse, 0x15, R26.reuse ;  /* 0x000000151a057819 */ /* 0x140fe40000010e1a */
[----:B------:R-:W-:-:S04]  /*05a0*/  SHF.L.W.U32.HI R8, R26, 0x7, R26 ;  /* 0x000000071a087819 */ /* 0x000fc80000010e1a */
[----:B------:R-:W-:Y:S02]  /*05b0*/  LOP3.LUT R11, R8, R4, R5, 0x96, !PT ;  /* 0x00000004080b7212 */ /* 0x000fe400078e9605 */
[----:B------:R-:W-:Y:S01]  /*05c0*/  LOP3.LUT R8, R26, R7, R6, 0xac, !PT ;  /* 0x000000071a087212 */ /* 0x000fe200078eac06 */
[----:B------:R-:W0:Y:S03]  /*05d0*/  LDC.64 R4, c[0x3][0x100] ;  /* 0x00c04000ff047b82 */ /* 0x000e260000000a00 */
[----:B------:R-:W-:-:S05]  /*05e0*/  IADD3 R8, PT, PT, R11, R18, R8 ;  /* 0x000000120b087210 */ /* 0x000fca0007ffe008 */
[----:B------:R-:W1:Y:S01]  /*05f0*/  LDC.64 R10, c[0x3][0x8] ;  /* 0x00c00200ff0a7b82 */ /* 0x000e620000000a00 */
[----:B----4-:R-:W-:-:S05]  /*0600*/  IADD3 R29, PT, PT, R14, R23, R8 ;  /* 0x000000170e1d7210 */ /* 0x010fca0007ffe008 */
[----:B------:R-:W-:-:S05]  /*0610*/  IMAD.IADD R15, R29, 0x1, R34 ;  /* 0x000000011d0f7824 */ /* 0x000fca00078e0222 */
[C-C-:B------:R-:W-:Y:S02]  /*0620*/  SHF.L.W.U32.HI R18, R15.reuse, 0x1a, R15.reuse ;  /* 0x0000001a0f127819 */ /* 0x140fe40000010e0f */
[C-C-:B------:R-:W-:Y:S02]  /*0630*/  SHF.L.W.U32.HI R19, R15.reuse, 0x15, R15.reuse ;  /* 0x000000150f137819 */ /* 0x140fe40000010e0f */
[C---:B------:R-:W-:Y:S02]  /*0640*/  SHF.L.W.U32.HI R20, R15.reuse, 0x7, R15 ;  /* 0x000000070f147819 */ /* 0x040fe40000010e0f */
[----:B------:R-:W-:Y:S02]  /*0650*/  LOP3.LUT R25, R15, R6, R26, 0xac, !PT ;  /* 0x000000060f197212 */ /* 0x000fe400078eac1a */
[----:B------:R-:W-:Y:S02]  /*0660*/  LOP3.LUT R30, R20, R18, R19, 0x96, !PT ;  /* 0x00000012141e7212 */ /* 0x000fe400078e9613 */
[----:B------:R-:W-:-:S02]  /*0670*/  SHF.L.W.U32.HI R8, R3, 0xe, R3 ;  /* 0x0000000e03087819 */ /* 0x000fc40000010e03 */
[----:B------:R-:W-:Y:S02]  /*0680*/  IADD3 R30, PT, PT, R30, R7, R25 ;  /* 0x000000071e1e7210 */ /* 0x000fe40007ffe019 */
[----:B------:R-:W-:Y:S02]  /*0690*/  LOP3.LUT R37, R16, R37, R8, 0x96, !PT ;  /* 0x0000002510257212 */ /* 0x000fe400078e9608 */
[C-C-:B-----5:R-:W-:Y:S02]  /*06a0*/  SHF.L.W.U32.HI R8, R9.reuse, 0x19, R9.reuse ;  /* 0x0000001909087819 */ /* 0x160fe40000010e09 */
[--C-:B------:R-:W-:Y:S02]  /*06b0*/  SHF.L.W.U32.HI R19, R9, 0xe, R9.reuse ;  /* 0x0000000e09137819 */ /* 0x100fe40000010e09 */
[----:B------:R-:W-:Y:S02]  /*06c0*/  SHF.R.U32.HI R16, RZ, 0x3, R9 ;  /* 0x00000003ff107819 */ /* 0x000fe40000011609 */
[----:B-1----:R-:W-:-:S02]  /*06d0*/  IADD3 R32, PT, PT, R31, R10, R30 ;  /* 0x0000000a1f207210 */ /* 0x002fc40007ffe01e */
[C-C-:B0-----:R-:W-:Y:S02]  /*06e0*/  SHF.L.W.U32.HI R20, R4.reuse, 0x1e, R4.reuse ;  /* 0x0000001e04147819 */ /* 0x141fe40000010e04 */
[----:B------:R-:W-:Y:S02]  /*06f0*/  SHF.L.W.U32.HI R23, R4, 0x13, R4 ;  /* 0x0000001304177819 */ /* 0x000fe40000010e04 */
[C-C-:B------:R-:W-:Y:S02]  /*0700*/  SHF.L.W.U32.HI R28, R0.reuse, 0x19, R0.reuse ;  /* 0x00000019001c7819 */ /* 0x140fe40000010e00 */
[--C-:B------:R-:W-:Y:S02]  /*0710*/  SHF.L.W.U32.HI R21, R0, 0xe, R0.reuse ;  /* 0x0000000e00157819 */ /* 0x100fe40000010e00 */
[----:B------:R-:W-:Y:S02]  /*0720*/  SHF.R.U32.HI R18, RZ, 0x3, R0 ;  /* 0x00000003ff127819 */ /* 0x000fe40000011600 */
[----:B------:R-:W-:-:S02]  /*0730*/  SHF.L.W.U32.HI R24, R4, 0xa, R4 ;  /* 0x0000000a04187819 */ /* 0x000fc40000010e04 */
[----:B------:R-:W-:Y:S01]  /*0740*/  LOP3.LUT R25, R16, R8, R19, 0x96, !PT ;  /* 0x0000000810197212 */ /* 0x000fe200078e9613 */
[----:B------:R-:W-:Y:S01]  /*0750*/  IMAD.IADD R8, R32, 0x1, R5 ;  /* 0x0000000120087824 */ /* 0x000fe200078e0205 */
[----:B------:R-:W-:Y:S02]  /*0760*/  LOP3.LUT R28, R18, R28, R21, 0x96, !PT ;  /* 0x0000001c121c7212 */ /* 0x000fe400078e9615 */
[----:B------:R-:W-:Y:S02]  /*0770*/  LOP3.LUT R23, R24, R20, R23, 0x96, !PT ;  /* 0x0000001418177212 */ /* 0x000fe400078e9617 */
[----:B------:R-:W-:Y:S02]  /*0780*/  LOP3.LUT R21, R5, R34, R4, 0xe8, !PT ;  /* 0x0000002205157212 */ /* 0x000fe400078ee804 */
[C-C-:B------:R-:W-:Y:S02]  /*0790*/  SHF.L.W.U32.HI R18, R2.reuse, 0x19, R2.reuse ;  /* 0x0000001902127819 */ /* 0x140fe40000010e02 */
[----:B------:R-:W-:-:S02]  /*07a0*/  SHF.L.W.U32.HI R19, R2, 0xe, R2 ;  /* 0x0000000e02137819 */ /* 0x000fc40000010e02 */
[----:B------:R-:W-:Y:S02]  /*07b0*/  SHF.R.U32.HI R20, RZ, 0x3, R2 ;  /* 0x00000003ff147819 */ /* 0x000fe40000011602 */
[C-C-:B------:R-:W-:Y:S02]  /*07c0*/  SHF.L.W.U32.HI R7, R31.reuse, 0x19, R31.reuse ;  /* 0x000000191f077819 */ /* 0x140fe40000010e1f */
[--C-:B------:R-:W-:Y:S02]  /*07d0*/  SHF.L.W.U32.HI R10, R31, 0xe, R31.reuse ;  /* 0x0000000e1f0a7819 */ /* 0x100fe40000010e1f */
[----:B------:R-:W-:Y:S02]  /*07e0*/  SHF.R.U32.HI R16, RZ, 0x3, R31 ;  /* 0x00000003ff107819 */ /* 0x000fe4000001161f */
[C-C-:B------:R-:W-:Y:S02]  /*07f0*/  SHF.L.W.U32.HI R30, R8.reuse, 0x1a, R8.reuse ;  /* 0x0000001a081e7819 */ /* 0x140fe40000010e08 */
[----:B------:R-:W-:-:S02]  /*0800*/  SHF.L.W.U32.HI R33, R8, 0x15, R8 ;  /* 0x0000001508217819 */ /* 0x000fc40000010e08 */
[----:B------:R-:W-:Y:S02]  /*0810*/  SHF.L.W.U32.HI R34, R8, 0x7, R8 ;  /* 0x0000000708227819 */ /* 0x000fe40000010e08 */
[----:B------:R-:W-:Y:S02]  /*0820*/  LOP3.LUT R24, R20, R18, R19, 0x96, !PT ;  /* 0x0000001214187212 */ /* 0x000fe400078e9613 */
[----:B------:R-:W-:Y:S02]  /*0830*/  LOP3.LUT R7, R16, R7, R10, 0x96, !PT ;  /* 0x0000000710077212 */ /* 0x000fe400078e960a */
[----:B------:R-:W-:Y:S02]  /*0840*/  LOP3.LUT R33, R34, R30, R33, 0x96, !PT ;  /* 0x0000001e22217212 */ /* 0x000fe400078e9621 */
[----:B------:R-:W-:Y:S02]  /*0850*/  LOP3.LUT R20, R26, R8, R15, 0xb8, !PT ;  /* 0x000000081a147212 */ /* 0x000fe400078eb80f */
[----:B------:R-:W-:-:S02]  /*0860*/  IADD3 R27, PT, PT, R22, R23, R21 ;  /* 0x00000017161b7210 */ /* 0x000fc40007ffe015 */
[----:B------:R-:W-:Y:S02]  /*0870*/  IADD3 R33, PT, PT, R33, R6, R20 ;  /* 0x0000000621217210 */ /* 0x000fe40007ffe014 */
[----:B------:R-:W-:Y:S02]  /*0880*/  IADD3 R20, PT, PT, R7, R3, R14 ;  /* 0x0000000307147210 */ /* 0x000fe40007ffe00e */
[----:B------:R-:W0:Y:S01]  /*0890*/  LDC.64 R6, c[0x3][0x10] ;  /* 0x00c00400ff067b82 */ /* 0x000e220000000a00 */
[----:B------:R-:W-:Y:S02]  /*08a0*/  IADD3 R33, PT, PT, R12, R11, R33 ;  /* 0x0000000b0c217210 */ /* 0x000fe40007ffe021 */
[C-C-:B------:R-:W-:Y:S02]  /*08b0*/  SHF.L.W.U32.HI R18, R27.reuse, 0x1e, R27.reuse ;  /* 0x0000001e1b127819 */ /* 0x140fe40000010e1b */
[C-C-:B------:R-:W-:Y:S02]  /*08c0*/  SHF.L.W.U32.HI R21, R27.reuse, 0x13, R27.reuse ;  /* 0x000000131b157819 */ /* 0x140fe40000010e1b */
[----:B------:R-:W-:Y:S01]  /*08d0*/  SHF.L.W.U32.HI R22, R27, 0xa, R27 ;  /* 0x0000000a1b167819 */ /* 0x000fe20000010e1b */
[----:B------:R-:W-:Y:S01]  /*08e0*/  VIADD R20, R20, 0xf00000 ;  /* 0x00f0000014147836 */ /* 0x000fe20000000000 */
[----:B------:R-:W-:-:S02]  /*08f0*/  SHF.L.W.U32.HI R10, R17, 0x19, R17 ;  /* 0x00000019110a7819 */ /* 0x000fc40000010e11 */
[--C-:B------:R-:W-:Y:S02]  /*0900*/  SHF.L.W.U32.HI R19, R17, 0xe, R17.reuse ;  /* 0x0000000e11137819 */ /* 0x100fe40000010e11 */
[----:B------:R-:W-:Y:S01]  /*0910*/  SHF.R.U32.HI R16, RZ, 0x3, R17 ;  /* 0x00000003ff107819 */ /* 0x000fe20000011611 */
[----:B------:R-:W-:Y:S01]  /*0920*/  IMAD.IADD R11, R33, 0x1, R4 ;  /* 0x00000001210b7824 */ /* 0x000fe200078e0204 */
[----:B------:R-:W-:Y:S02]  /*0930*/  LOP3.LUT R30, R22, R18, R21, 0x96, !PT ;  /* 0x00000012161e7212 */ /* 0x000fe400078e9615 */
[----:B------:R-:W-:Y:S02]  /*0940*/  LOP3.LUT R5, R4, R5, R27, 0xe8, !PT ;  /* 0x0000000504057212 */ /* 0x000fe400078ee81b */
[----:B------:R-:W-:Y:S02]  /*0950*/  LOP3.LUT R23, R16, R10, R19, 0x96, !PT ;  /* 0x0000000a10177212 */ /* 0x000fe400078e9613 */
[----:B------:R-:W-:-:S02]  /*0960*/  SHF.L.W.U32.HI R10, R12, 0x19, R12 ;  /* 0x000000190c0a7819 */ /* 0x000fc40000010e0c */
[--C-:B------:R-:W-:Y:S02]  /*0970*/  SHF.L.W.U32.HI R19, R12, 0xe, R12.reuse ;  /* 0x0000000e0c137819 */ /* 0x100fe40000010e0c */
[----:B------:R-:W-:Y:S02]  /*0980*/  SHF.R.U32.HI R16, RZ, 0x3, R12 ;  /* 0x00000003ff107819 */ /* 0x000fe4000001160c */
[C-C-:B------:R-:W-:Y:S02]  /*0990*/  SHF.L.W.U32.HI R18, R20.reuse, 0xf, R20.reuse ;  /* 0x0000000f14127819 */ /* 0x140fe40000010e14 */
[--C-:B------:R-:W-:Y:S02]  /*09a0*/  SHF.L.W.U32.HI R21, R20, 0xd, R20.reuse ;  /* 0x0000000d14157819 */ /* 0x100fe40000010e14 */
[----:B------:R-:W-:Y:S02]  /*09b0*/  SHF.R.U32.HI R22, RZ, 0xa, R20 ;  /* 0x0000000aff167819 */ /* 0x000fe40000011614 */
[----:B------:R-:W-:-:S02]  /*09c0*/  IADD3 R30, PT, PT, R29, R30, R5 ;  /* 0x0000001e1d1e7210 */ /* 0x000fc40007ffe005 */
[C-C-:B------:R-:W-:Y:S02]  /*09d0*/  SHF.L.W.U32.HI R34, R11.reuse, 0x1a, R11.reuse ;  /* 0x0000001a0b227819 */ /* 0x140fe40000010e0b */
[C-C-:B------:R-:W-:Y:S02]  /*09e0*/  SHF.L.W.U32.HI R35, R11.reuse, 0x15, R11.reuse ;  /* 0x000000150b237819 */ /* 0x140fe40000010e0b */
[----:B------:R-:W-:Y:S02]  /*09f0*/  SHF.L.W.U32.HI R36, R11, 0x7, R11 ;  /* 0x000000070b247819 */ /* 0x000fe40000010e0b */
[----:B------:R-:W-:Y:S02]  /*0a00*/  LOP3.LUT R10, R16, R10, R19, 0x96, !PT ;  /* 0x0000000a100a7212 */ /* 0x000fe400078e9613 */
[----:B------:R-:W-:Y:S02]  /*0a10*/  LOP3.LUT R21, R22, R18, R21, 0x96, !PT ;  /* 0x0000001216157212 */ /* 0x000fe400078e9615 */
[----:B------:R-:W-:-:S02]  /*0a20*/  SHF.L.W.U32.HI R18, R30, 0x1e, R30 ;  /* 0x0000001e1e127819 */ /* 0x000fc40000010e1e */
[C-C-:B------:R-:W-:Y:S02]  /*0a30*/  SHF.L.W.U32.HI R19, R30.reuse, 0x13, R30.reuse ;  /* 0x000000131e137819 */ /* 0x140fe40000010e1e */
[----:B------:R-:W-:Y:S02]  /*0a40*/  SHF.L.W.U32.HI R22, R30, 0xa, R30 ;  /* 0x0000000a1e167819 */ /* 0x000fe40000010e1e */
[----:B------:R-:W-:Y:S02]  /*0a50*/  LOP3.LUT R35, R36, R34, R35, 0x96, !PT ;  /* 0x0000002224237212 */ /* 0x000fe400078e9623 */
[----:B------:R-:W-:Y:S02]  /*0a60*/  LOP3.LUT R29, R15, R11, R8, 0xb8, !PT ;  /* 0x0000000b0f1d7212 */ /* 0x000fe400078eb808 */
[----:B------:R-:W-:Y:S02]  /*0a70*/  LOP3.LUT R19, R22, R18, R19, 0x96, !PT ;  /* 0x0000001216137212 */ /* 0x000fe400078e9613 */
[----:B------:R-:W-:-:S02]  /*0a80*/  LOP3.LUT R4, R27, R4, R30, 0xe8, !PT ;  /* 0x000000041b047212 */ /* 0x000fc400078ee81e */
[----:B------:R-:W-:Y:S02]  /*0a90*/  IADD3 R29, PT, PT, R26, R35, R29 ;  /* 0x000000231a1d7210 */ /* 0x000fe40007ffe01d */
[----:B------:R-:W-:Y:S02]  /*0aa0*/  IADD3 R21, PT, PT, R23, R12, R21 ;  /* 0x0000000c17157210 */ /* 0x000fe40007ffe015 */
[----:B------:R-:W-:Y:S02]  /*0ab0*/  IADD3 R19, PT, PT, R32, R19, R4 ;  /* 0x0000001320137210 */ /* 0x000fe40007ffe004 */
[C---:B0-----:R-:W-:Y:S01]  /*0ac0*/  IADD3 R32, PT, PT, R17.reuse, R6, R29 ;  /* 0x0000000611207210 */ /* 0x041fe20007ffe01d */
[----:B------:R-:W-:Y:S01]  /*0ad0*/  IMAD.IADD R22, R17, 0x1, R24 ;  /* 0x0000000111167824 */ /* 0x000fe200078e0218 */
[C-C-:B------:R-:W-:Y:S01]  /*0ae0*/  SHF.L.W.U32.HI R5, R14.reuse, 0x19, R14.reuse ;  /* 0x000000190e057819 */ /* 0x140fe20000010e0e */
[----:B------:R-:W-:Y:S01]  /*0af0*/  VIADD R24, R21, 0x80000000 ;  /* 0x8000000015187836 */ /* 0x000fe20000000000 */
[----:B------:R-:W-:-:S02]  /*0b00*/  SHF.L.W.U32.HI R16, R14, 0xe, R14 ;  /* 0x0000000e0e107819 */ /* 0x000fc40000010e0e */
[----:B------:R-:W-:Y:S01]  /*0b10*/  SHF.R.U32.HI R14, RZ, 0x3, R14 ;  /* 0x00000003ff0e7819 */ /* 0x000fe2000001160e */
[----:B------:R-:W-:Y:S01]  /*0b20*/  IMAD.IADD R6, R27, 0x1, R32 ;  /* 0x000000011b067824 */ /* 0x000fe200078e0220 */
[----:B------:R-:W-:Y:S02]  /*0b30*/  SHF.L.W.U32.HI R4, R24, 0xf, R24 ;  /* 0x0000000f18047819 */ /* 0x000fe40000010e18 */
[----:B------:R-:W-:Y:S02]  /*0b40*/  LOP3.LUT R14, R14, R5, R16, 0x96, !PT ;  /* 0x000000050e0e7212 */ /* 0x000fe400078e9610 */
[--C-:B------:R-:W-:Y:S02]  /*0b50*/  SHF.L.W.U32.HI R5, R24, 0xd, R24.reuse ;  /* 0x0000000d18057819 */ /* 0x100fe40000010e18 */
[----:B------:R-:W-:Y:S02]  /*0b60*/  SHF.R.U32.HI R12, RZ, 0xa, R24 ;  /* 0x0000000aff0c7819 */ /* 0x000fe40000011618 */
[----:B------:R-:W-:-:S02]  /*0b70*/  SHF.L.W.U32.HI R53, R20, 0x19, R20 ;  /* 0x0000001914357819 */ /* 0x000fc40000010e14 */
[--C-:B------:R-:W-:Y:S02]  /*0b80*/  SHF.L.W.U32.HI R16, R20, 0xe, R20.reuse ;  /* 0x0000000e14107819 */ /* 0x100fe40000010e14 */
[----:B------:R-:W-:Y:S02]  /*0b90*/  SHF.R.U32.HI R17, RZ, 0x3, R20 ;  /* 0x00000003ff117819 */ /* 0x000fe40000011614 */
[C-C-:B------:R-:W-:Y:S02]  /*0ba0*/  SHF.L.W.U32.HI R26, R6.reuse, 0x1a, R6.reuse ;  /* 0x0000001a061a7819 */ /* 0x140fe40000010e06 */
[C-C-:B------:R-:W-:Y:S02]  /*0bb0*/  SHF.L.W.U32.HI R29, R6.reuse, 0x15, R6.reuse ;  /* 0x00000015061d7819 */ /* 0x140fe40000010e06 */
[----:B------:R-:W-:Y:S02]  /*0bc0*/  SHF.L.W.U32.HI R34, R6, 0x7, R6 ;  /* 0x0000000706227819 */ /* 0x000fe40000010e06 */
[----:B------:R-:W-:-:S02]  /*0bd0*/  LOP3.LUT R5, R12, R4, R5, 0x96, !PT ;  /* 0x000000040c057212 */ /* 0x000fc400078e9605 */
[----:B------:R-:W-:Y:S02]  /*0be0*/  LOP3.LUT R53, R17, R53, R16, 0x96, !PT ;  /* 0x0000003511357212 */ /* 0x000fe400078e9610 */
[----:B------:R-:W-:Y:S02]  /*0bf0*/  LOP3.LUT R34, R34, R26, R29, 0x96, !PT ;  /* 0x0000001a22227212 */ /* 0x000fe400078e961d */
[C-C-:B------:R-:W-:Y:S02]  /*0c00*/  SHF.L.W.U32.HI R26, R24.reuse, 0x19, R24.reuse ;  /* 0x00000019181a7819 */ /* 0x140fe40000010e18 */
[--C-:B------:R-:W-:Y:S02]  /*0c10*/  SHF.L.W.U32.HI R17, R24, 0xe, R24.reuse ;  /* 0x0000000e18117819 */ /* 0x100fe40000010e18 */
[----:B------:R-:W-:Y:S02]  /*0c20*/  SHF.R.U32.HI R4, RZ, 0x3, R24 ;  /* 0x00000003ff047819 */ /* 0x000fe40000011618 */
[----:B------:R-:W-:-:S02]  /*0c30*/  LOP3.LUT R12, R8, R6, R11, 0xb8, !PT ;  /* 0x00000006080c7212 */ /* 0x000fc400078eb80b */
[----:B------:R-:W-:Y:S02]  /*0c40*/  IADD3 R25, PT, PT, R25, R5, R2 ;  /* 0x0000000519197210 */ /* 0x000fe40007ffe002 */
[----:B------:R-:W-:Y:S02]  /*0c50*/  LOP3.LUT R26, R4, R26, R17, 0x96, !PT ;  /* 0x0000001a041a7212 */ /* 0x000fe400078e9611 */
[----:B------:R-:W-:Y:S02]  /*0c60*/  IADD3 R34, PT, PT, R15, R34, R12 ;  /* 0x000000220f227210 */ /* 0x000fe40007ffe00c */
[C-C-:B------:R-:W-:Y:S02]  /*0c70*/  SHF.L.W.U32.HI R4, R25.reuse, 0xf, R25.reuse ;  /* 0x0000000f19047819 */ /* 0x140fe40000010e19 */
[----:B------:R-:W-:Y:S02]  /*0c80*/  SHF.L.W.U32.HI R5, R25, 0xd, R25 ;  /* 0x0000000d19057819 */ /* 0x000fe40000010e19 */
[----:B------:R-:W-:-:S02]  /*0c90*/  SHF.L.W.U32.HI R18, R19, 0x1e, R19 ;  /* 0x0000001e13127819 */ /* 0x000fc40000010e13 */
[C-C-:B------:R-:W-:Y:S02]  /*0ca0*/  SHF.L.W.U32.HI R21, R19.reuse, 0x13, R19.reuse ;  /* 0x0000001313157819 */ /* 0x140fe40000010e13 */
[----:B------:R-:W-:Y:S02]  /*0cb0*/  SHF.L.W.U32.HI R23, R19, 0xa, R19 ;  /* 0x0000000a13177819 */ /* 0x000fe40000010e13 */
[----:B------:R-:W-:Y:S02]  /*0cc0*/  SHF.R.U32.HI R12, RZ, 0xa, R25 ;  /* 0x0000000aff0c7819 */ /* 0x000fe40000011619 */
[----:B------:R-:W-:Y:S02]  /*0cd0*/  LOP3.LUT R18, R23, R18, R21, 0x96, !PT ;  /* 0x0000001217127212 */ /* 0x000fe400078e9615 */
[----:B------:R-:W-:Y:S02]  /*0ce0*/  LOP3.LUT R27, R30, R27, R19, 0xe8, !PT ;  /* 0x0000001b1e1b7212 */ /* 0x000fe400078ee813 */
[----:B------:R-:W-:-:S02]  /*0cf0*/  LOP3.LUT R77, R12, R4, R5, 0x96, !PT ;  /* 0x000000040c4d7212 */ /* 0x000fc400078e9605 */
[----:B------:R-:W0:Y:S01]  /*0d00*/  LDC.64 R4, c[0x3][0x18] ;  /* 0x00c00600ff047b82 */ /* 0x000e220000000a00 */
[----:B------:R-:W-:Y:S02]  /*0d10*/  IADD3 R21, PT, PT, R2, R7, R34 ;  /* 0x0000000702157210 */ /* 0x000fe40007ffe022 */
[----:B------:R-:W-:Y:S01]  /*0d20*/  IADD3 R18, PT, PT, R33, R18, R27 ;  /* 0x0000001221127210 */ /* 0x000fe20007ffe01b */
[----:B------:R-:W-:Y:S02]  /*0d30*/  IMAD.IADD R14, R13, 0x1, R14 ;  /* 0x000000010d0e7824 */ /* 0x000fe400078e020e */
[----:B------:R-:W-:Y:S01]  /*0d40*/  IMAD.IADD R7, R30, 0x1, R21 ;  /* 0x000000011e077824 */ /* 0x000fe200078e0215 */
[C-C-:B------:R-:W-:Y:S02]  /*0d50*/  SHF.L.W.U32.HI R15, R18.reuse, 0x1e, R18.reuse ;  /* 0x0000001e120f7819 */ /* 0x140fe40000010e12 */
[C-C-:B------:R-:W-:Y:S02]  /*0d60*/  SHF.L.W.U32.HI R16, R18.reuse, 0x13, R18.reuse ;  /* 0x0000001312107819 */ /* 0x140fe40000010e12 */
[----:B------:R-:W-:-:S02]  /*0d70*/  SHF.L.W.U32.HI R17, R18, 0xa, R18 ;  /* 0x0000000a12117819 */ /* 0x000fc40000010e12 */
[----:B------:R-:W-:Y:S02]  /*0d80*/  LOP3.LUT R30, R19, R30, R18, 0xe8, !PT ;  /* 0x0000001e131e7212 */ /* 0x000fe400078ee812 */
[----:B------:R-:W-:Y:S01]  /*0d90*/  LOP3.LUT R15, R17, R15, R16, 0x96, !PT ;  /* 0x0000000f110f7212 */ /* 0x000fe200078e9610 */
[----:B------:R-:W-:Y:S01]  /*0da0*/  VIADD R54, R14, 0x63740000 ;  /* 0x637400000e367836 */ /* 0x000fe20000000000 */
[C-C-:B------:R-:W-:Y:S02]  /*0db0*/  SHF.L.W.U32.HI R13, R7.reuse, 0x1a, R7.reuse ;  /* 0x0000001a070d7819 */ /* 0x140fe40000010e07 */
[C-C-:B------:R-:W-:Y:S02]  /*0dc0*/  SHF.L.W.U32.HI R16, R7.reuse, 0x15, R7.reuse ;  /* 0x0000001507107819 */ /* 0x140fe40000010e07 */
[----:B------:R-:W-:Y:S02]  /*0dd0*/  SHF.L.W.U32.HI R17, R7, 0x7, R7 ;  /* 0x0000000707117819 */ /* 0x000fe40000010e07 */
[----:B------:R-:W-:-:S02]  /*0de0*/  SHF.L.W.U32.HI R27, R25, 0x19, R25 ;  /* 0x00000019191b7819 */ /* 0x000fc40000010e19 */
[--C-:B------:R-:W-:Y:S02]  /*0df0*/  SHF.L.W.U32.HI R2, R25, 0xe, R25.reuse ;  /* 0x0000000e19027819 */ /* 0x100fe40000010e19 */
[----:B------:R-:W-:Y:S02]  /*0e00*/  SHF.R.U32.HI R12, RZ, 0x3, R25 ;  /* 0x00000003ff0c7819 */ /* 0x000fe40000011619 */
[----:B------:R-:W-:Y:S02]  /*0e10*/  IADD3 R15, PT, PT, R32, R15, R30 ;  /* 0x0000000f200f7210 */ /* 0x000fe40007ffe01e */
[----:B------:R-:W-:Y:S02]  /*0e20*/  LOP3.LUT R29, R17, R13, R16, 0x96, !PT ;  /* 0x0000000d111d7212 */ /* 0x000fe400078e9610 */
[----:B------:R-:W-:Y:S02]  /*0e30*/  LOP3.LUT R30, R11, R7, R6, 0xb8, !PT ;  /* 0x000000070b1e7212 */ /* 0x000fe400078eb806 */
[----:B------:R-:W-:-:S02]  /*0e40*/  LOP3.LUT R27, R12, R27, R2, 0x96, !PT ;  /* 0x0000001b0c1b7212 */ /* 0x000fc400078e9602 */
[C-C-:B------:R-:W-:Y:S02]  /*0e50*/  SHF.L.W.U32.HI R2, R54.reuse, 0xf, R54.reuse ;  /* 0x0000000f36027819 */ /* 0x140fe40000010e36 */
[--C-:B------:R-:W-:Y:S02]  /*0e60*/  SHF.L.W.U32.HI R13, R54, 0xd, R54.reuse ;  /* 0x0000000d360d7819 */ /* 0x100fe40000010e36 */
[----:B------:R-:W-:Y:S02]  /*0e70*/  SHF.R.U32.HI R12, RZ, 0xa, R54 ;  /* 0x0000000aff0c7819 */ /* 0x000fe40000011636 */
[----:B------:R-:W-:Y:S02]  /*0e80*/  IADD3 R29, PT, PT, R8, R29, R30 ;  /* 0x0000001d081d7210 */ /* 0x000fe40007ffe01e */
[----:B------:R-:W-:Y:S01]  /*0e90*/  LOP3.LUT R12, R12, R2, R13, 0x96, !PT ;  /* 0x000000020c0c7212 */ /* 0x000fe200078e960d */
[----:B------:R-:W-:Y:S01]  /*0ea0*/  VIADD R13, R14, 0x65740000 ;  /* 0x657400000e0d7836 */ /* 0x000fe20000000000 */
[----:B0-----:R-:W-:-:S02]  /*0eb0*/  IADD3 R14, PT, PT, R9, R4, R29 ;  /* 0x00000004090e7210 */ /* 0x001fc40007ffe01d */
[C-C-:B------:R-:W-:Y:S02]  /*0ec0*/  SHF.L.W.U32.HI R16, R15.reuse, 0x1e, R15.reuse ;  /* 0x0000001e0f107819 */ /* 0x140fe40000010e0f */
[--C-:B------:R-:W-:Y:S01]  /*0ed0*/  SHF.L.W.U32.HI R17, R15, 0x13, R15.reuse ;  /* 0x000000130f117819 */ /* 0x100fe20000010e0f */
[----:B------:R-:W-:Y:S01]  /*0ee0*/  IMAD.IADD R2, R19, 0x1, R14 ;  /* 0x0000000113027824 */ /* 0x000fe200078e020e */
[----:B------:R-:W-:Y:S02]  /*0ef0*/  SHF.L.W.U32.HI R23, R15, 0xa, R15 ;  /* 0x0000000a0f177819 */ /* 0x000fe40000010e0f */
[----:B------:R-:W-:Y:S02]  /*0f00*/  IADD3 R28, PT, PT, R9, 0x180, R28 ;  /* 0x00000180091c7810 */ /* 0x000fe40007ffe01c */
[----:B------:R-:W-:Y:S02]  /*0f10*/  LOP3.LUT R8, R23, R16, R17, 0x96, !PT ;  /* 0x0000001017087212 */ /* 0x000fe400078e9611 */
[----:B------:R-:W-:-:S02]  /*0f20*/  SHF.L.W.U32.HI R16, R13, 0xf, R13 ;  /* 0x0000000f0d107819 */ /* 0x000fc40000010e0d */
[C-C-:B------:R-:W-:Y:S02]  /*0f30*/  SHF.L.W.U32.HI R17, R13.reuse, 0xd, R13.reuse ;  /* 0x0000000d0d117819 */ /* 0x140fe40000010e0d */
[--C-:B------:R-:W-:Y:S02]  /*0f40*/  SHF.R.U32.HI R23, RZ, 0xa, R13.reuse ;  /* 0x0000000aff177819 */ /* 0x100fe4000001160d */
[C-C-:B------:R-:W-:Y:S02]  /*0f50*/  SHF.L.W.U32.HI R72, R13.reuse, 0x19, R13.reuse ;  /* 0x000000190d487819 */ /* 0x140fe40000010e0d */
[--C-:B------:R-:W-:Y:S02]  /*0f60*/  SHF.L.W.U32.HI R29, R13, 0xe, R13.reuse ;  /* 0x0000000e0d1d7819 */ /* 0x100fe40000010e0d */
[----:B------:R-:W-:Y:S02]  /*0f70*/  SHF.R.U32.HI R30, RZ, 0x3, R13 ;  /* 0x00000003ff1e7819 */ /* 0x000fe4000001160d */
[----:B------:R-:W-:-:S02]  /*0f80*/  LOP3.LUT R19, R18, R19, R15, 0xe8, !PT ;  /* 0x0000001312137212 */ /* 0x000fc400078ee80f */
[C-C-:B------:R-:W-:Y:S02]  /*0f90*/  SHF.L.W.U32.HI R4, R2.reuse, 0x1a, R2.reuse ;  /* 0x0000001a02047819 */ /* 0x140fe40000010e02 */
[C-C-:B------:R-:W-:Y:S02]  /*0fa0*/  SHF.L.W.U32.HI R9, R2.reuse, 0x15, R2.reuse ;  /* 0x0000001502097819 */ /* 0x140fe40000010e02 */
[----:B------:R-:W-:Y:S02]  /*0fb0*/  SHF.L.W.U32.HI R13, R2, 0x7, R2 ;  /* 0x00000007020d7819 */ /* 0x000fe40000010e02 */
[----:B------:R-:W-:Y:S02]  /*0fc0*/  IADD3 R8, PT, PT, R21, R8, R19 ;  /* 0x0000000815087210 */ /* 0x000fe40007ffe013 */
[----:B------:R-:W-:Y:S02]  /*0fd0*/  LOP3.LUT R72, R30, R72, R29, 0x96, !PT ;  /* 0x000000481e487212 */ /* 0x000fe400078e961d */
[----:B------:R-:W-:-:S02]  /*0fe0*/  LOP3.LUT R30, R13, R4, R9, 0x96, !PT ;  /* 0x000000040d1e7212 */ /* 0x000fc400078e9609 */
[----:B------:R-:W-:Y:S02]  /*0ff0*/  LOP3.LUT R19, R6, R2, R7, 0xb8, !PT ;  /* 0x0000000206137212 */ /* 0x000fe400078eb807 */
[C-C-:B------:R-:W-:Y:S02]  /*1000*/  SHF.L.W.U32.HI R4, R54.reuse, 0xe, R54.reuse ;  /* 0x0000000e36047819 */ /* 0x140fe40000010e36 */
[--C-:B------:R-:W-:Y:S02]  /*1010*/  SHF.L.W.U32.HI R73, R54, 0x19, R54.reuse ;  /* 0x0000001936497819 */ /* 0x100fe40000010e36 */
[----:B------:R-:W-:Y:S02]  /*1020*/  SHF.R.U32.HI R9, RZ, 0x3, R54 ;  /* 0x00000003ff097819 */ /* 0x000fe40000011636 */
[----:B------:R-:W-:Y:S02]  /*1030*/  IADD3 R19, PT, PT, R11, R30, R19 ;  /* 0x0000001e0b137210 */ /* 0x000fe40007ffe013 */
[----:B------:R-:W-:-:S02]  /*1040*/  LOP3.LUT R23, R23, R16, R17, 0x96, !PT ;  /* 0x0000001017177212 */ /* 0x000fc400078e9611 */
[C-C-:B------:R-:W-:Y:S02]  /*1050*/  SHF.L.W.U32.HI R13, R8.reuse, 0x1e, R8.reuse ;  /* 0x0000001e080d7819 */ /* 0x140fe40000010e08 */
[C-C-:B------:R-:W-:Y:S02]  /*1060*/  SHF.L.W.U32.HI R16, R8.reuse, 0x13, R8.reuse ;  /* 0x0000001308107819 */ /* 0x140fe40000010e08 */
[----:B------:R-:W-:Y:S02]  /*1070*/  SHF.L.W.U32.HI R17, R8, 0xa, R8 ;  /* 0x0000000a08117819 */ /* 0x000fe40000010e08 */
[----:B------:R-:W-:Y:S02]  /*1080*/  LOP3.LUT R73, R9, R73, R4, 0x96, !PT ;  /* 0x0000004909497212 */ /* 0x000fe400078e9604 */
[----:B------:R-:W-:Y:S02]  /*1090*/  IADD3 R19, PT, PT, R0, R5, R19 ;  /* 0x0000000500137210 */ /* 0x000fe40007ffe013 */
[----:B------:R-:W0:Y:S01]  /*10a0*/  LDC.64 R4, c[0x3][0x20] ;  /* 0x00c00800ff047b82 */ /* 0x000e220000000a00 */
[----:B------:R-:W-:-:S02]  /*10b0*/  LOP3.LUT R13, R17, R13, R16, 0x96, !PT ;  /* 0x0000000d110d7212 */ /* 0x000fc400078e9610 */
[----:B------:R-:W-:Y:S02]  /*10c0*/  LOP3.LUT R11, R15, R18, R8, 0xe8, !PT ;  /* 0x000000120f0b7212 */ /* 0x000fe400078ee808 */
[----:B------:R-:W-:Y:S01]  /*10d0*/  IADD3 R77, PT, PT, R0, R77, R54 ;  /* 0x0000004d004d7210 */ /* 0x000fe20007ffe036 */
[----:B------:R-:W-:Y:S01]  /*10e0*/  IMAD.IADD R0, R18, 0x1, R19 ;  /* 0x0000000112007824 */ /* 0x000fe200078e0213 */
[----:B------:R-:W-:Y:S02]  /*10f0*/  IADD3 R9, PT, PT, R14, R13, R11 ;  /* 0x0000000d0e097210 */ /* 0x000fe40007ffe00b */
[----:B------:R-:W-:Y:S02]  /*1100*/  IADD3 R29, PT, PT, R10, R12, R31 ;  /* 0x0000000c0a1d7210 */ /* 0x000fe40007ffe01f */
[C-C-:B------:R-:W-:Y:S02]  /*1110*/  SHF.L.W.U32.HI R11, R9.reuse, 0x1e, R9.reuse ;  /* 0x0000001e090b7819 */ /* 0x140fe40000010e09 */
[----:B------:R-:W-:-:S02]  /*1120*/  SHF.L.W.U32.HI R12, R9, 0x13, R9 ;  /* 0x00000013090c7819 */ /* 0x000fc40000010e09 */
[----:B------:R-:W-:Y:S02]  /*1130*/  SHF.L.W.U32.HI R13, R9, 0xa, R9 ;  /* 0x0000000a090d7819 */ /* 0x000fe40000010e09 */
[C-C-:B------:R-:W-:Y:S02]  /*1140*/  SHF.L.W.U32.HI R16, R0.reuse, 0x1a, R0.reuse ;  /* 0x0000001a00107819 */ /* 0x140fe40000010e00 */
[C-C-:B------:R-:W-:Y:S02]  /*1150*/  SHF.L.W.U32.HI R17, R0.reuse, 0x15, R0.reuse ;  /* 0x0000001500117819 */ /* 0x140fe40000010e00 */
[----:B------:R-:W-:Y:S02]  /*1160*/  SHF.L.W.U32.HI R18, R0, 0x7, R0 ;  /* 0x0000000700127819 */ /* 0x000fe40000010e00 */
[----:B------:R-:W-:Y:S02]  /*1170*/  LOP3.LUT R14, R13, R11, R12, 0x96, !PT ;  /* 0x0000000b0d0e7212 */ /* 0x000fe400078e960c */
[----:B------:R-:W-:-:S02]  /*1180*/  LOP3.LUT R17, R18, R16, R17, 0x96, !PT ;  /* 0x0000001012117212 */ /* 0x000fc400078e9611 */
[----:B------:R-:W-:Y:S01]  /*1190*/  LOP3.LUT R13, R7, R0, R2, 0xb8, !PT ;  /* 0x00000000070d7212 */ /* 0x000fe200078eb802 */
[----:B------:R-:W-:-:S03]  /*11a0*/  VIADD R30, R77, 0x9f933b8d ;  /* 0x9f933b8d4d1e7836 */ /* 0x000fc60000000000 */
[----:B------:R-:W-:Y:S02]  /*11b0*/  IADD3 R13, PT, PT, R6, R17, R13 ;  /* 0x00000011060d7210 */ /* 0x000fe40007ffe00d */
[----:B------:R-:W-:-:S03]  /*11c0*/  IADD3 R31, PT, PT, R10, R23, R31 ;  /* 0x000000170a1f7210 */ /* 0x000fc60007ffe01f */
[----:B0-----:R-:W-:Y:S01]  /*11d0*/  IMAD.IADD R4, R13, 0x1, R4 ;  /* 0x000000010d047824 */ /* 0x001fe200078e0204 */
[C-C-:B------:R-:W-:Y:S02]  /*11e0*/  SHF.L.W.U32.HI R10, R30.reuse, 0xf, R30.reuse ;  /* 0x0000000f1e0a7819 */ /* 0x140fe40000010e1e */
[--C-:B------:R-:W-:Y:S01]  /*11f0*/  SHF.L.W.U32.HI R11, R30, 0xd, R30.reuse ;  /* 0x0000000d1e0b7819 */ /* 0x100fe20000010e1e */
[----:B------:R-:W-:Y:S01]  /*1200*/  VIADD R38, R4, 0x73656c65 ;  /* 0x73656c6504267836 */ /* 0x000fe20000000000 */
[----:B------:R-:W-:Y:S02]  /*1210*/  SHF.R.U32.HI R12, RZ, 0xa, R30 ;  /* 0x0000000aff0c7819 */ /* 0x000fe4000001161e */
[----:B------:R-:W-:Y:S01]  /*1220*/  LOP3.LUT R33, R8, R15, R9, 0xe8, !PT ;  /* 0x0000000f08217212 */ /* 0x000fe200078ee809 */
[----:B------:R-:W-:Y:S01]  /*1230*/  IMAD.IADD R79, R15, 0x1, R38 ;  /* 0x000000010f4f7824 */ /* 0x000fe200078e0226 */
[----:B------:R-:W-:Y:S02]  /*1240*/  LOP3.LUT R10, R12, R10, R11, 0x96, !PT ;  /* 0x0000000a0c0a7212 */ /* 0x000fe400078e960b */
[----:B------:R-:W-:-:S02]  /*1250*/  SHF.L.W.U32.HI R34, R30, 0x19, R30 ;  /* 0x000000191e227819 */ /* 0x000fc40000010e1e */
[--C-:B------:R-:W-:Y:S02]  /*1260*/  SHF.L.W.U32.HI R11, R30, 0xe, R30.reuse ;  /* 0x0000000e1e0b7819 */ /* 0x100fe40000010e1e */
[----:B------:R-:W-:Y:S01]  /*1270*/  SHF.R.U32.HI R6, RZ, 0x3, R30 ;  /* 0x00000003ff067819 */ /* 0x000fe2000001161e */
[----:B------:R-:W-:Y:S01]  /*1280*/  VIADD R32, R77, 0x74aedbdb ;  /* 0x74aedbdb4d207836 */ /* 0x000fe20000000000 */
[----:B------:R-:W-:Y:S01]  /*1290*/  IADD3 R33, PT, PT, R19, R14, R33 ;  /* 0x0000000e13217210 */ /* 0x000fe20007ffe021 */
[----:B------:R-:W-:Y:S01]  /*12a0*/  VIADD R40, R4, 0x6f666673 ;  /* 0x6f66667304287836 */ /* 0x000fe20000000000 */
[----:B------:R-:W-:Y:S02]  /*12b0*/  LOP3.LUT R34, R6, R34, R11, 0x96, !PT ;  /* 0x0000002206227212 */ /* 0x000fe400078e960b */
[C-C-:B------:R-:W-:Y:S02]  /*12c0*/  SHF.L.W.U32.HI R4, R79.reuse, 0x1a, R79.reuse ;  /* 0x0000001a4f047819 */ /* 0x140fe40000010e4f */
[----:B------:R-:W-:-:S02]  /*12d0*/  SHF.L.W.U32.HI R13, R79, 0x15, R79 ;  /* 0x000000154f0d7819 */ /* 0x000fc40000010e4f */
[----:B------:R-:W-:Y:S01]  /*12e0*/  SHF.L.W.U32.HI R6, R79, 0x7, R79 ;  /* 0x000000074f067819 */ /* 0x000fe20000010e4f */
[----:B------:R-:W-:Y:S01]  /*12f0*/  IMAD.IADD R80, R15, 0x1, R40 ;  /* 0x000000010f507824 */ /* 0x000fe200078e0228 */
[C-C-:B------:R-:W-:Y:S02]  /*1300*/  SHF.L.W.U32.HI R12, R33.reuse, 0x1e, R33.reuse ;  /* 0x0000001e210c7819 */ /* 0x140fe40000010e21 */
[C-C-:B------:R-:W-:Y:S02]  /*1310*/  SHF.L.W.U32.HI R17, R33.reuse, 0x13, R33.reuse ;  /* 0x0000001321117819 */ /* 0x140fe40000010e21 */
[----:B------:R-:W-:Y:S02]  /*1320*/  SHF.L.W.U32.HI R14, R33, 0xa, R33 ;  /* 0x0000000a210e7819 */ /* 0x000fe40000010e21 */
[C-C-:B------:R-:W-:Y:S02]  /*1330*/  SHF.L.W.U32.HI R16, R32.reuse, 0xf, R32.reuse ;  /* 0x0000000f20107819 */ /* 0x140fe40000010e20 */
[----:B------:R-:W-:-:S02]  /*1340*/  SHF.L.W.U32.HI R19, R32, 0xd, R32 ;  /* 0x0000000d20137819 */ /* 0x000fc40000010e20 */
[----:B------:R-:W-:Y:S02]  /*1350*/  SHF.R.U32.HI R18, RZ, 0xa, R32 ;  /* 0x0000000aff127819 */ /* 0x000fe40000011620 */
[----:B------:R-:W-:Y:S02]  /*1360*/  LOP3.LUT R4, R6, R4, R13, 0x96, !PT ;  /* 0x0000000406047212 */ /* 0x000fe400078e960d */
[----:B------:R-:W-:Y:S02]  /*1370*/  LOP3.LUT R12, R14, R12, R17, 0x96, !PT ;  /* 0x0000000c0e0c7212 */ /* 0x000fe400078e9611 */
[----:B------:R-:W-:Y:S02]  /*1380*/  LOP3.LUT R11, R9, R8, R33, 0xe8, !PT ;  /* 0x00000008090b7212 */ /* 0x000fe400078ee821 */
[----:B------:R-:W-:Y:S02]  /*1390*/  LOP3.LUT R6, R2, R79, R0, 0xb8, !PT ;  /* 0x0000004f02067212 */ /* 0x000fe400078eb800 */
[----:B------:R-:W-:-:S02]  /*13a0*/  LOP3.LUT R16, R18, R16, R19, 0x96, !PT ;  /* 0x0000001012107212 */ /* 0x000fc400078e9613 */
[C-C-:B------:R-:W-:Y:S02]  /*13b0*/  SHF.L.W.U32.HI R15, R80.reuse, 0x1a, R80.reuse ;  /* 0x0000001a500f7819 */ /* 0x140fe40000010e50 */
[C-C-:B------:R-:W-:Y:S02]  /*13c0*/  SHF.L.W.U32.HI R18, R80.reuse, 0x15, R80.reuse ;  /* 0x0000001550127819 */ /* 0x140fe40000010e50 */
[----:B------:R-:W-:Y:S01]  /*13d0*/  SHF.L.W.U32.HI R19, R80, 0x7, R80 ;  /* 0x0000000750137819 */ /* 0x000fe20000010e50 */
[----:B------:R-:W-:Y:S01]  /*13e0*/  IMAD.IADD R11, R12, 0x1, R11 ;  /* 0x000000010c0b7824 */ /* 0x000fe200078e020b */
[----:B------:R-:W-:Y:S02]  /*13f0*/  IADD3 R4, PT, PT, R7, R4, R6 ;  /* 0x0000000407047210 */ /* 0x000fe40007ffe006 */
[----:B------:R-:W-:Y:S02]  /*1400*/  LOP3.LUT R18, R19, R15, R18, 0x96, !PT ;  /* 0x0000000f13127212 */ /* 0x000fe400078e9612 */
[----:B------:R-:W-:-:S02]  /*1410*/  LOP3.LUT R12, R2, R80, R0, 0xb8, !PT ;  /* 0x00000050020c7212 */ /* 0x000fc400078eb800 */
[----:B------:R-:W-:Y:S02]  /*1420*/  IADD3 R43, PT, PT, R4, 0x63740000, R5 ;  /* 0x63740000042b7810 */ /* 0x000fe40007ffe005 */
[----:B------:R-:W-:Y:S01]  /*1430*/  IADD3 R12, PT, PT, R7, R18, R12 ;  /* 0x00000012070c7210 */ /* 0x000fe20007ffe00c */
[----:B------:R-:W-:Y:S01]  /*1440*/  IMAD.IADD R38, R38, 0x1, R11 ;  /* 0x0000000126267824 */ /* 0x000fe200078e020b */
[--C-:B------:R-:W-:Y:S01]  /*1450*/  SHF.L.W.U32.HI R35, R32, 0x19, R32.reuse ;  /* 0x0000001920237819 */ /* 0x100fe20000010e20 */
[----:B------:R-:W-:Y:S01]  /*1460*/  IMAD.IADD R39, R8, 0x1, R43 ;  /* 0x0000000108277824 */ /* 0x000fe200078e022b */
[----:B------:R-:W-:Y:S01]  /*1470*/  SHF.L.W.U32.HI R14, R32, 0xe, R32 ;  /* 0x0000000e200e7819 */ /* 0x000fe20000010e20 */
[----:B------:R-:W-:Y:S01]  /*1480*/  IMAD.IADD R40, R11, 0x1, R40 ;  /* 0x000000010b287824 */ /* 0x000fe200078e0228 */
[----:B------:R-:W-:Y:S02]  /*1490*/  SHF.R.U32.HI R17, RZ, 0x3, R32 ;  /* 0x00000003ff117819 */ /* 0x000fe40000011620 */
[----:B------:R-:W-:-:S02]  /*14a0*/  IADD3 R45, PT, PT, R12, 0x65740000, R5 ;  /* 0x657400000c2d7810 */ /* 0x000fc40007ffe005 */
[----:B------:R-:W-:Y:S02]  /*14b0*/  IADD3 R36, PT, PT, R10, 0x63740000, R37 ;  /* 0x637400000a247810 */ /* 0x000fe40007ffe025 */
[C-C-:B------:R-:W-:Y:S02]  /*14c0*/  SHF.L.W.U32.HI R4, R38.reuse, 0x1e, R38.reuse ;  /* 0x0000001e26047819 */ /* 0x140fe40000010e26 */
[C-C-:B------:R-:W-:Y:S02]  /*14d0*/  SHF.L.W.U32.HI R5, R38.reuse, 0x13, R38.reuse ;  /* 0x0000001326057819 */ /* 0x140fe40000010e26 */
[----:B------:R-:W-:Y:S01]  /*14e0*/  SHF.L.W.U32.HI R6, R38, 0xa, R38 ;  /* 0x0000000a26067819 */ /* 0x000fe20000010e26 */
[----:B------:R-:W-:Y:S01]  /*14f0*/  IMAD.IADD R41, R8, 0x1, R45 ;  /* 0x0000000108297824 */ /* 0x000fe200078e022d */
[----:B------:R-:W-:Y:S02]  /*1500*/  LOP3.LUT R35, R17, R35, R14, 0x96, !PT ;  /* 0x0000002311237212 */ /* 0x000fe400078e960e */
[----:B------:R-:W-:-:S02]  /*1510*/  SHF.L.W.U32.HI R7, R39, 0x1a, R39 ;  /* 0x0000001a27077819 */ /* 0x000fc40000010e27 */
[C-C-:B------:R-:W-:Y:S02]  /*1520*/  SHF.L.W.U32.HI R10, R39.reuse, 0x15, R39.reuse ;  /* 0x00000015270a7819 */ /* 0x140fe40000010e27 */
[----:B------:R-:W-:Y:S02]  /*1530*/  SHF.L.W.U32.HI R11, R39, 0x7, R39 ;  /* 0x00000007270b7819 */ /* 0x000fe40000010e27 */
[C-C-:B------:R-:W-:Y:S02]  /*1540*/  SHF.L.W.U32.HI R12, R40.reuse, 0x1e, R40.reuse ;  /* 0x0000001e280c7819 */ /* 0x140fe40000010e28 */
[C-C-:B------:R-:W-:Y:S02]  /*1550*/  SHF.L.W.U32.HI R13, R40.reuse, 0x13, R40.reuse ;  /* 0x00000013280d7819 */ /* 0x140fe40000010e28 */
[----:B------:R-:W-:Y:S02]  /*1560*/  SHF.L.W.U32.HI R14, R40, 0xa, R40 ;  /* 0x0000000a280e7819 */ /* 0x000fe40000010e28 */
[----:B------:R-:W-:-:S02]  /*1570*/  LOP3.LUT R4, R6, R4, R5, 0x96, !PT ;  /* 0x0000000406047212 */ /* 0x000fc400078e9605 */
[----:B------:R-:W-:Y:S02]  /*1580*/  LOP3.LUT R7, R11, R7, R10, 0x96, !PT ;  /* 0x000000070b077212 */ /* 0x000fe400078e960a */
[----:B------:R-:W-:Y:S02]  /*1590*/  LOP3.LUT R6, R0, R39, R79, 0xb8, !PT ;  /* 0x0000002700067212 */ /* 0x000fe400078eb84f */
[----:B------:R-:W-:Y:S02]  /*15a0*/  LOP3.LUT R12, R14, R12, R13, 0x96, !PT ;  /* 0x0000000c0e0c7212 */ /* 0x000fe400078e960d */
[----:B------:R-:W-:Y:S02]  /*15b0*/  LOP3.LUT R8, R33, R9, R40, 0xe8, !PT ;  /* 0x0000000921087212 */ /* 0x000fe400078ee828 */
[C-C-:B------:R-:W-:Y:S02]  /*15c0*/  SHF.L.W.U32.HI R10, R41.reuse, 0x1a, R41.reuse ;  /* 0x0000001a290a7819 */ /* 0x140fe40000010e29 */
[----:B------:R-:W-:-:S02]  /*15d0*/  SHF.L.W.U32.HI R11, R41, 0x15, R41 ;  /* 0x00000015290b7819 */ /* 0x000fc40000010e29 */
[----:B------:R-:W-:Y:S02]  /*15e0*/  SHF.L.W.U32.HI R13, R41, 0x7, R41 ;  /* 0x00000007290d7819 */ /* 0x000fe40000010e29 */
[----:B------:R-:W-:Y:S02]  /*15f0*/  LOP3.LUT R5, R33, R9, R38, 0xe8, !PT ;  /* 0x0000000921057212 */ /* 0x000fe400078ee826 */
[----:B------:R-:W-:Y:S02]  /*1600*/  IADD3 R6, PT, PT, R2, R7, R6 ;  /* 0x0000000702067210 */ /* 0x000fe40007ffe006 */
[----:B------:R-:W-:Y:S02]  /*1610*/  IADD3 R45, PT, PT, R45, R12, R8 ;  /* 0x0000000c2d2d7210 */ /* 0x000fe40007ffe008 */
[----:B------:R-:W-:Y:S02]  /*1620*/  LOP3.LUT R11, R13, R10, R11, 0x96, !PT ;  /* 0x0000000a0d0b7212 */ /* 0x000fe400078e960b */
[----:B------:R-:W-:-:S02]  /*1630*/  LOP3.LUT R8, R0, R41, R80, 0xb8, !PT ;  /* 0x0000002900087212 */ /* 0x000fc400078eb850 */
[----:B------:R-:W-:Y:S02]  /*1640*/  IADD3 R43, PT, PT, R43, R4, R5 ;  /* 0x000000042b2b7210 */ /* 0x000fe40007ffe005 */
[-C--:B------:R-:W-:Y:S02]  /*1650*/  IADD3 R6, PT, PT, R3, R50.reuse, R6 ;  /* 0x0000003203067210 */ /* 0x080fe40007ffe006 */
[----:B------:R-:W-:Y:S02]  /*1660*/  IADD3 R8, PT, PT, R2, R11, R8 ;  /* 0x0000000b02087210 */ /* 0x000fe40007ffe008 */
[C-C-:B------:R-:W-:Y:S02]  /*1670*/  SHF.L.W.U32.HI R4, R43.reuse, 0x1e, R43.reuse ;  /* 0x0000001e2b047819 */ /* 0x140fe40000010e2b */
[C-C-:B------:R-:W-:Y:S02]  /*1680*/  SHF.L.W.U32.HI R5, R43.reuse, 0x13, R43.reuse ;  /* 0x000000132b057819 */ /* 0x140fe40000010e2b */
[----:B------:R-:W-:Y:S01]  /*1690*/  SHF.L.W.U32.HI R7, R43, 0xa, R43 ;  /* 0x0000000a2b077819 */ /* 0x000fe20000010e2b */
[----:B------:R-:W-:Y:S01]  /*16a0*/  IMAD.IADD R42, R9, 0x1, R6 ;  /* 0x00000001092a7824 */ /* 0x000fe200078e0206 */
[----:B------:R-:W-:-:S02]  /*16b0*/  IADD3 R8, PT, PT, R3, R50, R8 ;  /* 0x0000003203087210 */ /* 0x000fc40007ffe008 */
[C-C-:B------:R-:W-:Y:S02]  /*16c0*/  SHF.L.W.U32.HI R10, R45.reuse, 0x1e, R45.reuse ;  /* 0x0000001e2d0a7819 */ /* 0x140fe40000010e2d */
[C-C-:B------:R-:W-:Y:S02]  /*16d0*/  SHF.L.W.U32.HI R13, R45.reuse, 0x13, R45.reuse ;  /* 0x000000132d0d7819 */ /* 0x140fe40000010e2d */
[----:B------:R-:W-:Y:S02]  /*16e0*/  SHF.L.W.U32.HI R12, R45, 0xa, R45 ;  /* 0x0000000a2d0c7819 */ /* 0x000fe40000010e2d */
[----:B------:R-:W-:Y:S02]  /*16f0*/  LOP3.LUT R5, R7, R4, R5, 0x96, !PT ;  /* 0x0000000407057212 */ /* 0x000fe400078e9605 */
[----:B------:R-:W-:Y:S01]  /*1700*/  LOP3.LUT R44, R38, R33, R43, 0xe8, !PT ;  /* 0x00000021262c7212 */ /* 0x000fe200078ee82b */
[----:B------:R-:W-:Y:S01]  /*1710*/  IMAD.IADD R53, R54, 0x1, R53 ;  /* 0x0000000136357824 */ /* 0x000fe200078e0235 */
[C---:B------:R-:W-:Y:S01]  /*1720*/  SHF.L.W.U32.HI R2, R42.reuse, 0x1a, R42 ;  /* 0x0000001a2a027819 */ /* 0x040fe20000010e2a */
[----:B------:R-:W-:Y:S01]  /*1730*/  IMAD.IADD R46, R9, 0x1, R8 ;  /* 0x00000001092e7824 */ /* 0x000fe200078e0208 */
[--C-:B------:R-:W-:Y:S01]  /*1740*/  SHF.L.W.U32.HI R7, R42, 0x15, R42.reuse ;  /* 0x000000152a077819 */ /* 0x100fe20000010e2a */
[----:B------:R-:W-:Y:S01]  /*1750*/  VIADD R54, R54, UR52 ;  /* 0x0000003436367c36 */ /* 0x000fe20008000000 */
[----:B------:R-:W-:Y:S01]  /*1760*/  SHF.L.W.U32.HI R4, R42, 0x7, R42 ;  /* 0x000000072a047819 */ /* 0x000fe20000010e2a */
[----:B------:R-:W0:Y:S01]  /*1770*/  LDCU UR52, c[0x3][0x54] ;  /* 0x00c00a80ff3477ac */ /* 0x000e220008000800 */
[----:B------:R-:W-:-:S02]  /*1780*/  LOP3.LUT R13, R12, R10, R13, 0x96, !PT ;  /* 0x0000000a0c0d7212 */ /* 0x000fc400078e960d */
[----:B------:R-:W-:Y:S02]  /*1790*/  LOP3.LUT R48, R40, R33, R45, 0xe8, !PT ;  /* 0x0000002128307212 */ /* 0x000fe400078ee82d */
[----:B------:R-:W-:Y:S02]  /*17a0*/  IADD3 R44, PT, PT, R6, R5, R44 ;  /* 0x00000005062c7210 */ /* 0x000fe40007ffe02c */
[----:B------:R-:W-:Y:S02]  /*17b0*/  LOP3.LUT R7, R4, R2, R7, 0x96, !PT ;  /* 0x0000000204077212 */ /* 0x000fe400078e9607 */
        /* <DEDUP_REMOVED lines=9> */
[C-C-:B------:R-:W-:Y:S02]  /*1850*/  SHF.L.W.U32.HI R11, R48.reuse, 0x1e, R48.reuse ;  /* 0x0000001e300b7819 */ /* 0x140fe40000010e30 */
[C-C-:B------:R-:W-:Y:S02]  /*1860*/  SHF.L.W.U32.HI R12, R48.reuse, 0x13, R48.reuse ;  /* 0x00000013300c7819 */ /* 0x140fe40000010e30 */
[----:B------:R-:W-:Y:S02]  /*1870*/  SHF.L.W.U32.HI R13, R48, 0xa, R48 ;  /* 0x0000000a300d7819 */ /* 0x000fe40000010e30 */
[----:B------:R-:W-:Y:S02]  /*1880*/  LOP3.LUT R9, R10, R8, R9, 0x96, !PT ;  /* 0x000000080a097212 */ /* 0x000fe400078e9609 */
[----:B------:R-:W-:Y:S02]  /*1890*/  LOP3.LUT R5, R80, R46, R41, 0xb8, !PT ;  /* 0x0000002e50057212 */ /* 0x000fe400078eb829 */
[----:B------:R-:W-:-:S02]  /*18a0*/  IADD3 R2, PT, PT, R0, R7, R2 ;  /* 0x0000000700027210 */ /* 0x000fc40007ffe002 */
[----:B------:R-:W-:Y:S02]  /*18b0*/  LOP3.LUT R11, R13, R11, R12, 0x96, !PT ;  /* 0x0000000b0d0b7212 */ /* 0x000fe400078e960c */
[----:B------:R-:W-:Y:S02]  /*18c0*/  LOP3.LUT R47, R43, R38, R44, 0xe8, !PT ;  /* 0x000000262b2f7212 */ /* 0x000fe400078ee82c */
[----:B------:R-:W-:Y:S02]  /*18d0*/  LOP3.LUT R6, R45, R40, R48, 0xe8, !PT ;  /* 0x000000282d067212 */ /* 0x000fe400078ee830 */
[----:B------:R-:W-:Y:S01]  /*18e0*/  IADD3 R0, PT, PT, R0, R9, R5 ;  /* 0x0000000900007210 */ /* 0x000fe20007ffe005 */
[----:B------:R-:W-:Y:S01]  /*18f0*/  IMAD.IADD R50, R2, 0x1, R51 ;  /* 0x0000000102327824 */ /* 0x000fe200078e0233 */
[----:B------:R-:W-:Y:S01]  /*1900*/  IADD3 R37, PT, PT, R16, 0x65740000, R37 ;  /* 0x6574000010257810 */ /* 0x000fe20007ffe025 */
[----:B------:R-:W-:Y:S01]  /*1910*/  IMAD.IADD R47, R4, 0x1, R47 ;  /* 0x00000001042f7824 */ /* 0x000fe200078e022f */
[----:B------:R-:W-:Y:S01]  /*1920*/  CS2R R18, SRZ ;  /* 0x0000000000127805 */ /* 0x000fe2000001ff00 */
[----:B------:R-:W-:Y:S01]  /*1930*/  IMAD.IADD R49, R11, 0x1, R6 ;  /* 0x000000010b317824 */ /* 0x000fe200078e0206 */
[----:B------:R-:W-:Y:S01]  /*1940*/  CS2R R16, SRZ ;  /* 0x0000000000107805 */ /* 0x000fe2000001ff00 */
[----:B------:R-:W-:Y:S01]  /*1950*/  IMAD.IADD R51, R0, 0x1, R51 ;  /* 0x0000000100337824 */ /* 0x000fe200078e0233 */
[----:B------:R-:W-:Y:S01]  /*1960*/  CS2R R14, SRZ ;  /* 0x00000000000e7805 */ /* 0x000fe2000001ff00 */
[----:B------:R-:W-:Y:S01]  /*1970*/  VIADD R76, R77, 0x9ff33bc0 ;  /* 0x9ff33bc04d4c7836 */ /* 0x000fe20000000000 */
[----:B------:R-:W-:Y:S01]  /*1980*/  CS2R R12, SRZ ;  /* 0x00000000000c7805 */ /* 0x000fe2000001ff00 */
[----:B------:R-:W-:Y:S01]  /*1990*/  VIADD R52, R20, UR53 ;  /* 0x0000003514347c36 */ /* 0x000fe20008000000 */
[----:B------:R-:W-:Y:S01]  /*19a0*/  CS2R R10, SRZ ;  /* 0x00000000000a7805 */ /* 0x000fe2000001ff00 */
[----:B------:R-:W-:Y:S01]  /*19b0*/  IMAD.MOV.U32 R56, RZ, RZ, RZ ;  /* 0x000000ffff387224 */ /* 0x000fe200078e00ff */
[----:B------:R-:W-:Y:S01]  /*19c0*/  CS2R R8, SRZ ;  /* 0x0000000000087805 */ /* 0x000fe2000001ff00 */
[----:B------:R-:W-:Y:S01]  /*19d0*/  IMAD.MOV.U32 R55, RZ, RZ, RZ ;  /* 0x000000ffff377224 */ /* 0x000fe200078e00ff */
[----:B------:R-:W-:Y:S01]  /*19e0*/  CS2R R6, SRZ ;  /* 0x0000000000067805 */ /* 0x000fe2000001ff00 */
[----:B------:R-:W-:Y:S01]  /*19f0*/  IMAD.MOV.U32 R23, RZ, RZ, RZ ;  /* 0x000000ffff177224 */ /* 0x000fe200078e00ff */
[----:B------:R-:W-:Y:S01]  /*1a00*/  CS2R R4, SRZ ;  /* 0x0000000000047805 */ /* 0x000fe2000001ff00 */
[----:B------:R-:W-:-:S02]  /*1a10*/  IMAD.MOV.U32 R21, RZ, RZ, RZ ;  /* 0x000000ffff157224 */ /* 0x000fc400078e00ff */
[----:B------:R-:W-:Y:S02]  /*1a20*/  IMAD.MOV.U32 R2, RZ, RZ, RZ ;  /* 0x000000ffff027224 */ /* 0x000fe400078e00ff */
[----:B------:R-:W-:Y:S02]  /*1a30*/  IMAD.MOV.U32 R0, RZ, RZ, RZ ;  /* 0x000000ffff007224 */ /* 0x000fe400078e00ff */
[----:B------:R-:W-:Y:S02]  /*1a40*/  VIADD R57, R57, 0x180 ;  /* 0x0000018039397836 */ /* 0x000fe40000000000 */
[----:B------:R-:W-:Y:S02]  /*1a50*/  VIADD R72, R72, 0x180 ;  /* 0x0000018048487836 */ /* 0x000fe40000000000 */
[----:B------:R-:W-:Y:S02]  /*1a60*/  VIADD R73, R73, 0x180 ;  /* 0x0000018049497836 */ /* 0x000fe40000000000 */
[----:B------:R-:W-:-:S02]  /*1a70*/  VIADD R74, R24, UR54 ;  /* 0x00000036184a7c36 */ /* 0x000fc40008000000 */
[----:B0-----:R-:W-:Y:S02]  /*1a80*/  VIADD R75, R25, UR52 ;  /* 0x00000034194b7c36 */ /* 0x001fe40008000000 */
[----:B------:R-:W-:Y:S02]  /*1a90*/  VIADD R77, R77, 0x750edc0e ;  /* 0x750edc0e4d4d7836 */ /* 0x000fe40000000000 */
[----:B------:R-:W-:Y:S02]  /*1aa0*/  VIADD R78, R30, UR51 ;  /* 0x000000331e4e7c36 */ /* 0x000fe40008000000 */
[----:B------:R-:W-:Y:S02]  /*1ab0*/  VIADD R79, R79, UR50 ;  /* 0x000000324f4f7c36 */ /* 0x000fe40008000000 */
[----:B------:R-:W-:-:S07]  /*1ac0*/  VIADD R80, R80, UR50 ;  /* 0x0000003250507c36 */ /* 0x000fce0008000000 */
.L_x_9:
[--C-:B------:R-:W-:Y:S01]  /*1ad0*/  IMAD.IADD R60, R50, 0x1, R56.reuse ;  /* 0x00000001323c7824 */ /* 0x100fe200078e0238 */
[----:B------:R-:W-:Y:S01]  /*1ae0*/  SHF.L.W.U32.HI R95, R56, 0x19, R56 ;  /* 0x00000019385f7819 */ /* 0x000fe20000010e38 */
[----:B------:R-:W-:Y:S01]  /*1af0*/  VIADD R66, R39, UR55 ;  /* 0x0000003727427c36 */ /* 0x000fe20008000000 */
[----:B------:R-:W-:Y:S01]  /*1b00*/  BSSY.RECONVERGENT B0, `(.L_x_2) ;  /* 0x0000893000007945 */ /* 0x000fe20003800200 */
[----:B------:R-:W-:Y:S02]  /*1b10*/  IMAD.IADD R61, R33, 0x1, R60 ;  /* 0x00000001213d7824 */ /* 0x000fe400078e023c */
[----:B------:R-:W-:Y:S02]  /*1b20*/  IMAD.IADD R94, R51, 0x1, R56 ;  /* 0x00000001335e7824 */ /* 0x000fe400078e0238 */
[----:B------:R-:W-:Y:S01]  /*1b30*/  VIADD R111, R46, UR56 ;  /* 0x000000382e6f7c36 */ /* 0x000fe20008000000 */
[C-C-:B------:R-:W-:Y:S02]  /*1b40*/  SHF.L.W.U32.HI R62, R61.reuse, 0x1a, R61.reuse ;  /* 0x0000001a3d3e7819 */ /* 0x140fe40000010e3d */
[----:B------:R-:W-:-:S02]  /*1b50*/  SHF.L.W.U32.HI R63, R61, 0x15, R61 ;  /* 0x000000153d3f7819 */ /* 0x000fc40000010e3d */
[----:B------:R-:W-:Y:S02]  /*1b60*/  SHF.L.W.U32.HI R64, R61, 0x7, R61 ;  /* 0x000000073d407819 */ /* 0x000fe40000010e3d */
[----:B------:R-:W-:Y:S02]  /*1b70*/  LOP3.LUT R65, R39, R61, R42, 0xb8, !PT ;  /* 0x0000003d27417212 */ /* 0x000fe400078eb82a */
[----:B------:R-:W-:-:S04]  /*1b80*/  LOP3.LUT R62, R64, R62, R63, 0x96, !PT ;  /* 0x0000003e403e7212 */ /* 0x000fc800078e963f */
[----:B------:R-:W-:-:S04]  /*1b90*/  IADD3 R62, PT, PT, R79, R62, R65 ;  /* 0x0000003e4f3e7210 */ /* 0x000fc80007ffe041 */
[----:B------:R-:W-:-:S05]  /*1ba0*/  LOP3.LUT R71, R62, 0x80000000, RZ, 0x3c, !PT ;  /* 0x800000003e477812 */ /* 0x000fca00078e3cff */
[----:B------:R-:W-:-:S05]  /*1bb0*/  IMAD.IADD R68, R38, 0x1, R71 ;  /* 0x0000000126447824 */ /* 0x000fca00078e0247 */
[C-C-:B------:R-:W-:Y:S02]  /*1bc0*/  SHF.L.W.U32.HI R62, R68.reuse, 0x1a, R68.reuse ;  /* 0x0000001a443e7819 */ /* 0x140fe40000010e44 */
[C-C-:B------:R-:W-:Y:S02]  /*1bd0*/  SHF.L.W.U32.HI R63, R68.reuse, 0x15, R68.reuse ;  /* 0x00000015443f7819 */ /* 0x140fe40000010e44 */
[----:B------:R-:W-:Y:S02]  /*1be0*/  SHF.L.W.U32.HI R64, R68, 0x7, R68 ;  /* 0x0000000744407819 */ /* 0x000fe40000010e44 */
[----:B------:R-:W-:Y:S02]  /*1bf0*/  LOP3.LUT R65, R42, R68, R61, 0xb8, !PT ;  /* 0x000000442a417212 */ /* 0x000fe400078eb83d */
[----:B------:R-:W-:-:S04]  /*1c00*/  LOP3.LUT R62, R64, R62, R63, 0x96, !PT ;  /* 0x0000003e403e7212 */ /* 0x000fc800078e963f */
[----:B------:R-:W-:Y:S01]  /*1c10*/  IADD3 R70, PT, PT, R66, R62, R65 ;  /* 0x0000003e42467210 */ /* 0x000fe20007ffe041 */
[----:B------:R-:W-:-:S04]  /*1c20*/  VIADD R66, R42, UR56 ;  /* 0x000000382a427c36 */ /* 0x000fc80008000000 */
[----:B------:R-:W-:-:S05]  /*1c30*/  IMAD.IADD R65, R43, 0x1, R70 ;  /* 0x000000012b417824 */ /* 0x000fca00078e0246 */
[C-C-:B------:R-:W-:Y:S02]  /*1c40*/  SHF.L.W.U32.HI R62, R65.reuse, 0x1a, R65.reuse ;  /* 0x0000001a413e7819 */ /* 0x140fe40000010e41 */
[C-C-:B------:R-:W-:Y:S02]  /*1c50*/  SHF.L.W.U32.HI R63, R65.reuse, 0x15, R65.reuse ;  /* 0x00000015413f7819 */ /* 0x140fe40000010e41 */
[----:B------:R-:W-:Y:S02]  /*1c60*/  SHF.L.W.U32.HI R64, R65, 0x7, R65 ;  /* 0x0000000741407819 */ /* 0x000fe40000010e41 */
[----:B------:R-:W-:Y:S02]  /*1c70*/  LOP3.LUT R67, R61, R65, R68, 0xb8, !PT ;  /* 0x000000413d437212 */ /* 0x000fe400078eb844 */
[----:B------:R-:W-:-:S04]  /*1c80*/  LOP3.LUT R62, R64, R62, R63, 0x96, !PT ;  /* 0x0000003e403e7212 */ /* 0x000fc800078e963f */
[----:B------:R-:W-:-:S05]  /*1c90*/  IADD3 R69, PT, PT, R66, R62, R67 ;  /* 0x0000003e42457210 */ /* 0x000fca0007ffe043 */
[----:B------:R-:W-:-:S05]  /*1ca0*/  IMAD.IADD R81, R44, 0x1, R69 ;  /* 0x000000012c517824 */ /* 0x000fca00078e0245 */
[C-C-:B------:R-:W-:Y:S02]  /*1cb0*/  SHF.L.W.U32.HI R62, R81.reuse, 0x1a, R81.reuse ;  /* 0x0000001a513e7819 */ /* 0x140fe40000010e51 */
[C-C-:B------:R-:W-:Y:S02]  /*1cc0*/  SHF.L.W.U32.HI R63, R81.reuse, 0x15, R81.reuse ;  /* 0x00000015513f7819 */ /* 0x140fe40000010e51 */
[----:B------:R-:W-:Y:S02]  /*1cd0*/  SHF.L.W.U32.HI R64, R81, 0x7, R81 ;  /* 0x0000000751407819 */ /* 0x000fe40000010e51 */
[----:B------:R-:W-:Y:S02]  /*1ce0*/  LOP3.LUT R66, R68, R81, R65, 0xb8, !PT ;  /* 0x0000005144427212 */ /* 0x000fe400078eb841 */
[----:B------:R-:W-:Y:S01]  /*1cf0*/  LOP3.LUT R62, R64, R62, R63, 0x96, !PT ;  /* 0x0000003e403e7212 */ /* 0x000fe200078e963f */
[----:B------:R-:W-:-:S03]  /*1d00*/  IMAD.IADD R64, R47, 0x1, R60 ;  /* 0x000000012f407824 */ /* 0x000fc600078e023c */
[----:B------:R-:W-:Y:S02]  /*1d10*/  IADD3 R62, PT, PT, R61, R62, R66 ;  /* 0x0000003e3d3e7210 */ /* 0x000fe40007ffe042 */
[C-C-:B------:R-:W-:Y:S02]  /*1d20*/  SHF.L.W.U32.HI R61, R64.reuse, 0x1e, R64.reuse ;  /* 0x0000001e403d7819 */ /* 0x140fe40000010e40 */
[C---:B------:R-:W-:Y:S01]  /*1d30*/  SHF.L.W.U32.HI R66, R64.reuse, 0x13, R64 ;  /* 0x0000001340427819 */ /* 0x040fe20000010e40 */
[----:B------:R-:W-:Y:S01]  /*1d40*/  IMAD.IADD R60, R57, 0x1, R62 ;  /* 0x00000001393c7824 */ /* 0x000fe200078e023e */
[----:B------:R-:W-:-:S03]  /*1d50*/  SHF.L.W.U32.HI R63, R64, 0xa, R64 ;  /* 0x0000000a403f7819 */ /* 0x000fc60000010e40 */
[----:B------:R-:W-:Y:S01]  /*1d60*/  IMAD.IADD R62, R64, 0x1, R60 ;  /* 0x00000001403e7824 */ /* 0x000fe200078e023c */
[----:B------:R-:W-:Y:S02]  /*1d70*/  LOP3.LUT R66, R63, R61, R66, 0x96, !PT ;  /* 0x0000003d3f427212 */ /* 0x000fe400078e9642 */
[----:B------:R-:W-:Y:S02]  /*1d80*/  LOP3.LUT R61, R44, R43, R64, 0xe8, !PT ;  /* 0x0000002b2c3d7212 */ /* 0x000fe400078ee840 */
[C-C-:B------:R-:W-:Y:S02]  /*1d90*/  SHF.L.W.U32.HI R67, R62.reuse, 0x1a, R62.reuse ;  /* 0x0000001a3e437819 */ /* 0x140fe40000010e3e */
[C-C-:B------:R-:W-:Y:S02]  /*1da0*/  SHF.L.W.U32.HI R82, R62.reuse, 0x15, R62.reuse ;  /* 0x000000153e527819 */ /* 0x140fe40000010e3e */
[----:B------:R-:W-:Y:S02]  /*1db0*/  SHF.L.W.U32.HI R83, R62, 0x7, R62 ;  /* 0x000000073e537819 */ /* 0x000fe40000010e3e */
[----:B------:R-:W-:-:S02]  /*1dc0*/  IADD3 R71, PT, PT, R71, R66, R61 ;  /* 0x0000004247477210 */ /* 0x000fc40007ffe03d */
[----:B------:R-:W-:Y:S02]  /*1dd0*/  LOP3.LUT R67, R83, R67, R82, 0x96, !PT ;  /* 0x0000004353437212 */ /* 0x000fe400078e9652 */
[----:B------:R-:W-:Y:S02]  /*1de0*/  LOP3.LUT R82, R65, R62, R81, 0xb8, !PT ;  /* 0x0000003e41527212 */ /* 0x000fe400078eb851 */
[C-C-:B------:R-:W-:Y:S02]  /*1df0*/  SHF.L.W.U32.HI R61, R71.reuse, 0x1e, R71.reuse ;  /* 0x0000001e473d7819 */ /* 0x140fe40000010e47 */
[----:B------:R-:W-:Y:S02]  /*1e00*/  IADD3 R67, PT, PT, R68, R67, R82 ;  /* 0x0000004344437210 */ /* 0x000fe40007ffe052 */
[C-C-:B------:R-:W-:Y:S02]  /*1e10*/  SHF.L.W.U32.HI R66, R71.reuse, 0x13, R71.reuse ;  /* 0x0000001347427819 */ /* 0x140fe40000010e47 */
[----:B------:R-:W-:Y:S01]  /*1e20*/  SHF.L.W.U32.HI R63, R71, 0xa, R71 ;  /* 0x0000000a473f7819 */ /* 0x000fe20000010e47 */
[----:B------:R-:W-:-:S03]  /*1e30*/  IMAD.IADD R68, R54, 0x1, R67 ;  /* 0x0000000136447824 */ /* 0x000fc600078e0243 */
[----:B------:R-:W-:Y:S01]  /*1e40*/  LOP3.LUT R61, R63, R61, R66, 0x96, !PT ;  /* 0x0000003d3f3d7212 */ /* 0x000fe200078e9642 */
[----:B------:R-:W-:-:S05]  /*1e50*/  IMAD.IADD R67, R71, 0x1, R68 ;  /* 0x0000000147437824 */ /* 0x000fca00078e0244 */
[C-C-:B------:R-:W-:Y:S02]  /*1e60*/  SHF.L.W.U32.HI R82, R67.reuse, 0x1a, R67.reuse ;  /* 0x0000001a43527819 */ /* 0x140fe40000010e43 */
[C-C-:B------:R-:W-:Y:S02]  /*1e70*/  SHF.L.W.U32.HI R83, R67.reuse, 0x15, R67.reuse ;  /* 0x0000001543537819 */ /* 0x140fe40000010e43 */
[----:B------:R-:W-:-:S04]  /*1e80*/  SHF.L.W.U32.HI R84, R67, 0x7, R67 ;  /* 0x0000000743547819 */ /* 0x000fc80000010e43 */
[----:B------:R-:W-:Y:S02]  /*1e90*/  LOP3.LUT R82, R84, R82, R83, 0x96, !PT ;  /* 0x0000005254527212 */ /* 0x000fe400078e9653 */
[----:B------:R-:W-:Y:S02]  /*1ea0*/  LOP3.LUT R84, R81, R67, R62, 0xb8, !PT ;  /* 0x0000004351547212 */ /* 0x000fe400078eb83e */
[----:B------:R-:W-:Y:S02]  /*1eb0*/  LOP3.LUT R83, R64, R44, R71, 0xe8, !PT ;  /* 0x0000002c40537212 */ /* 0x000fe400078ee847 */
[----:B------:R-:W-:Y:S02]  /*1ec0*/  IADD3 R65, PT, PT, R65, R82, R84 ;  /* 0x0000005241417210 */ /* 0x000fe40007ffe054 */
[----:B------:R-:W-:-:S03]  /*1ed0*/  IADD3 R83, PT, PT, R70, R61, R83 ;  /* 0x0000003d46537210 */ /* 0x000fc60007ffe053 */
[----:B------:R-:W-:Y:S01]  /*1ee0*/  IMAD.IADD R65, R52, 0x1, R65 ;  /* 0x0000000134417824 */ /* 0x000fe200078e0241 */
[C-C-:B------:R-:W-:Y:S02]  /*1ef0*/  SHF.L.W.U32.HI R61, R83.reuse, 0x1e, R83.reuse ;  /* 0x0000001e533d7819 */ /* 0x140fe40000010e53 */
[C---:B------:R-:W-:Y:S01]  /*1f00*/  SHF.L.W.U32.HI R70, R83.reuse, 0x13, R83 ;  /* 0x0000001353467819 */ /* 0x040fe20000010e53 */
[C---:B------:R-:W-:Y:S01]  /*1f10*/  IMAD.IADD R66, R83.reuse, 0x1, R65 ;  /* 0x0000000153427824 */ /* 0x040fe200078e0241 */
[--C-:B------:R-:W-:Y:S02]  /*1f20*/  SHF.L.W.U32.HI R63, R83, 0xa, R83.reuse ;  /* 0x0000000a533f7819 */ /* 0x100fe40000010e53 */
[----:B------:R-:W-:Y:S02]  /*1f30*/  LOP3.LUT R82, R71, R64, R83, 0xe8, !PT ;  /* 0x0000004047527212 */ /* 0x000fe400078ee853 */
[C-C-:B------:R-:W-:Y:S02]  /*1f40*/  SHF.L.W.U32.HI R84, R66.reuse, 0x1a, R66.reuse ;  /* 0x0000001a42547819 */ /* 0x140fe40000010e42 */
[----:B------:R-:W-:-:S02]  /*1f50*/  SHF.L.W.U32.HI R85, R66, 0x15, R66 ;  /* 0x0000001542557819 */ /* 0x000fc40000010e42 */
[----:B------:R-:W-:Y:S02]  /*1f60*/  SHF.L.W.U32.HI R86, R66, 0x7, R66 ;  /* 0x0000000742567819 */ /* 0x000fe40000010e42 */
[----:B------:R-:W-:Y:S02]  /*1f70*/  LOP3.LUT R70, R63, R61, R70, 0x96, !PT ;  /* 0x0000003d3f467212 */ /* 0x000fe400078e9646 */
[----:B------:R-:W-:Y:S02]  /*1f80*/  LOP3.LUT R84, R86, R84, R85, 0x96, !PT ;  /* 0x0000005456547212 */ /* 0x000fe400078e9655 */
[----:B------:R-:W-:Y:S02]  /*1f90*/  LOP3.LUT R61, R62, R66, R67, 0xb8, !PT ;  /* 0x000000423e3d7212 */ /* 0x000fe400078eb843 */
[----:B------:R-:W-:Y:S01]  /*1fa0*/  IADD3 R82, PT, PT, R69, R70, R82 ;  /* 0x0000004645527210 */ /* 0x000fe20007ffe052 */
[----:B------:R-:W-:Y:S01]  /*1fb0*/  IMAD.IADD R69, R29, 0x1, R56 ;  /* 0x000000011d457824 */ /* 0x000fe200078e0238 */
[----:B------:R-:W-:-:S02]  /*1fc0*/  IADD3 R64, PT, PT, R81, R84, R61 ;  /* 0x0000005451407210 */ /* 0x000fc40007ffe03d */
[----:B------:R-:W-:Y:S02]  /*1fd0*/  SHF.L.W.U32.HI R84, R56, 0xe, R56 ;  /* 0x0000000e38547819 */ /* 0x000fe40000010e38 */
[C---:B------:R-:W-:Y:S02]  /*1fe0*/  IADD3 R63, PT, PT, R69.reuse, UR57, R64 ;  /* 0x00000039453f7c10 */ /* 0x040fe4000fffe040 */
[----:B------:R-:W-:Y:S02]  /*1ff0*/  SHF.R.U32.HI R85, RZ, 0x3, R56 ;  /* 0x00000003ff557819 */ /* 0x000fe40000011638 */
[C---:B------:R-:W-:Y:S01]  /*2000*/  SHF.L.W.U32.HI R64, R69.reuse, 0xf, R69 ;  /* 0x0000000f45407819 */ /* 0x040fe20000010e45 */
[----:B------:R-:W-:Y:S01]  /*2010*/  IMAD.IADD R61, R82, 0x1, R63 ;  /* 0x00000001523d7824 */ /* 0x000fe200078e023f */
[--C-:B------:R-:W-:Y:S02]  /*2020*/  SHF.L.W.U32.HI R81, R69, 0xd, R69.reuse ;  /* 0x0000000d45517819 */ /* 0x100fe40000010e45 */
[----:B------:R-:W-:-:S02]  /*2030*/  SHF.R.U32.HI R70, RZ, 0xa, R69 ;  /* 0x0000000aff467819 */ /* 0x000fc40000011645 */
[C-C-:B------:R-:W-:Y:S02]  /*2040*/  SHF.L.W.U32.HI R89, R61.reuse, 0x1a, R61.reuse ;  /* 0x0000001a3d597819 */ /* 0x140fe40000010e3d */
[C-C-:B------:R-:W-:Y:S02]  /*2050*/  SHF.L.W.U32.HI R90, R61.reuse, 0x15, R61.reuse ;  /* 0x000000153d5a7819 */ /* 0x140fe40000010e3d */
[----:B------:R-:W-:Y:S02]  /*2060*/  SHF.L.W.U32.HI R92, R61, 0x7, R61 ;  /* 0x000000073d5c7819 */ /* 0x000fe40000010e3d */
[C-C-:B------:R-:W-:Y:S02]  /*2070*/  SHF.L.W.U32.HI R86, R82.reuse, 0x1e, R82.reuse ;  /* 0x0000001e52567819 */ /* 0x140fe40000010e52 */
[C-C-:B------:R-:W-:Y:S02]  /*2080*/  SHF.L.W.U32.HI R87, R82.reuse, 0x13, R82.reuse ;  /* 0x0000001352577819 */ /* 0x140fe40000010e52 */
[----:B------:R-:W-:-:S02]  /*2090*/  SHF.L.W.U32.HI R88, R82, 0xa, R82 ;  /* 0x0000000a52587819 */ /* 0x000fc40000010e52 */
[----:B------:R-:W-:Y:S02]  /*20a0*/  LOP3.LUT R95, R85, R95, R84, 0x96, !PT ;  /* 0x0000005f555f7212 */ /* 0x000fe400078e9654 */
[----:B------:R-:W-:Y:S02]  /*20b0*/  LOP3.LUT R89, R92, R89, R90, 0x96, !PT ;  /* 0x000000595c597212 */ /* 0x000fe400078e965a */
[----:B------:R-:W-:Y:S02]  /*20c0*/  LOP3.LUT R84, R67, R61, R66, 0xb8, !PT ;  /* 0x0000003d43547212 */ /* 0x000fe400078eb842 */
[----:B------:R-:W-:Y:S02]  /*20d0*/  LOP3.LUT R91, R70, R64, R81, 0x96, !PT ;  /* 0x00000040465b7212 */ /* 0x000fe400078e9651 */
[----:B------:R-:W-:Y:S02]  /*20e0*/  LOP3.LUT R87, R88, R86, R87, 0x96, !PT ;  /* 0x0000005658577212 */ /* 0x000fe400078e9657 */
[----:B------:R-:W-:-:S02]  /*20f0*/  SHF.L.W.U32.HI R81, R69, 0x19, R69 ;  /* 0x0000001945517819 */ /* 0x000fc40000010e45 */
[--C-:B------:R-:W-:Y:S02]  /*2100*/  SHF.L.W.U32.HI R64, R69, 0xe, R69.reuse ;  /* 0x0000000e45407819 */ /* 0x100fe40000010e45 */
[--C-:B------:R-:W-:Y:S02]  /*2110*/  SHF.R.U32.HI R70, RZ, 0x3, R69.reuse ;  /* 0x00000003ff467819 */ /* 0x100fe40000011645 */
[----:B------:R-:W-:Y:S01]  /*2120*/  LOP3.LUT R88, R83, R71, R82, 0xe8, !PT ;  /* 0x0000004753587212 */ /* 0x000fe200078ee852 */
[----:B------:R-:W-:Y:S01]  /*2130*/  IMAD.IADD R71, R31, 0x1, R56 ;  /* 0x000000011f477824 */ /* 0x000fe200078e0238 */
[----:B------:R-:W-:Y:S01]  /*2140*/  IADD3 R89, PT, PT, R62, R89, R84 ;  /* 0x000000593e597210 */ /* 0x000fe20007ffe054 */
[----:B------:R-:W-:Y:S01]  /*2150*/  IMAD.IADD R62, R36, 0x1, R69 ;  /* 0x00000001243e7824 */ /* 0x000fe200078e0245 */
[----:B------:R-:W-:Y:S02]  /*2160*/  LOP3.LUT R81, R70, R81, R64, 0x96, !PT ;  /* 0x0000005146517212 */ /* 0x000fe400078e9640 */
[----:B------:R-:W-:Y:S01]  /*2170*/  IADD3 R88, PT, PT, R60, R87, R88 ;  /* 0x000000573c587210 */ /* 0x000fe20007ffe058 */
[----:B------:R-:W-:Y:S01]  /*2180*/  IMAD.IADD R70, R74, 0x1, R89 ;  /* 0x000000014a467824 */ /* 0x000fe200078e0259 */
[----:B------:R-:W-:-:S02]  /*2190*/  SHF.L.W.U32.HI R85, R71, 0xf, R71 ;  /* 0x0000000f47557819 */ /* 0x000fc40000010e47 */
[C---:B------:R-:W-:Y:S01]  /*21a0*/  SHF.L.W.U32.HI R60, R88.reuse, 0x1e, R88 ;  /* 0x0000001e583c7819 */ /* 0x040fe20000010e58 */
[C---:B------:R-:W-:Y:S01]  /*21b0*/  IMAD.IADD R64, R88.reuse, 0x1, R70 ;  /* 0x0000000158407824 */ /* 0x040fe200078e0246 */
[C-C-:B------:R-:W-:Y:S02]  /*21c0*/  SHF.L.W.U32.HI R87, R88.reuse, 0x13, R88.reuse ;  /* 0x0000001358577819 */ /* 0x140fe40000010e58 */
[----:B------:R-:W-:Y:S02]  /*21d0*/  SHF.L.W.U32.HI R84, R88, 0xa, R88 ;  /* 0x0000000a58547819 */ /* 0x000fe40000010e58 */
[C-C-:B------:R-:W-:Y:S02]  /*21e0*/  SHF.L.W.U32.HI R86, R64.reuse, 0x1a, R64.reuse ;  /* 0x0000001a40567819 */ /* 0x140fe40000010e40 */
[C-C-:B------:R-:W-:Y:S02]  /*21f0*/  SHF.L.W.U32.HI R89, R64.reuse, 0x15, R64.reuse ;  /* 0x0000001540597819 */ /* 0x140fe40000010e40 */
[----:B------:R-:W-:-:S02]  /*2200*/  SHF.L.W.U32.HI R90, R64, 0x7, R64 ;  /* 0x00000007405a7819 */ /* 0x000fc40000010e40 */
[----:B------:R-:W-:Y:S02]  /*2210*/  LOP3.LUT R87, R84, R60, R87, 0x96, !PT ;  /* 0x0000003c54577212 */ /* 0x000fe400078e9657 */
[----:B------:R-:W-:Y:S02]  /*2220*/  LOP3.LUT R86, R90, R86, R89, 0x96, !PT ;  /* 0x000000565a567212 */ /* 0x000fe400078e9659 */
[C-C-:B------:R-:W-:Y:S02]  /*2230*/  SHF.L.W.U32.HI R89, R62.reuse, 0xf, R62.reuse ;  /* 0x0000000f3e597819 */ /* 0x140fe40000010e3e */
[--C-:B------:R-:W-:Y:S02]  /*2240*/  SHF.L.W.U32.HI R60, R62, 0xd, R62.reuse ;  /* 0x0000000d3e3c7819 */ /* 0x100fe40000010e3e */
[----:B------:R-:W-:Y:S02]  /*2250*/  SHF.R.U32.HI R84, RZ, 0xa, R62 ;  /* 0x0000000aff547819 */ /* 0x000fe4000001163e */
[----:B------:R-:W-:-:S02]  /*2260*/  LOP3.LUT R90, R66, R64, R61, 0xb8, !PT ;  /* 0x00000040425a7212 */ /* 0x000fc400078eb83d */
[----:B------:R-:W-:Y:S01]  /*2270*/  LOP3.LUT R89, R84, R89, R60, 0x96, !PT ;  /* 0x0000005954597212 */ /* 0x000fe200078e963c */
[----:B------:R-:W-:Y:S01]  /*2280*/  IMAD.IADD R60, R33, 0x1, R94 ;  /* 0x00000001213c7824 */ /* 0x000fe200078e025e */
[----:B------:R-:W-:Y:S01]  /*2290*/  IADD3 R84, PT, PT, R67, R86, R90 ;  /* 0x0000005643547210 */ /* 0x000fe20007ffe05a */
[----:B------:R-:W-:Y:S01]  /*22a0*/  IMAD.IADD R67, R22, 0x1, R91 ;  /* 0x0000000116437824 */ /* 0x000fe200078e025b */
[----:B------:R-:W-:Y:S01]  /*22b0*/  LOP3.LUT R83, R82, R83, R88, 0xe8, !PT ;  /* 0x0000005352537212 */ /* 0x000fe200078ee858 */
[----:B------:R-:W-:Y:S01]  /*22c0*/  IMAD.IADD R94, R49, 0x1, R94 ;  /* 0x00000001315e7824 */ /* 0x000fe200078e025e */
[----:B------:R-:W-:Y:S02]  /*22d0*/  SHF.L.W.U32.HI R92, R71, 0xd, R71 ;  /* 0x0000000d475c7819 */ /* 0x000fe40000010e47 */
[----:B------:R-:W-:Y:S02]  /*22e0*/  IADD3 R87, PT, PT, R68, R87, R83 ;  /* 0x0000005744577210 */ /* 0x000fe40007ffe053 */
[----:B------:R-:W-:-:S02]  /*22f0*/  IADD3 R84, PT, PT, R67, UR58, R84 ;  /* 0x0000003a43547c10 */ /* 0x000fc4000fffe054 */
[----:B------:R-:W-:Y:S02]  /*2300*/  SHF.R.U32.HI R93, RZ, 0xa, R71 ;  /* 0x0000000aff5d7819 */ /* 0x000fe40000011647 */
[C---:B------:R-:W-:Y:S01]  /*2310*/  SHF.L.W.U32.HI R97, R60.reuse, 0x15, R60 ;  /* 0x000000153c617819 */ /* 0x040fe20000010e3c */
[----:B------:R-:W-:Y:S01]  /*2320*/  IMAD.IADD R83, R87, 0x1, R84 ;  /* 0x0000000157537824 */ /* 0x000fe200078e0254 */
[----:B------:R-:W-:Y:S02]  /*2330*/  LOP3.LUT R85, R93, R85, R92, 0x96, !PT ;  /* 0x000000555d557212 */ /* 0x000fe400078e965c */
[C-C-:B------:R-:W-:Y:S02]  /*2340*/  SHF.L.W.U32.HI R92, R60.reuse, 0x1a, R60.reuse ;  /* 0x0000001a3c5c7819 */ /* 0x140fe40000010e3c */
[----:B------:R-:W-:Y:S01]  /*2350*/  SHF.L.W.U32.HI R98, R60, 0x7, R60 ;  /* 0x000000073c627819 */ /* 0x000fe20000010e3c */
[----:B------:R-:W-:Y:S01]  /*2360*/  IMAD.IADD R108, R22, 0x1, R85 ;  /* 0x00000001166c7824 */ /* 0x000fe200078e0255 */
        /* <DEDUP_REMOVED lines=11> */
[----:B------:R-:W-:Y:S02]  /*2420*/  LOP3.LUT R93, R41, R60, R46, 0xb8, !PT ;  /* 0x0000003c295d7212 */ /* 0x000fe400078eb82e */
[----:B------:R-:W-:-:S02]  /*2430*/  SHF.L.W.U32.HI R68, R67, 0xf, R67 ;  /* 0x0000000f43447819 */ /* 0x000fc40000010e43 */
[--C-:B------:R-:W-:Y:S02]  /*2440*/  SHF.L.W.U32.HI R91, R67, 0xd, R67.reuse ;  /* 0x0000000d435b7819 */ /* 0x100fe40000010e43 */
[----:B------:R-:W-:Y:S02]  /*2450*/  SHF.R.U32.HI R86, RZ, 0xa, R67 ;  /* 0x0000000aff567819 */ /* 0x000fe40000011643 */
[----:B------:R-:W-:Y:S02]  /*2460*/  IADD3 R92, PT, PT, R65, R92, R82 ;  /* 0x0000005c415c7210 */ /* 0x000fe40007ffe052 */
[----:B------:R-:W-:Y:S02]  /*2470*/  IADD3 R90, PT, PT, R66, R97, R90 ;  /* 0x00000061425a7210 */ /* 0x000fe40007ffe05a */
[----:B------:R-:W-:Y:S02]  /*2480*/  IADD3 R99, PT, PT, R80, R99, R93 ;  /* 0x0000006350637210 */ /* 0x000fe40007ffe05d */
[C---:B------:R-:W-:Y:S01]  /*2490*/  SHF.L.W.U32.HI R103, R94.reuse, 0x1e, R94 ;  /* 0x0000001e5e677819 */ /* 0x040fe20000010e5e */
[----:B------:R-:W-:Y:S01]  /*24a0*/  IMAD.IADD R85, R75, 0x1, R90 ;  /* 0x000000014b557824 */ /* 0x000fe200078e025a */
[----:B------:R-:W-:-:S02]  /*24b0*/  SHF.L.W.U32.HI R100, R94, 0x13, R94 ;  /* 0x000000135e647819 */ /* 0x000fc40000010e5e */
[----:B------:R-:W-:Y:S02]  /*24c0*/  SHF.L.W.U32.HI R101, R94, 0xa, R94 ;  /* 0x0000000a5e657819 */ /* 0x000fe40000010e5e */
[----:B------:R-:W-:Y:S02]  /*24d0*/  LOP3.LUT R93, R86, R68, R91, 0x96, !PT ;  /* 0x00000044565d7212 */ /* 0x000fe400078e965b */
[C-C-:B------:R-:W-:Y:S02]  /*24e0*/  SHF.L.W.U32.HI R82, R92.reuse, 0x1e, R92.reuse ;  /* 0x0000001e5c527819 */ /* 0x140fe40000010e5c */
[C-C-:B------:R-:W-:Y:S02]  /*24f0*/  SHF.L.W.U32.HI R97, R92.reuse, 0x13, R92.reuse ;  /* 0x000000135c617819 */ /* 0x140fe40000010e5c */
[----:B------:R-:W-:Y:S02]  /*2500*/  SHF.L.W.U32.HI R86, R92, 0xa, R92 ;  /* 0x0000000a5c567819 */ /* 0x000fe40000010e5c */
[----:B------:R-:W-:-:S02]  /*2510*/  LOP3.LUT R103, R101, R103, R100, 0x96, !PT ;  /* 0x0000006765677212 */ /* 0x000fc400078e9664 */
[----:B------:R-:W-:Y:S02]  /*2520*/  LOP3.LUT R90, R48, R45, R94, 0xe8, !PT ;  /* 0x0000002d305a7212 */ /* 0x000fe400078ee85e */
[----:B------:R-:W-:Y:S02]  /*2530*/  IADD3 R89, PT, PT, R56, R89, R67 ;  /* 0x0000005938597210 */ /* 0x000fe40007ffe043 */
[----:B------:R-:W-:Y:S02]  /*2540*/  LOP3.LUT R102, R99, 0x80000000, RZ, 0x3c, !PT ;  /* 0x8000000063667812 */ /* 0x000fe400078e3cff */
[----:B------:R-:W-:Y:S01]  /*2550*/  LOP3.LUT R82, R86, R82, R97, 0x96, !PT ;  /* 0x0000005256527212 */ /* 0x000fe200078e9661 */
[----:B------:R-:W-:Y:S01]  /*2560*/  IMAD.IADD R86, R92, 0x1, R85 ;  /* 0x000000015c567824 */ /* 0x000fe200078e0255 */
[C-C-:B------:R-:W-:Y:S02]  /*2570*/  SHF.L.W.U32.HI R68, R67.reuse, 0x19, R67.reuse ;  /* 0x0000001943447819 */ /* 0x140fe40000010e43 */
[----:B------:R-:W-:-:S02]  /*2580*/  SHF.L.W.U32.HI R65, R67, 0xe, R67 ;  /* 0x0000000e43417819 */ /* 0x000fc40000010e43 */
[----:B------:R-:W-:Y:S02]  /*2590*/  SHF.R.U32.HI R66, RZ, 0x3, R67 ;  /* 0x00000003ff427819 */ /* 0x000fe40000011643 */
[C-C-:B------:R-:W-:Y:S02]  /*25a0*/  SHF.L.W.U32.HI R91, R108.reuse, 0xf, R108.reuse ;  /* 0x0000000f6c5b7819 */ /* 0x140fe40000010e6c */
[--C-:B------:R-:W-:Y:S02]  /*25b0*/  SHF.L.W.U32.HI R96, R108, 0xd, R108.reuse ;  /* 0x0000000d6c607819 */ /* 0x100fe40000010e6c */
[----:B------:R-:W-:Y:S02]  /*25c0*/  SHF.R.U32.HI R98, RZ, 0xa, R108 ;  /* 0x0000000aff627819 */ /* 0x000fe4000001166c */
[----:B------:R-:W-:Y:S01]  /*25d0*/  IADD3 R103, PT, PT, R102, R103, R90 ;  /* 0x0000006766677210 */ /* 0x000fe20007ffe05a */
[----:B------:R-:W-:Y:S01]  /*25e0*/  VIADD R90, R89, 0x11002000 ;  /* 0x11002000595a7836 */ /* 0x000fe20000000000 */
[----:B------:R-:W-:-:S02]  /*25f0*/  LOP3.LUT R88, R87, R88, R92, 0xe8, !PT ;  /* 0x0000005857587212 */ /* 0x000fc400078ee85c */
[----:B------:R-:W-:Y:S02]  /*2600*/  LOP3.LUT R68, R66, R68, R65, 0x96, !PT ;  /* 0x0000004442447212 */ /* 0x000fe400078e9641 */
[----:B------:R-:W-:Y:S02]  /*2610*/  LOP3.LUT R91, R98, R91, R96, 0x96, !PT ;  /* 0x0000005b625b7212 */ /* 0x000fe400078e9660 */
[C-C-:B------:R-:W-:Y:S02]  /*2620*/  SHF.L.W.U32.HI R65, R86.reuse, 0x1a, R86.reuse ;  /* 0x0000001a56417819 */ /* 0x140fe40000010e56 */
[C-C-:B------:R-:W-:Y:S02]  /*2630*/  SHF.L.W.U32.HI R66, R86.reuse, 0x15, R86.reuse ;  /* 0x0000001556427819 */ /* 0x140fe40000010e56 */
[----:B------:R-:W-:Y:S02]  /*2640*/  SHF.L.W.U32.HI R96, R86, 0x7, R86 ;  /* 0x0000000756607819 */ /* 0x000fe40000010e56 */
[----:B------:R-:W-:-:S02]  /*2650*/  IADD3 R89, PT, PT, R63, R82, R88 ;  /* 0x000000523f597210 */ /* 0x000fc40007ffe058 */
[C-C-:B------:R-:W-:Y:S02]  /*2660*/  SHF.L.W.U32.HI R82, R90.reuse, 0xf, R90.reuse ;  /* 0x0000000f5a527819 */ /* 0x140fe40000010e5a */
[--C-:B------:R-:W-:Y:S02]  /*2670*/  SHF.L.W.U32.HI R97, R90, 0xd, R90.reuse ;  /* 0x0000000d5a617819 */ /* 0x100fe40000010e5a */
[----:B------:R-:W-:Y:S02]  /*2680*/  SHF.R.U32.HI R88, RZ, 0xa, R90 ;  /* 0x0000000aff587819 */ /* 0x000fe4000001165a */
[----:B------:R-:W-:Y:S01]  /*2690*/  LOP3.LUT R100, R96, R65, R66, 0x96, !PT ;  /* 0x0000004160647212 */ /* 0x000fe200078e9642 */
[----:B------:R-:W-:Y:S01]  /*26a0*/  IMAD.IADD R65, R28, 0x1, R93 ;  /* 0x000000011c417824 */ /* 0x000fe200078e025d */
[----:B------:R-:W-:Y:S02]  /*26b0*/  LOP3.LUT R101, R64, R86, R83, 0xb8, !PT ;  /* 0x0000005640657212 */ /* 0x000fe400078eb853 */
[----:B------:R-:W-:-:S02]  /*26c0*/  LOP3.LUT R82, R88, R82, R97, 0x96, !PT ;  /* 0x0000005258527212 */ /* 0x000fc400078e9661 */
[----:B------:R-:W-:Y:S02]  /*26d0*/  IADD3 R88, PT, PT, R61, R100, R101 ;  /* 0x000000643d587210 */ /* 0x000fe40007ffe065 */
[C-C-:B------:R-:W-:Y:S01]  /*26e0*/  SHF.L.W.U32.HI R93, R65.reuse, 0xf, R65.reuse ;  /* 0x0000000f415d7819 */ /* 0x140fe20000010e41 */
[C---:B------:R-:W-:Y:S01]  /*26f0*/  IMAD.IADD R82, R65.reuse, 0x1, R82 ;  /* 0x0000000141527824 */ /* 0x040fe200078e0252 */
[C---:B------:R-:W-:Y:S02]  /*2700*/  IADD3 R88, PT, PT, R65.reuse, UR59, R88 ;  /* 0x0000003b41587c10 */ /* 0x040fe4000fffe058 */
[--C-:B------:R-:W-:Y:S02]  /*2710*/  SHF.L.W.U32.HI R66, R65, 0xd, R65.reuse ;  /* 0x0000000d41427819 */ /* 0x100fe40000010e41 */
[----:B------:R-:W-:Y:S01]  /*2720*/  SHF.R.U32.HI R63, RZ, 0xa, R65 ;  /* 0x0000000aff3f7819 */ /* 0x000fe20000011641 */
[C---:B------:R-:W-:Y:S01]  /*2730*/  IMAD.IADD R61, R89.reuse, 0x1, R88 ;  /* 0x00000001593d7824 */ /* 0x040fe200078e0258 */
[----:B------:R-:W-:-:S02]  /*2740*/  SHF.L.W.U32.HI R96, R89, 0x1e, R89 ;  /* 0x0000001e59607819 */ /* 0x000fc40000010e59 */
[C-C-:B------:R-:W-:Y:S02]  /*2750*/  SHF.L.W.U32.HI R99, R89.reuse, 0x13, R89.reuse ;  /* 0x0000001359637819 */ /* 0x140fe40000010e59 */
[----:B------:R-:W-:Y:S02]  /*2760*/  SHF.L.W.U32.HI R98, R89, 0xa, R89 ;  /* 0x0000000a59627819 */ /* 0x000fe40000010e59 */
[----:B------:R-:W-:Y:S01]  /*2770*/  LOP3.LUT R93, R63, R93, R66, 0x96, !PT ;  /* 0x0000005d3f5d7212 */ /* 0x000fe200078e9642 */
[----:B------:R-:W-:Y:S01]  /*2780*/  IMAD.IADD R63, R40, 0x1, R102 ;  /* 0x00000001283f7824 */ /* 0x000fe200078e0266 */
[----:B------:R-:W-:Y:S02]  /*2790*/  LOP3.LUT R99, R98, R96, R99, 0x96, !PT ;  /* 0x0000006062637212 */ /* 0x000fe400078e9663 */
[C-C-:B------:R-:W-:Y:S02]  /*27a0*/  SHF.L.W.U32.HI R66, R65.reuse, 0x19, R65.reuse ;  /* 0x0000001941427819 */ /* 0x140fe40000010e41 */
[----:B------:R-:W-:-:S02]  /*27b0*/  SHF.L.W.U32.HI R97, R65, 0xe, R65 ;  /* 0x0000000e41617819 */ /* 0x000fc40000010e41 */
[----:B------:R-:W-:Y:S02]  /*27c0*/  SHF.R.U32.HI R96, RZ, 0x3, R65 ;  /* 0x00000003ff607819 */ /* 0x000fe40000011641 */
[----:B------:R-:W-:Y:S02]  /*27d0*/  LOP3.LUT R87, R92, R87, R89, 0xe8, !PT ;  /* 0x000000575c577212 */ /* 0x000fe400078ee859 */
[C-C-:B------:R-:W-:Y:S02]  /*27e0*/  SHF.L.W.U32.HI R98, R61.reuse, 0x1a, R61.reuse ;  /* 0x0000001a3d627819 */ /* 0x140fe40000010e3d */
[C-C-:B------:R-:W-:Y:S02]  /*27f0*/  SHF.L.W.U32.HI R101, R61.reuse, 0x15, R61.reuse ;  /* 0x000000153d657819 */ /* 0x140fe40000010e3d */
[----:B------:R-:W-:Y:S02]  /*2800*/  SHF.L.W.U32.HI R100, R61, 0x7, R61 ;  /* 0x000000073d647819 */ /* 0x000fe40000010e3d */
[----:B------:R-:W-:-:S02]  /*2810*/  LOP3.LUT R66, R96, R66, R97, 0x96, !PT ;  /* 0x0000004260427212 */ /* 0x000fc400078e9661 */
[----:B------:R-:W-:Y:S02]  /*2820*/  IADD3 R96, PT, PT, R70, R99, R87 ;  /* 0x0000006346607210 */ /* 0x000fe40007ffe057 */
[----:B------:R-:W-:Y:S01]  /*2830*/  LOP3.LUT R101, R100, R98, R101, 0x96, !PT ;  /* 0x0000006264657212 */ /* 0x000fe200078e9665 */
[----:B------:R-:W-:Y:S01]  /*2840*/  IMAD.IADD R98, R28, 0x1, R91 ;  /* 0x000000011c627824 */ /* 0x000fe200078e025b */
[----:B------:R-:W-:Y:S02]  /*2850*/  LOP3.LUT R99, R83, R61, R86, 0xb8, !PT ;  /* 0x0000003d53637212 */ /* 0x000fe400078eb856 */
[C-C-:B------:R-:W-:Y:S02]  /*2860*/  SHF.L.W.U32.HI R102, R63.reuse, 0x1a, R63.reuse ;  /* 0x0000001a3f667819 */ /* 0x140fe40000010e3f */
[C-C-:B------:R-:W-:Y:S02]  /*2870*/  SHF.L.W.U32.HI R105, R63.reuse, 0x15, R63.reuse ;  /* 0x000000153f697819 */ /* 0x140fe40000010e3f */
[----:B------:R-:W-:-:S02]  /*2880*/  SHF.L.W.U32.HI R104, R63, 0x7, R63 ;  /* 0x000000073f687819 */ /* 0x000fc40000010e3f */
[C-C-:B------:R-:W-:Y:S02]  /*2890*/  SHF.L.W.U32.HI R70, R96.reuse, 0x1e, R96.reuse ;  /* 0x0000001e60467819 */ /* 0x140fe40000010e60 */
[C-C-:B------:R-:W-:Y:S02]  /*28a0*/  SHF.L.W.U32.HI R87, R96.reuse, 0x13, R96.reuse ;  /* 0x0000001360577819 */ /* 0x140fe40000010e60 */
[----:B------:R-:W-:Y:S02]  /*28b0*/  SHF.L.W.U32.HI R97, R96, 0xa, R96 ;  /* 0x0000000a60617819 */ /* 0x000fe40000010e60 */
[----:B------:R-:W-:Y:S02]  /*28c0*/  IADD3 R99, PT, PT, R64, R101, R99 ;  /* 0x0000006540637210 */ /* 0x000fe40007ffe063 */
[----:B------:R-:W-:Y:S02]  /*28d0*/  LOP3.LUT R102, R104, R102, R105, 0x96, !PT ;  /* 0x0000006668667212 */ /* 0x000fe400078e9669 */
[C---:B------:R-:W-:Y:S01]  /*28e0*/  SHF.L.W.U32.HI R100, R103.reuse, 0x1e, R103 ;  /* 0x0000001e67647819 */ /* 0x040fe20000010e67 */
[----:B------:R-:W-:Y:S01]  /*28f0*/  IMAD.IADD R107, R78, 0x1, R99 ;  /* 0x000000014e6b7824 */ /* 0x000fe200078e0263 */
[----:B------:R-:W-:-:S02]  /*2900*/  SHF.L.W.U32.HI R105, R103, 0x13, R103 ;  /* 0x0000001367697819 */ /* 0x000fc40000010e67 */
[----:B------:R-:W-:Y:S02]  /*2910*/  SHF.L.W.U32.HI R104, R103, 0xa, R103 ;  /* 0x0000000a67687819 */ /* 0x000fe40000010e67 */
[----:B------:R-:W-:Y:S02]  /*2920*/  LOP3.LUT R87, R97, R70, R87, 0x96, !PT ;  /* 0x0000004661577212 */ /* 0x000fe400078e9657 */
[C-C-:B------:R-:W-:Y:S02]  /*2930*/  SHF.L.W.U32.HI R64, R98.reuse, 0xf, R98.reuse ;  /* 0x0000000f62407819 */ /* 0x140fe40000010e62 */
[--C-:B------:R-:W-:Y:S02]  /*2940*/  SHF.L.W.U32.HI R91, R98, 0xd, R98.reuse ;  /* 0x0000000d625b7819 */ /* 0x100fe40000010e62 */
[----:B------:R-:W-:Y:S02]  /*2950*/  SHF.R.U32.HI R70, RZ, 0xa, R98 ;  /* 0x0000000aff467819 */ /* 0x000fe40000011662 */
[----:B------:R-:W-:-:S02]  /*2960*/  LOP3.LUT R92, R89, R92, R96, 0xe8, !PT ;  /* 0x0000005c595c7212 */ /* 0x000fc400078ee860 */
[----:B------:R-:W-:Y:S01]  /*2970*/  LOP3.LUT R109, R104, R100, R105, 0x96, !PT ;  /* 0x00000064686d7212 */ /* 0x000fe200078e9669 */
[----:B------:R-:W-:Y:S01]  /*2980*/  VIADD R100, R41, UR55 ;  /* 0x0000003729647c36 */ /* 0x000fe20008000000 */
[----:B------:R-:W-:Y:S02]  /*2990*/  LOP3.LUT R97, R46, R63, R60, 0xb8, !PT ;  /* 0x0000003f2e617212 */ /* 0x000fe400078eb83c */
[----:B------:R-:W-:Y:S01]  /*29a0*/  LOP3.LUT R105, R70, R64, R91, 0x96, !PT ;  /* 0x0000004046697212 */ /* 0x000fe200078e965b */
[----:B------:R-:W-:Y:S01]  /*29b0*/  IMAD.IADD R70, R96, 0x1, R107 ;  /* 0x0000000160467824 */ /* 0x000fe200078e026b */
[----:B------:R-:W-:Y:S02]  /*29c0*/  IADD3 R87, PT, PT, R84, R87, R92 ;  /* 0x0000005754577210 */ /* 0x000fe40007ffe05c */
[----:B------:R-:W-:Y:S02]  /*29d0*/  IADD3 R84, PT, PT, R100, R102, R97 ;  /* 0x0000006664547210 */ /* 0x000fe40007ffe061 */
        /* <DEDUP_REMOVED lines=10> */
[----:B------:R-:W-:Y:S02]  /*2a80*/  IADD3 R64, PT, PT, R20, -0x7ff222be, R93 ;  /* 0x800ddd4214407810 */ /* 0x000fe40007ffe05d */
[----:B------:R-:W-:Y:S02]  /*2a90*/  IADD3 R97, PT, PT, R83, R102, R97 ;  /* 0x0000006653617210 */ /* 0x000fe40007ffe061 */
[----:B------:R-:W-:-:S02]  /*2aa0*/  IADD3 R89, PT, PT, R85, R100, R89 ;  /* 0x0000006455597210 */ /* 0x000fc40007ffe059 */
[C---:B------:R-:W-:Y:S02]  /*2ab0*/  IADD3 R100, PT, PT, R64.reuse, UR4, R97 ;  /* 0x0000000440647c10 */ /* 0x040fe4000fffe061 */
[C-C-:B------:R-:W-:Y:S02]  /*2ac0*/  SHF.L.W.U32.HI R104, R64.reuse, 0xf, R64.reuse ;  /* 0x0000000f40687819 */ /* 0x140fe40000010e40 */
[----:B------:R-:W-:Y:S01]  /*2ad0*/  SHF.L.W.U32.HI R91, R64, 0xd, R64 ;  /* 0x0000000d405b7819 */ /* 0x000fe20000010e40 */
[----:B------:R-:W-:Y:S01]  /*2ae0*/  IMAD.IADD R85, R87, 0x1, R100 ;  /* 0x0000000157557824 */ /* 0x000fe200078e0264 */
[----:B------:R-:W-:Y:S02]  /*2af0*/  SHF.R.U32.HI R93, RZ, 0xa, R64 ;  /* 0x0000000aff5d7819 */ /* 0x000fe40000011640 */
[----:B------:R-:W-:Y:S02]  /*2b00*/  SHF.L.W.U32.HI R83, R89, 0x1e, R89 ;  /* 0x0000001e59537819 */ /* 0x000fe40000010e59 */
[----:B------:R-:W-:-:S02]  /*2b10*/  LOP3.LUT R104, R93, R104, R91, 0x96, !PT ;  /* 0x000000685d687212 */ /* 0x000fc400078e965b */
        /* <DEDUP_REMOVED lines=9> */
[----:B------:R-:W-:Y:S02]  /*2bb0*/  IADD3 R105, PT, PT, R20, 0x7bcad7d0, R105 ;  /* 0x7bcad7d014697810 */ /* 0x000fe40007ffe069 */
[----:B------:R-:W-:Y:S02]  /*2bc0*/  LOP3.LUT R96, R87, R96, R89, 0xe8, !PT ;  /* 0x0000006057607212 */ /* 0x000fe400078ee859 */
[----:B------:R-:W-:-:S02]  /*2bd0*/  IADD3 R91, PT, PT, R86, R93, R91 ;  /* 0x0000005d565b7210 */ /* 0x000fc40007ffe05b */
[----:B------:R-:W-:Y:S01]  /*2be0*/  IADD3 R92, PT, PT, R84, R109, R92 ;  /* 0x0000006d545c7210 */ /* 0x000fe20007ffe05c */
[----:B------:R-:W-:Y:S01]  /*2bf0*/  IMAD.IADD R84, R45, 0x1, R84 ;  /* 0x000000012d547824 */ /* 0x000fe200078e0254 */
[C-C-:B------:R-:W-:Y:S02]  /*2c00*/  SHF.L.W.U32.HI R102, R105.reuse, 0xf, R105.reuse ;  /* 0x0000000f69667819 */ /* 0x140fe40000010e69 */
[--C-:B------:R-:W-:Y:S02]  /*2c10*/  SHF.L.W.U32.HI R99, R105, 0xd, R105.reuse ;  /* 0x0000000d69637819 */ /* 0x100fe40000010e69 */
[----:B------:R-:W-:Y:S02]  /*2c20*/  SHF.R.U32.HI R101, RZ, 0xa, R105 ;  /* 0x0000000aff657819 */ /* 0x000fe40000011669 */
[----:B------:R-:W-:Y:S01]  /*2c30*/  IADD3 R86, PT, PT, R88, R83, R96 ;  /* 0x0000005358567210 */ /* 0x000fe20007ffe060 */
[----:B------:R-:W-:Y:S01]  /*2c40*/  IMAD.IADD R83, R3, 0x1, R24 ;  /* 0x0000000103537824 */ /* 0x000fe200078e0218 */
[----:B------:R-:W-:-:S02]  /*2c50*/  IADD3 R88, PT, PT, R62, UR5, R91 ;  /* 0x000000053e587c10 */ /* 0x000fc4000fffe05b */
[----:B------:R-:W-:Y:S02]  /*2c60*/  LOP3.LUT R102, R101, R102, R99, 0x96, !PT ;  /* 0x0000006665667212 */ /* 0x000fe400078e9663 */
[C---:B------:R-:W-:Y:S01]  /*2c70*/  SHF.L.W.U32.HI R97, R84.reuse, 0x1a, R84 ;  /* 0x0000001a54617819 */ /* 0x040fe20000010e54 */
[----:B------:R-:W-:Y:S01]  /*2c80*/  IMAD.IADD R96, R89, 0x1, R88 ;  /* 0x0000000159607824 */ /* 0x000fe200078e0258 */
[C-C-:B------:R-:W-:Y:S02]  /*2c90*/  SHF.L.W.U32.HI R106, R84.reuse, 0x15, R84.reuse ;  /* 0x00000015546a7819 */ /* 0x140fe40000010e54 */
[----:B------:R-:W-:Y:S02]  /*2ca0*/  SHF.L.W.U32.HI R99, R84, 0x7, R84 ;  /* 0x0000000754637819 */ /* 0x000fe40000010e54 */
[C-C-:B------:R-:W-:Y:S02]  /*2cb0*/  SHF.L.W.U32.HI R101, R92.reuse, 0x1e, R92.reuse ;  /* 0x0000001e5c657819 */ /* 0x140fe40000010e5c */
[----:B------:R-:W-:-:S02]  /*2cc0*/  SHF.L.W.U32.HI R112, R92, 0x13, R92 ;  /* 0x000000135c707819 */ /* 0x000fc40000010e5c */
[----:B------:R-:W-:Y:S02]  /*2cd0*/  SHF.L.W.U32.HI R109, R92, 0xa, R92 ;  /* 0x0000000a5c6d7819 */ /* 0x000fe40000010e5c */
[----:B------:R-:W-:Y:S02]  /*2ce0*/  LOP3.LUT R110, R99, R97, R106, 0x96, !PT ;  /* 0x00000061636e7212 */ /* 0x000fe400078e966a */
[----:B------:R-:W-:Y:S02]  /*2cf0*/  LOP3.LUT R106, R109, R101, R112, 0x96, !PT ;  /* 0x000000656d6a7212 */ /* 0x000fe400078e9670 */
[C-C-:B------:R-:W-:Y:S02]  /*2d00*/  SHF.L.W.U32.HI R101, R96.reuse, 0x1a, R96.reuse ;  /* 0x0000001a60657819 */ /* 0x140fe40000010e60 */
[C-C-:B------:R-:W-:Y:S02]  /*2d10*/  SHF.L.W.U32.HI R112, R96.reuse, 0x15, R96.reuse ;  /* 0x0000001560707819 */ /* 0x140fe40000010e60 */
[----:B------:R-:W-:-:S02]  /*2d20*/  SHF.L.W.U32.HI R109, R96, 0x7, R96 ;  /* 0x00000007606d7819 */ /* 0x000fc40000010e60 */
[----:B------:R-:W-:Y:S02]  /*2d30*/  LOP3.LUT R93, R60, R84, R63, 0xb8, !PT ;  /* 0x000000543c5d7212 */ /* 0x000fe400078eb83f */
[----:B------:R-:W-:Y:S02]  /*2d40*/  LOP3.LUT R112, R109, R101, R112, 0x96, !PT ;  /* 0x000000656d707212 */ /* 0x000fe400078e9670 */
[----:B------:R-:W-:Y:S02]  /*2d50*/  IADD3 R91, PT, PT, R95, R104, R83 ;  /* 0x000000685f5b7210 */ /* 0x000fe40007ffe053 */
[----:B------:R-:W-:Y:S02]  /*2d60*/  LOP3.LUT R101, R70, R96, R85, 0xb8, !PT ;  /* 0x0000006046657212 */ /* 0x000fe400078eb855 */
[C-C-:B------:R-:W-:Y:S02]  /*2d70*/  SHF.L.W.U32.HI R97, R86.reuse, 0x1e, R86.reuse ;  /* 0x0000001e56617819 */ /* 0x140fe40000010e56 */
[----:B------:R-:W-:-:S02]  /*2d80*/  SHF.L.W.U32.HI R104, R86, 0x13, R86 ;  /* 0x0000001356687819 */ /* 0x000fc40000010e56 */
[----:B------:R-:W-:Y:S02]  /*2d90*/  SHF.L.W.U32.HI R99, R86, 0xa, R86 ;  /* 0x0000000a56637819 */ /* 0x000fe40000010e56 */
[----:B------:R-:W-:Y:S02]  /*2da0*/  IADD3 R93, PT, PT, R111, R110, R93 ;  /* 0x0000006e6f5d7210 */ /* 0x000fe40007ffe05d */
[----:B------:R-:W-:Y:S02]  /*2db0*/  LOP3.LUT R109, R103, R94, R92, 0xe8, !PT ;  /* 0x0000005e676d7212 */ /* 0x000fe400078ee85c */
[----:B------:R-:W-:Y:S01]  /*2dc0*/  IADD3 R112, PT, PT, R61, R112, R101 ;  /* 0x000000703d707210 */ /* 0x000fe20007ffe065 */
[----:B------:R-:W-:Y:S01]  /*2dd0*/  IMAD.IADD R61, R48, 0x1, R93 ;  /* 0x00000001303d7824 */ /* 0x000fe200078e025d */
[----:B------:R-:W-:Y:S02]  /*2de0*/  LOP3.LUT R110, R99, R97, R104, 0x96, !PT ;  /* 0x00000061636e7212 */ /* 0x000fe400078e9668 */
[----:B------:R-:W-:-:S02]  /*2df0*/  LOP3.LUT R99, R89, R87, R86, 0xe8, !PT ;  /* 0x0000005759637212 */ /* 0x000fc400078ee856 */
[----:B------:R-:W-:Y:S02]  /*2e00*/  IADD3 R95, PT, PT, R95, R102, R83 ;  /* 0x000000665f5f7210 */ /* 0x000fe40007ffe053 */
[----:B------:R-:W-:Y:S02]  /*2e10*/  IADD3 R87, PT, PT, R93, R106, R109 ;  /* 0x0000006a5d577210 */ /* 0x000fe40007ffe06d */
[C-C-:B------:R-:W-:Y:S02]  /*2e20*/  SHF.L.W.U32.HI R83, R91.reuse, 0xf, R91.reuse ;  /* 0x0000000f5b537819 */ /* 0x140fe40000010e5b */
[C-C-:B------:R-:W-:Y:S02]  /*2e30*/  SHF.L.W.U32.HI R102, R91.reuse, 0xd, R91.reuse ;  /* 0x0000000d5b667819 */ /* 0x140fe40000010e5b */
[----:B------:R-:W-:Y:S02]  /*2e40*/  SHF.R.U32.HI R97, RZ, 0xa, R91 ;  /* 0x0000000aff617819 */ /* 0x000fe4000001165b */
[----:B------:R-:W-:-:S02]  /*2e50*/  IADD3 R109, PT, PT, R91, UR6, R112 ;  /* 0x000000065b6d7c10 */ /* 0x000fc4000fffe070 */
[----:B------:R-:W-:Y:S02]  /*2e60*/  LOP3.LUT R104, R97, R83, R102, 0x96, !PT ;  /* 0x0000005361687212 */ /* 0x000fe400078e9666 */
[----:B------:R-:W-:Y:S01]  /*2e70*/  IADD3 R107, PT, PT, R107, R110, R99 ;  /* 0x0000006e6b6b7210 */ /* 0x000fe20007ffe063 */
[----:B------:R-:W-:Y:S01]  /*2e80*/  IMAD.IADD R83, R86, 0x1, R109 ;  /* 0x0000000156537824 */ /* 0x000fe200078e026d */
[----:B------:R-:W-:Y:S01]  /*2e90*/  SHF.L.W.U32.HI R102, R95, 0xf, R95 ;  /* 0x0000000f5f667819 */ /* 0x000fe20000010e5f */
[----:B------:R-:W-:Y:S01]  /*2ea0*/  IMAD.IADD R104, R25, 0x1, R104 ;  /* 0x0000000119687824 */ /* 0x000fe200078e0268 */
[C-C-:B------:R-:W-:Y:S02]  /*2eb0*/  SHF.L.W.U32.HI R97, R107.reuse, 0x1e, R107.reuse ;  /* 0x0000001e6b617819 */ /* 0x140fe40000010e6b */
[C-C-:B------:R-:W-:Y:S02]  /*2ec0*/  SHF.L.W.U32.HI R106, R107.reuse, 0x13, R107.reuse ;  /* 0x000000136b6a7819 */ /* 0x140fe40000010e6b */
[----:B------:R-:W-:-:S02]  /*2ed0*/  SHF.L.W.U32.HI R99, R107, 0xa, R107 ;  /* 0x0000000a6b637819 */ /* 0x000fc40000010e6b */
[C-C-:B------:R-:W-:Y:S02]  /*2ee0*/  SHF.L.W.U32.HI R101, R83.reuse, 0x1a, R83.reuse ;  /* 0x0000001a53657819 */ /* 0x140fe40000010e53 */
[C-C-:B------:R-:W-:Y:S02]  /*2ef0*/  SHF.L.W.U32.HI R110, R83.reuse, 0x15, R83.reuse ;  /* 0x00000015536e7819 */ /* 0x140fe40000010e53 */
[----:B------:R-:W-:Y:S02]  /*2f00*/  SHF.L.W.U32.HI R111, R83, 0x7, R83 ;  /* 0x00000007536f7819 */ /* 0x000fe40000010e53 */
[--C-:B------:R-:W-:Y:S02]  /*2f10*/  SHF.L.W.U32.HI R113, R95, 0xd, R95.reuse ;  /* 0x0000000d5f717819 */ /* 0x100fe40000010e5f */
[----:B------:R-:W-:Y:S02]  /*2f20*/  SHF.R.U32.HI R112, RZ, 0xa, R95 ;  /* 0x0000000aff707819 */ /* 0x000fe4000001165f */
[----:B------:R-:W-:-:S02]  /*2f30*/  LOP3.LUT R99, R99, R97, R106, 0x96, !PT ;  /* 0x0000006163637212 */ /* 0x000fc400078e966a */
[----:B------:R-:W-:Y:S02]  /*2f40*/  LOP3.LUT R101, R111, R101, R110, 0x96, !PT ;  /* 0x000000656f657212 */ /* 0x000fe400078e966e */
[----:B------:R-:W-:Y:S02]  /*2f50*/  LOP3.LUT R97, R85, R83, R96, 0xb8, !PT ;  /* 0x0000005355617212 */ /* 0x000fe400078eb860 */
[----:B------:R-:W-:Y:S02]  /*2f60*/  LOP3.LUT R102, R112, R102, R113, 0x96, !PT ;  /* 0x0000006670667212 */ /* 0x000fe400078e9671 */
[C-C-:B------:R-:W-:Y:S02]  /*2f70*/  SHF.L.W.U32.HI R106, R61.reuse, 0x1a, R61.reuse ;  /* 0x0000001a3d6a7819 */ /* 0x140fe40000010e3d */
[--C-:B------:R-:W-:Y:S01]  /*2f80*/  SHF.L.W.U32.HI R111, R61, 0x15, R61.reuse ;  /* 0x000000153d6f7819 */ /* 0x100fe20000010e3d */
[----:B------:R-:W-:Y:S01]  /*2f90*/  IMAD.IADD R114, R25, 0x1, R102 ;  /* 0x0000000119727824 */ /* 0x000fe200078e0266 */
[----:B------:R-:W-:-:S02]  /*2fa0*/  SHF.L.W.U32.HI R110, R61, 0x7, R61 ;  /* 0x000000073d6e7819 */ /* 0x000fc40000010e3d */
[----:B------:R-:W-:Y:S02]  /*2fb0*/  LOP3.LUT R93, R86, R89, R107, 0xe8, !PT ;  /* 0x00000059565d7212 */ /* 0x000fe400078ee86b */
[----:B------:R-:W-:Y:S02]  /*2fc0*/  LOP3.LUT R89, R104, 0x80000000, RZ, 0x3c, !PT ;  /* 0x8000000068597812 */ /* 0x000fe400078e3cff */
[----:B------:R-:W-:Y:S02]  /*2fd0*/  IADD3 R113, PT, PT, R70, R101, R97 ;  /* 0x0000006546717210 */ /* 0x000fe40007ffe061 */
[----:B------:R-:W-:Y:S02]  /*2fe0*/  LOP3.LUT R115, R110, R106, R111, 0x96, !PT ;  /* 0x0000006a6e737212 */ /* 0x000fe400078e966f */
[----:B------:R-:W-:Y:S02]  /*2ff0*/  IADD3 R99, PT, PT, R100, R99, R93 ;  /* 0x0000006364637210 */ /* 0x000fe40007ffe05d */
[----:B------:R-:W-:-:S02]  /*3000*/  SHF.L.W.U32.HI R101, R89, 0xf, R104 ;  /* 0x0000000f59657819 */ /* 0x000fc40000010e68 */
[----:B------:R-:W-:Y:S02]  /*3010*/  SHF.L.W.U32.HI R70, R89, 0xd, R104 ;  /* 0x0000000d59467819 */ /* 0x000fe40000010e68 */
[----:B------:R-:W-:Y:S02]  /*3020*/  SHF.R.U32.HI R93, RZ, 0xa, R89 ;  /* 0x0000000aff5d7819 */ /* 0x000fe40000011659 */
[----:B------:R-:W-:Y:S02]  /*3030*/  IADD3 R110, PT, PT, R90, UR7, R113 ;  /* 0x000000075a6e7c10 */ /* 0x000fe4000fffe071 */
[----:B------:R-:W-:Y:S02]  /*3040*/  LOP3.LUT R100, R63, R61, R84, 0xb8, !PT ;  /* 0x0000003d3f647212 */ /* 0x000fe400078eb854 */
[C-C-:B------:R-:W-:Y:S02]  /*3050*/  SHF.L.W.U32.HI R97, R99.reuse, 0x1e, R99.reuse ;  /* 0x0000001e63617819 */ /* 0x140fe40000010e63 */
[----:B------:R-:W-:-:S02]  /*3060*/  SHF.L.W.U32.HI R106, R99, 0x13, R99 ;  /* 0x00000013636a7819 */ /* 0x000fc40000010e63 */
[----:B------:R-:W-:Y:S02]  /*3070*/  SHF.L.W.U32.HI R111, R99, 0xa, R99 ;  /* 0x0000000a636f7819 */ /* 0x000fe40000010e63 */
[----:B------:R-:W-:Y:S01]  /*3080*/  LOP3.LUT R101, R93, R101, R70, 0x96, !PT ;  /* 0x000000655d657212 */ /* 0x000fe200078e9646 */
[----:B------:R-:W-:Y:S01]  /*3090*/  IMAD.IADD R93, R107, 0x1, R110 ;  /* 0x000000016b5d7824 */ /* 0x000fe200078e026e */
[----:B------:R-:W-:Y:S02]  /*30a0*/  IADD3 R100, PT, PT, R60, R115, R100 ;  /* 0x000000733c647210 */ /* 0x000fe40007ffe064 */
[----:B------:R-:W-:Y:S02]  /*30b0*/  LOP3.LUT R111, R111, R97, R106, 0x96, !PT ;  /* 0x000000616f6f7212 */ /* 0x000fe400078e966a */
[C-C-:B------:R-:W-:Y:S02]  /*30c0*/  SHF.L.W.U32.HI R60, R89.reuse, 0x19, R104.reuse ;  /* 0x00000019593c7819 */ /* 0x140fe40000010e68 */
[----:B------:R-:W-:-:S02]  /*30d0*/  SHF.L.W.U32.HI R97, R89, 0xe, R104 ;  /* 0x0000000e59617819 */ /* 0x000fc40000010e68 */
[----:B------:R-:W-:Y:S02]  /*30e0*/  LOP3.LUT R104, R107, R86, R99, 0xe8, !PT ;  /* 0x000000566b687212 */ /* 0x000fe400078ee863 */
[C-C-:B------:R-:W-:Y:S02]  /*30f0*/  SHF.L.W.U32.HI R106, R93.reuse, 0x1a, R93.reuse ;  /* 0x0000001a5d6a7819 */ /* 0x140fe40000010e5d */
[C-C-:B------:R-:W-:Y:S02]  /*3100*/  SHF.L.W.U32.HI R113, R93.reuse, 0x15, R93.reuse ;  /* 0x000000155d717819 */ /* 0x140fe40000010e5d */
[----:B------:R-:W-:Y:S02]  /*3110*/  SHF.L.W.U32.HI R112, R93, 0x7, R93 ;  /* 0x000000075d707819 */ /* 0x000fe40000010e5d */
[----:B------:R-:W-:Y:S02]  /*3120*/  SHF.R.U32.HI R70, RZ, 0x3, R89 ;  /* 0x00000003ff467819 */ /* 0x000fe40000011659 */
[----:B------:R-:W-:-:S02]  /*3130*/  IADD3 R104, PT, PT, R88, R111, R104 ;  /* 0x0000006f58687210 */ /* 0x000fc40007ffe068 */
[----:B------:R-:W-:Y:S02]  /*3140*/  LOP3.LUT R106, R112, R106, R113, 0x96, !PT ;  /* 0x0000006a706a7212 */ /* 0x000fe400078e9671 */
[----:B------:R-:W-:Y:S02]  /*3150*/  LOP3.LUT R112, R96, R93, R83, 0xb8, !PT ;  /* 0x0000005d60707212 */ /* 0x000fe400078eb853 */
[----:B------:R-:W-:Y:S02]  /*3160*/  LOP3.LUT R86, R70, R60, R97, 0x96, !PT ;  /* 0x0000003c46567212 */ /* 0x000fe400078e9661 */
[C-C-:B------:R-:W-:Y:S02]  /*3170*/  SHF.L.W.U32.HI R60, R82.reuse, 0xf, R82.reuse ;  /* 0x0000000f523c7819 */ /* 0x140fe40000010e52 */
[--C-:B------:R-:W-:Y:S02]  /*3180*/  SHF.L.W.U32.HI R111, R82, 0xd, R82.reuse ;  /* 0x0000000d526f7819 */ /* 0x100fe40000010e52 */
[----:B------:R-:W-:-:S02]  /*3190*/  SHF.R.U32.HI R70, RZ, 0xa, R82 ;  /* 0x0000000aff467819 */ /* 0x000fc40000011652 */
[C-C-:B------:R-:W-:Y:S02]  /*31a0*/  SHF.L.W.U32.HI R88, R104.reuse, 0x1e, R104.reuse ;  /* 0x0000001e68587819 */ /* 0x140fe40000010e68 */
[C-C-:B------:R-:W-:Y:S02]  /*31b0*/  SHF.L.W.U32.HI R113, R104.reuse, 0x13, R104.reuse ;  /* 0x0000001368717819 */ /* 0x140fe40000010e68 */
[----:B------:R-:W-:Y:S02]  /*31c0*/  SHF.L.W.U32.HI R102, R104, 0xa, R104 ;  /* 0x0000000a68667819 */ /* 0x000fe40000010e68 */
[----:B------:R-:W-:Y:S02]  /*31d0*/  LOP3.LUT R97, R114, 0x80000000, RZ, 0x3c, !PT ;  /* 0x8000000072617812 */ /* 0x000fe400078e3cff */
[----:B------:R-:W-:Y:S02]  /*31e0*/  IADD3 R106, PT, PT, R85, R106, R112 ;  /* 0x0000006a556a7210 */ /* 0x000fe40007ffe070 */
[----:B------:R-:W-:-:S02]  /*31f0*/  LOP3.LUT R60, R70, R60, R111, 0x96, !PT ;  /* 0x0000003c463c7212 */ /* 0x000fc400078e966f */
[----:B------:R-:W-:Y:S02]  /*3200*/  LOP3.LUT R88, R102, R88, R113, 0x96, !PT ;  /* 0x0000005866587212 */ /* 0x000fe400078e9671 */
[----:B------:R-:W-:Y:S02]  /*3210*/  LOP3.LUT R107, R99, R107, R104, 0xe8, !PT ;  /* 0x0000006b636b7212 */ /* 0x000fe400078ee868 */
[C-C-:B------:R-:W-:Y:S02]  /*3220*/  SHF.L.W.U32.HI R70, R97.reuse, 0xf, R114.reuse ;  /* 0x0000000f61467819 */ /* 0x140fe40000010e72 */
[----:B------:R-:W-:Y:S02]  /*3230*/  SHF.L.W.U32.HI R85, R97, 0xd, R114 ;  /* 0x0000000d61557819 */ /* 0x000fe40000010e72 */
[----:B------:R-:W-:Y:S02]  /*3240*/  SHF.R.U32.HI R102, RZ, 0xa, R97 ;  /* 0x0000000aff667819 */ /* 0x000fe40000011661 */
[----:B------:R-:W-:-:S02]  /*3250*/  IADD3 R106, PT, PT, R89, UR8, R106 ;  /* 0x00000008596a7c10 */ /* 0x000fc4000fffe06a */
[--C-:B------:R-:W-:Y:S02]  /*3260*/  SHF.L.W.U32.HI R111, R97, 0x19, R114.reuse ;  /* 0x00000019616f7819 */ /* 0x100fe40000010e72 */
[----:B------:R-:W-:Y:S02]  /*3270*/  IADD3 R109, PT, PT, R109, R88, R107 ;  /* 0x000000586d6d7210 */ /* 0x000fe40007ffe06b */
[----:B------:R-:W-:Y:S02]  /*3280*/  SHF.L.W.U32.HI R114, R97, 0xe, R114 ;  /* 0x0000000e61727819 */ /* 0x000fe40000010e72 */
[----:B------:R-:W-:Y:S02]  /*3290*/  SHF.R.U32.HI R112, RZ, 0x3, R97 ;  /* 0x00000003ff707819 */ /* 0x000fe40000011661 */
[----:B------:R-:W-:Y:S01]  /*32a0*/  LOP3.LUT R88, R102, R70, R85, 0x96, !PT ;  /* 0x0000004666587212 */ /* 0x000fe200078e9655 */
[----:B------:R-:W-:Y:S01]  /*32b0*/  IMAD.IADD R102, R99, 0x1, R106 ;  /* 0x0000000163667824 */ /* 0x000fe200078e026a */
[----:B------:R-:W-:-:S02]  /*32c0*/  LOP3.LUT R85, R112, R111, R114, 0x96, !PT ;  /* 0x0000006f70557212 */ /* 0x000fc400078e9672 */
[--C-:B------:R-:W-:Y:S01]  /*32d0*/  SHF.L.W.U32.HI R70, R109, 0x1e, R109.reuse ;  /* 0x0000001e6d467819 */ /* 0x100fe20000010e6d */
[----:B------:R-:W-:Y:S01]  /*32e0*/  IMAD.IADD R88, R77, 0x1, R88 ;  /* 0x000000014d587824 */ /* 0x000fe200078e0258 */
        /* <DEDUP_REMOVED lines=8> */
[C-C-:B------:R-:W-:Y:S02]  /*3370*/  SHF.L.W.U32.HI R70, R64.reuse, 0x19, R64.reuse ;  /* 0x0000001940467819 */ /* 0x140fe40000010e40 */
[--C-:B------:R-:W-:Y:S02]  /*3380*/  SHF.L.W.U32.HI R107, R64, 0xe, R64.reuse ;  /* 0x0000000e406b7819 */ /* 0x100fe40000010e40 */
[----:B------:R-:W-:-:S02]  /*3390*/  SHF.R.U32.HI R111, RZ, 0x3, R64 ;  /* 0x00000003ff6f7819 */ /* 0x000fc40000011640 */
[----:B------:R-:W-:Y:S02]  /*33a0*/  LOP3.LUT R112, R83, R102, R93, 0xb8, !PT ;  /* 0x0000006653707212 */ /* 0x000fe400078eb85d */
[----:B------:R-:W-:Y:S02]  /*33b0*/  IADD3 R60, PT, PT, R73, R60, R64 ;  /* 0x0000003c493c7210 */ /* 0x000fe40007ffe040 */
[----:B------:R-:W-:Y:S02]  /*33c0*/  IADD3 R110, PT, PT, R110, R113, R99 ;  /* 0x000000716e6e7210 */ /* 0x000fe40007ffe063 */
[----:B------:R-:W-:Y:S02]  /*33d0*/  LOP3.LUT R70, R111, R70, R107, 0x96, !PT ;  /* 0x000000466f467212 */ /* 0x000fe400078e966b */
[----:B------:R-:W-:Y:S02]  /*33e0*/  IADD3 R115, PT, PT, R96, R115, R112 ;  /* 0x0000007360737210 */ /* 0x000fe40007ffe070 */
        /* <DEDUP_REMOVED lines=8> */
[----:B------:R-:W-:Y:S02]  /*3470*/  IADD3 R111, PT, PT, R82, UR9, R115 ;  /* 0x00000009526f7c10 */ /* 0x000fe4000fffe073 */
[C-C-:B------:R-:W-:Y:S02]  /*3480*/  SHF.L.W.U32.HI R113, R87.reuse, 0x1e, R87.reuse ;  /* 0x0000001e57717819 */ /* 0x140fe40000010e57 */
[C---:B------:R-:W-:Y:S01]  /*3490*/  SHF.L.W.U32.HI R114, R87.reuse, 0x13, R87 ;  /* 0x0000001357727819 */ /* 0x040fe20000010e57 */
[----:B------:R-:W-:Y:S01]  /*34a0*/  IMAD.IADD R99, R104, 0x1, R111 ;  /* 0x0000000168637824 */ /* 0x000fe200078e026f */
[----:B------:R-:W-:Y:S02]  /*34b0*/  SHF.L.W.U32.HI R115, R87, 0xa, R87 ;  /* 0x0000000a57737819 */ /* 0x000fe40000010e57 */
[----:B------:R-:W-:-:S02]  /*34c0*/  LOP3.LUT R112, R109, R104, R110, 0xe8, !PT ;  /* 0x000000686d707212 */ /* 0x000fc400078ee86e */
[----:B------:R-:W-:Y:S02]  /*34d0*/  LOP3.LUT R104, R115, R113, R114, 0x96, !PT ;  /* 0x0000007173687212 */ /* 0x000fe400078e9672 */
[----:B------:R-:W-:Y:S02]  /*34e0*/  IADD3 R107, PT, PT, R106, R107, R112 ;  /* 0x0000006b6a6b7210 */ /* 0x000fe40007ffe070 */
[----:B------:R-:W-:Y:S02]  /*34f0*/  IADD3 R96, PT, PT, R20, R96, R91 ;  /* 0x0000006014607210 */ /* 0x000fe40007ffe05b */
[C-C-:B------:R-:W-:Y:S02]  /*3500*/  SHF.L.W.U32.HI R106, R99.reuse, 0x1a, R99.reuse ;  /* 0x0000001a636a7819 */ /* 0x140fe40000010e63 */
[--C-:B------:R-:W-:Y:S01]  /*3510*/  SHF.L.W.U32.HI R113, R99, 0x15, R99.reuse ;  /* 0x0000001563717819 */ /* 0x100fe20000010e63 */
[----:B------:R-:W-:Y:S01]  /*3520*/  IMAD.IADD R81, R81, 0x1, R96 ;  /* 0x0000000151517824 */ /* 0x000fe200078e0260 */
[----:B------:R-:W-:-:S02]  /*3530*/  SHF.L.W.U32.HI R112, R99, 0x7, R99 ;  /* 0x0000000763707819 */ /* 0x000fc40000010e63 */
[C---:B------:R-:W-:Y:S02]  /*3540*/  SHF.L.W.U32.HI R96, R107.reuse, 0x1e, R107 ;  /* 0x0000001e6b607819 */ /* 0x040fe40000010e6b */
[----:B------:R-:W-:Y:S02]  /*3550*/  LOP3.LUT R114, R112, R106, R113, 0x96, !PT ;  /* 0x0000006a70727212 */ /* 0x000fe400078e9671 */
[C-C-:B------:R-:W-:Y:S02]  /*3560*/  SHF.L.W.U32.HI R113, R107.reuse, 0x13, R107.reuse ;  /* 0x000000136b717819 */ /* 0x140fe40000010e6b */
[----:B------:R-:W-:Y:S02]  /*3570*/  SHF.L.W.U32.HI R106, R107, 0xa, R107 ;  /* 0x0000000a6b6a7819 */ /* 0x000fe40000010e6b */
[----:B------:R-:W-:Y:S02]  /*3580*/  LOP3.LUT R115, R93, R99, R102, 0xb8, !PT ;  /* 0x000000635d737212 */ /* 0x000fe400078eb866 */
[----:B------:R-:W-:-:S02]  /*3590*/  LOP3.LUT R112, R106, R96, R113, 0x96, !PT ;  /* 0x000000606a707212 */ /* 0x000fc400078e9671 */
[----:B------:R-:W-:Y:S02]  /*35a0*/  IADD3 R114, PT, PT, R83, R114, R115 ;  /* 0x0000007253727210 */ /* 0x000fe40007ffe073 */
[C-C-:B------:R-:W-:Y:S02]  /*35b0*/  SHF.L.W.U32.HI R96, R81.reuse, 0xf, R81.reuse ;  /* 0x0000000f51607819 */ /* 0x140fe40000010e51 */
[--C-:B------:R-:W-:Y:S02]  /*35c0*/  SHF.L.W.U32.HI R83, R81, 0xd, R81.reuse ;  /* 0x0000000d51537819 */ /* 0x100fe40000010e51 */
[----:B------:R-:W-:Y:S02]  /*35d0*/  SHF.R.U32.HI R106, RZ, 0xa, R81 ;  /* 0x0000000aff6a7819 */ /* 0x000fe40000011651 */
[----:B------:R-:W-:Y:S02]  /*35e0*/  LOP3.LUT R113, R110, R109, R107, 0xe8, !PT ;  /* 0x0000006d6e717212 */ /* 0x000fe400078ee86b */
[----:B------:R-:W-:Y:S01]  /*35f0*/  LOP3.LUT R96, R106, R96, R83, 0x96, !PT ;  /* 0x000000606a607212 */ /* 0x000fe200078e9653 */
[----:B------:R-:W-:Y:S01]  /*3600*/  IMAD.IADD R83, R76, 0x1, R101 ;  /* 0x000000014c537824 */ /* 0x000fe200078e0265 */
[----:B------:R-:W-:Y:S01]  /*3610*/  IADD3 R106, PT, PT, R111, R112, R113 ;  /* 0x000000706f6a7210 */ /* 0x000fe20007ffe071 */
[----:B------:R-:W-:Y:S01]  /*3620*/  IMAD.IADD R113, R57, 0x1, R100 ;  /* 0x0000000139717824 */ /* 0x000fe200078e0264 */
[----:B------:R-:W-:-:S02]  /*3630*/  LOP3.LUT R112, R92, R103, R87, 0xe8, !PT ;  /* 0x000000675c707212 */ /* 0x000fc400078ee857 */
[----:B------:R-:W-:Y:S01]  /*3640*/  IADD3 R114, PT, PT, R83, UR10, R114 ;  /* 0x0000000a53727c10 */ /* 0x000fe2000fffe072 */
[----:B------:R-:W-:Y:S01]  /*3650*/  IMAD.IADD R94, R94, 0x1, R113 ;  /* 0x000000015e5e7824 */ /* 0x000fe200078e0271 */
[C-C-:B------:R-:W-:Y:S02]  /*3660*/  SHF.L.W.U32.HI R100, R106.reuse, 0x1e, R106.reuse ;  /* 0x0000001e6a647819 */ /* 0x140fe40000010e6a */
[C---:B------:R-:W-:Y:S01]  /*3670*/  SHF.L.W.U32.HI R101, R106.reuse, 0x13, R106 ;  /* 0x000000136a657819 */ /* 0x040fe20000010e6a */
[----:B------:R-:W-:Y:S01]  /*3680*/  IMAD.IADD R109, R109, 0x1, R114 ;  /* 0x000000016d6d7824 */ /* 0x000fe200078e0272 */
[----:B------:R-:W-:Y:S02]  /*3690*/  SHF.L.W.U32.HI R111, R106, 0xa, R106 ;  /* 0x0000000a6a6f7819 */ /* 0x000fe40000010e6a */
[----:B------:R-:W-:Y:S02]  /*36a0*/  IADD3 R104, PT, PT, R113, R104, R112 ;  /* 0x0000006871687210 */ /* 0x000fe40007ffe070 */
[----:B------:R-:W-:-:S02]  /*36b0*/  LOP3.LUT R101, R111, R100, R101, 0x96, !PT ;  /* 0x000000646f657212 */ /* 0x000fc400078e9665 */
[C-C-:B------:R-:W-:Y:S02]  /*36c0*/  SHF.L.W.U32.HI R100, R109.reuse, 0x1a, R109.reuse ;  /* 0x0000001a6d647819 */ /* 0x140fe40000010e6d */
[C-C-:B------:R-:W-:Y:S02]  /*36d0*/  SHF.L.W.U32.HI R111, R109.reuse, 0x15, R109.reuse ;  /* 0x000000156d6f7819 */ /* 0x140fe40000010e6d */
[----:B------:R-:W-:Y:S02]  /*36e0*/  SHF.L.W.U32.HI R112, R109, 0x7, R109 ;  /* 0x000000076d707819 */ /* 0x000fe40000010e6d */
[----:B------:R-:W-:Y:S02]  /*36f0*/  SHF.L.W.U32.HI R113, R94, 0x1a, R94 ;  /* 0x0000001a5e717819 */ /* 0x000fe40000010e5e */
[----:B------:R-:W-:Y:S02]  /*3700*/  LOP3.LUT R112, R112, R100, R111, 0x96, !PT ;  /* 0x0000006470707212 */ /* 0x000fe400078e966f */
[----:B------:R-:W-:-:S02]  /*3710*/  LOP3.LUT R100, R107, R110, R106, 0xe8, !PT ;  /* 0x0000006e6b647212 */ /* 0x000fc400078ee86a */
[----:B------:R-:W-:Y:S02]  /*3720*/  LOP3.LUT R111, R102, R109, R99, 0xb8, !PT ;  /* 0x0000006d666f7212 */ /* 0x000fe400078eb863 */
[----:B------:R-:W-:Y:S02]  /*3730*/  IADD3 R101, PT, PT, R114, R101, R100 ;  /* 0x0000006572657210 */ /* 0x000fe40007ffe064 */
[----:B------:R-:W-:Y:S02]  /*3740*/  IADD3 R111, PT, PT, R93, R112, R111 ;  /* 0x000000705d6f7210 */ /* 0x000fe40007ffe06f */
[C-C-:B------:R-:W-:Y:S02]  /*3750*/  SHF.L.W.U32.HI R93, R101.reuse, 0x1e, R101.reuse ;  /* 0x0000001e655d7819 */ /* 0x140fe40000010e65 */
[C-C-:B------:R-:W-:Y:S02]  /*3760*/  SHF.L.W.U32.HI R100, R101.reuse, 0x13, R101.reuse ;  /* 0x0000001365647819 */ /* 0x140fe40000010e65 */
[----:B------:R-:W-:-:S02]  /*3770*/  SHF.L.W.U32.HI R112, R101, 0xa, R101 ;  /* 0x0000000a65707819 */ /* 0x000fc40000010e65 */
[C-C-:B------:R-:W-:Y:S02]  /*3780*/  SHF.L.W.U32.HI R114, R94.reuse, 0x15, R94.reuse ;  /* 0x000000155e727819 */ /* 0x140fe40000010e5e */
[----:B------:R-:W-:Y:S02]  /*3790*/  SHF.L.W.U32.HI R115, R94, 0x7, R94 ;  /* 0x000000075e737819 */ /* 0x000fe40000010e5e */
[----:B------:R-:W-:Y:S02]  /*37a0*/  LOP3.LUT R100, R112, R93, R100, 0x96, !PT ;  /* 0x0000005d70647212 */ /* 0x000fe400078e9664 */
[----:B------:R-:W-:Y:S02]  /*37b0*/  IADD3 R93, PT, PT, R60, UR11, R111 ;  /* 0x0000000b3c5d7c10 */ /* 0x000fe4000fffe06f */
[----:B------:R-:W-:Y:S02]  /*37c0*/  LOP3.LUT R114, R115, R113, R114, 0x96, !PT ;  /* 0x0000007173727212 */ /* 0x000fe400078e9672 */
[----:B------:R-:W-:Y:S01]  /*37d0*/  LOP3.LUT R113, R84, R94, R61, 0xb8, !PT ;  /* 0x0000005e54717212 */ /* 0x000fe200078eb83d */
[----:B------:R-:W-:Y:S01]  /*37e0*/  IMAD.IADD R110, R110, 0x1, R93 ;  /* 0x000000016e6e7824 */ /* 0x000fe200078e025d */
[----:B------:R-:W-:-:S02]  /*37f0*/  LOP3.LUT R112, R106, R107, R101, 0xe8, !PT ;  /* 0x0000006b6a707212 */ /* 0x000fc400078ee865 */
[----:B------:R-:W-:Y:S02]  /*3800*/  IADD3 R111, PT, PT, R63, R114, R113 ;  /* 0x000000723f6f7210 */ /* 0x000fe40007ffe071 */
[----:B------:R-:W-:Y:S02]  /*3810*/  IADD3 R100, PT, PT, R93, R100, R112 ;  /* 0x000000645d647210 */ /* 0x000fe40007ffe070 */
[C-C-:B------:R-:W-:Y:S02]  /*3820*/  SHF.L.W.U32.HI R63, R83.reuse, 0xf, R83.reuse ;  /* 0x0000000f533f7819 */ /* 0x140fe40000010e53 */
[--C-:B------:R-:W-:Y:S02]  /*3830*/  SHF.L.W.U32.HI R112, R83, 0xd, R83.reuse ;  /* 0x0000000d53707819 */ /* 0x100fe40000010e53 */
[----:B------:R-:W-:Y:S02]  /*3840*/  SHF.R.U32.HI R93, RZ, 0xa, R83 ;  /* 0x0000000aff5d7819 */ /* 0x000fe40000011653 */
[----:B------:R-:W-:-:S02]  /*3850*/  SHF.L.W.U32.HI R113, R110, 0x1a, R110 ;  /* 0x0000001a6e717819 */ /* 0x000fc40000010e6e */
[C-C-:B------:R-:W-:Y:S02]  /*3860*/  SHF.L.W.U32.HI R114, R110.reuse, 0x15, R110.reuse ;  /* 0x000000156e727819 */ /* 0x140fe40000010e6e */
[----:B------:R-:W-:Y:S02]  /*3870*/  SHF.L.W.U32.HI R115, R110, 0x7, R110 ;  /* 0x000000076e737819 */ /* 0x000fe40000010e6e */
[----:B------:R-:W-:Y:S02]  /*3880*/  LOP3.LUT R63, R93, R63, R112, 0x96, !PT ;  /* 0x0000003f5d3f7212 */ /* 0x000fe400078e9670 */
[----:B------:R-:W-:Y:S02]  /*3890*/  LOP3.LUT R115, R115, R113, R114, 0x96, !PT ;  /* 0x0000007173737212 */ /* 0x000fe400078e9672 */
[----:B------:R-:W-:Y:S02]  /*38a0*/  LOP3.LUT R93, R99, R110, R109, 0xb8, !PT ;  /* 0x0000006e635d7212 */ /* 0x000fe400078eb86d */
[----:B------:R-:W-:-:S02]  /*38b0*/  SHF.L.W.U32.HI R113, R104, 0x1e, R104 ;  /* 0x0000001e68717819 */ /* 0x000fc40000010e68 */
[C-C-:B------:R-:W-:Y:S02]  /*38c0*/  SHF.L.W.U32.HI R112, R104.reuse, 0x13, R104.reuse ;  /* 0x0000001368707819 */ /* 0x140fe40000010e68 */
[----:B------:R-:W-:Y:S02]  /*38d0*/  SHF.L.W.U32.HI R114, R104, 0xa, R104 ;  /* 0x0000000a68727819 */ /* 0x000fe40000010e68 */
[----:B------:R-:W-:Y:S02]  /*38e0*/  IADD3 R102, PT, PT, R102, R115, R93 ;  /* 0x0000007366667210 */ /* 0x000fe40007ffe05d */
[----:B------:R-:W-:Y:S02]  /*38f0*/  IADD3 R63, PT, PT, R53, R63, R62 ;  /* 0x0000003f353f7210 */ /* 0x000fe40007ffe03e */
[----:B------:R-:W-:Y:S02]  /*3900*/  LOP3.LUT R113, R114, R113, R112, 0x96, !PT ;  /* 0x0000007172717212 */ /* 0x000fe400078e9670 */
[----:B------:R-:W-:-:S02]  /*3910*/  SHF.L.W.U32.HI R93, R100, 0x1e, R100 ;  /* 0x0000001e645d7819 */ /* 0x000fc40000010e64 */
[C-C-:B------:R-:W-:Y:S02]  /*3920*/  SHF.L.W.U32.HI R112, R100.reuse, 0x13, R100.reuse ;  /* 0x0000001364707819 */ /* 0x140fe40000010e64 */
[----:B------:R-:W-:Y:S02]  /*3930*/  SHF.L.W.U32.HI R114, R100, 0xa, R100 ;  /* 0x0000000a64727819 */ /* 0x000fe40000010e64 */
[----:B------:R-:W-:Y:S02]  /*3940*/  IADD3 R102, PT, PT, R63, UR12, R102 ;  /* 0x0000000c3f667c10 */ /* 0x000fe4000fffe066 */
[----:B------:R-:W-:Y:S02]  /*3950*/  LOP3.LUT R93, R114, R93, R112, 0x96, !PT ;  /* 0x0000005d725d7212 */ /* 0x000fe400078e9670 */
[----:B------:R-:W-:Y:S01]  /*3960*/  LOP3.LUT R114, R101, R106, R100, 0xe8, !PT ;  /* 0x0000006a65727212 */ /* 0x000fe200078ee864 */
[----:B------:R-:W-:Y:S01]  /*3970*/  IMAD.IADD R112, R107, 0x1, R102 ;  /* 0x000000016b707824 */ /* 0x000fe200078e0266 */
[----:B------:R-:W-:-:S02]  /*3980*/  IADD3 R116, PT, PT, R54, 0x2000000, R111 ;  /* 0x0200000036747810 */ /* 0x000fc40007ffe06f */
[----:B------:R-:W-:Y:S02]  /*3990*/  IADD3 R93, PT, PT, R102, R93, R114 ;  /* 0x0000005d665d7210 */ /* 0x000fe40007ffe072 */
[C---:B------:R-:W-:Y:S01]  /*39a0*/  SHF.L.W.U32.HI R102, R112.reuse, 0x1a, R112 ;  /* 0x0000001a70667819 */ /* 0x040fe20000010e70 */
[----:B------:R-:W-:Y:S01]  /*39b0*/  IMAD.IADD R103, R103, 0x1, R116 ;  /* 0x0000000167677824 */ /* 0x000fe200078e0274 */
[C-C-:B------:R-:W-:Y:S02]  /*39c0*/  SHF.L.W.U32.HI R107, R112.reuse, 0x15, R112.reuse ;  /* 0x00000015706b7819 */ /* 0x140fe40000010e70 */
[----:B------:R-:W-:Y:S02]  /*39d0*/  SHF.L.W.U32.HI R114, R112, 0x7, R112 ;  /* 0x0000000770727819 */ /* 0x000fe40000010e70 */
[----:B------:R-:W-:Y:S02]  /*39e0*/  LOP3.LUT R111, R109, R112, R110, 0xb8, !PT ;  /* 0x000000706d6f7212 */ /* 0x000fe400078eb86e */
[----:B------:R-:W-:-:S02]  /*39f0*/  LOP3.LUT R102, R114, R102, R107, 0x96, !PT ;  /* 0x0000006672667212 */ /* 0x000fc400078e966b */
[----:B------:R-:W-:Y:S02]  /*3a00*/  LOP3.LUT R107, R87, R92, R104, 0xe8, !PT ;  /* 0x0000005c576b7212 */ /* 0x000fe400078ee868 */
[----:B------:R-:W-:Y:S02]  /*3a10*/  IADD3 R114, PT, PT, R99, R102, R111 ;  /* 0x0000006663727210 */ /* 0x000fe40007ffe06f */
[C-C-:B------:R-:W-:Y:S02]  /*3a20*/  SHF.L.W.U32.HI R99, R93.reuse, 0x1e, R93.reuse ;  /* 0x0000001e5d637819 */ /* 0x140fe40000010e5d */
[C-C-:B------:R-:W-:Y:S02]  /*3a30*/  SHF.L.W.U32.HI R102, R93.reuse, 0x13, R93.reuse ;  /* 0x000000135d667819 */ /* 0x140fe40000010e5d */
[----:B------:R-:W-:Y:S02]  /*3a40*/  SHF.L.W.U32.HI R111, R93, 0xa, R93 ;  /* 0x0000000a5d6f7819 */ /* 0x000fe40000010e5d */
[----:B------:R-:W-:-:S02]  /*3a50*/  IADD3 R107, PT, PT, R116, R113, R107 ;  /* 0x00000071746b7210 */ /* 0x000fc40007ffe06b */
[----:B------:R-:W-:Y:S02]  /*3a60*/  LOP3.LUT R116, R111, R99, R102, 0x96, !PT ;  /* 0x000000636f747212 */ /* 0x000fe400078e9666 */
[C-C-:B------:R-:W-:Y:S02]  /*3a70*/  SHF.L.W.U32.HI R99, R63.reuse, 0xf, R63.reuse ;  /* 0x0000000f3f637819 */ /* 0x140fe40000010e3f */
[--C-:B------:R-:W-:Y:S02]  /*3a80*/  SHF.L.W.U32.HI R102, R63, 0xd, R63.reuse ;  /* 0x0000000d3f667819 */ /* 0x100fe40000010e3f */
[----:B------:R-:W-:Y:S02]  /*3a90*/  IADD3 R115, PT, PT, R81, UR13, R114 ;  /* 0x0000000d51737c10 */ /* 0x000fe4000fffe072 */
[----:B------:R-:W-:Y:S02]  /*3aa0*/  SHF.R.U32.HI R111, RZ, 0xa, R63 ;  /* 0x0000000aff6f7819 */ /* 0x000fe4000001163f */
[----:B------:R-:W-:-:S02]  /*3ab0*/  LOP3.LUT R114, R100, R101, R93, 0xe8, !PT ;  /* 0x0000006564727212 */ /* 0x000fc400078ee85d */
[----:B------:R-:W-:Y:S01]  /*3ac0*/  LOP3.LUT R113, R111, R99, R102, 0x96, !PT ;  /* 0x000000636f717212 */ /* 0x000fe200078e9666 */
[----:B------:R-:W-:Y:S01]  /*3ad0*/  IMAD.IADD R99, R106, 0x1, R115 ;  /* 0x000000016a637824 */ /* 0x000fe200078e0273 */
[----:B------:R-:W-:Y:S02]  /*3ae0*/  IADD3 R102, PT, PT, R115, R116, R114 ;  /* 0x0000007473667210 */ /* 0x000fe40007ffe072 */
[C-C-:B------:R-:W-:Y:S02]  /*3af0*/  SHF.L.W.U32.HI R111, R103.reuse, 0x1a, R103.reuse ;  /* 0x0000001a676f7819 */ /* 0x140fe40000010e67 */
[C-C-:B------:R-:W-:Y:S02]  /*3b00*/  SHF.L.W.U32.HI R106, R103.reuse, 0x15, R103.reuse ;  /* 0x00000015676a7819 */ /* 0x140fe40000010e67 */
[----:B------:R-:W-:Y:S02]  /*3b10*/  SHF.L.W.U32.HI R114, R103, 0x7, R103 ;  /* 0x0000000767727819 */ /* 0x000fe40000010e67 */
[----:B------:R-:W-:-:S02]  /*3b20*/  SHF.L.W.U32.HI R115, R99, 0x15, R99 ;  /* 0x0000001563737819 */ /* 0x000fc40000010e63 */
[----:B------:R-:W-:Y:S02]  /*3b30*/  LOP3.LUT R111, R114, R111, R106, 0x96, !PT ;  /* 0x0000006f726f7212 */ /* 0x000fe400078e966a */
[C-C-:B------:R-:W-:Y:S02]  /*3b40*/  SHF.L.W.U32.HI R106, R99.reuse, 0x1a, R99.reuse ;  /* 0x0000001a636a7819 */ /* 0x140fe40000010e63 */
[----:B------:R-:W-:Y:S02]  /*3b50*/  SHF.L.W.U32.HI R114, R99, 0x7, R99 ;  /* 0x0000000763727819 */ /* 0x000fe40000010e63 */
[----:B------:R-:W-:Y:S02]  /*3b60*/  IADD3 R69, PT, PT, R69, R113, R90 ;  /* 0x0000007145457210 */ /* 0x000fe40007ffe05a */
[----:B------:R-:W-:Y:S02]  /*3b70*/  LOP3.LUT R106, R114, R106, R115, 0x96, !PT ;  /* 0x0000006a726a7212 */ /* 0x000fe400078e9673 */
[----:B------:R-:W-:Y:S01]  /*3b80*/  LOP3.LUT R114, R110, R99, R112, 0xb8, !PT ;  /* 0x000000636e727212 */ /* 0x000fe200078eb870 */
[----:B------:R-:W-:Y:S01]  /*3b90*/  IMAD.IADD R69, R26, 0x1, R69 ;  /* 0x000000011a457824 */ /* 0x000fe200078e0245 */
[----:B------:R-:W-:-:S02]  /*3ba0*/  SHF.L.W.U32.HI R113, R102, 0xa, R102 ;  /* 0x0000000a66717819 */ /* 0x000fc40000010e66 */
[----:B------:R-:W-:Y:S02]  /*3bb0*/  IADD3 R106, PT, PT, R109, R106, R114 ;  /* 0x0000006a6d6a7210 */ /* 0x000fe40007ffe072 */
[C-C-:B------:R-:W-:Y:S02]  /*3bc0*/  SHF.L.W.U32.HI R109, R102.reuse, 0x1e, R102.reuse ;  /* 0x0000001e666d7819 */ /* 0x140fe40000010e66 */
[----:B------:R-:W-:-:S04]  /*3bd0*/  SHF.L.W.U32.HI R114, R102, 0x13, R102 ;  /* 0x0000001366727819 */ /* 0x000fc80000010e66 */
[----:B------:R-:W-:Y:S02]  /*3be0*/  LOP3.LUT R113, R113, R109, R114, 0x96, !PT ;  /* 0x0000006d71717212 */ /* 0x000fe400078e9672 */
[----:B------:R-:W-:Y:S02]  /*3bf0*/  IADD3 R109, PT, PT, R24, R96, R89 ;  /* 0x00000060186d7210 */ /* 0x000fe40007ffe059 */
[----:B------:R-:W-:Y:S02]  /*3c00*/  LOP3.LUT R114, R61, R103, R94, 0xb8, !PT ;  /* 0x000000673d727212 */ /* 0x000fe400078eb85e */
[----:B------:R-:W-:Y:S01]  /*3c10*/  IADD3 R96, PT, PT, R69, UR14, R106 ;  /* 0x0000000e45607c10 */ /* 0x000fe2000fffe06a */
[----:B------:R-:W-:Y:S01]  /*3c20*/  IMAD.IADD R68, R68, 0x1, R109 ;  /* 0x0000000144447824 */ /* 0x000fe200078e026d */
[----:B------:R-:W-:Y:S02]  /*3c30*/  IADD3 R111, PT, PT, R84, R111, R114 ;  /* 0x0000006f546f7210 */ /* 0x000fe40007ffe072 */
[----:B------:R-:W-:Y:S01]  /*3c40*/  LOP3.LUT R106, R93, R100, R102, 0xe8, !PT ;  /* 0x000000645d6a7212 */ /* 0x000fe200078ee866 */
[----:B------:R-:W-:Y:S01]  /*3c50*/  IMAD.IADD R84, R101, 0x1, R96 ;  /* 0x0000000165547824 */ /* 0x000fe200078e0260 */
[----:B------:R-:W-:Y:S01]  /*3c60*/  SHF.L.W.U32.HI R114, R68, 0xf, R68 ;  /* 0x0000000f44727819 */ /* 0x000fe20000010e44 */
[----:B------:R-:W-:Y:S01]  /*3c70*/  IMAD.IADD R111, R52, 0x1, R111 ;  /* 0x00000001346f7824 */ /* 0x000fe200078e026f */
[----:B------:R-:W-:-:S02]  /*3c80*/  IADD3 R106, PT, PT, R96, R113, R106 ;  /* 0x00000071606a7210 */ /* 0x000fc40007ffe06a */
[--C-:B------:R-:W-:Y:S01]  /*3c90*/  SHF.L.W.U32.HI R109, R84, 0x1a, R84.reuse ;  /* 0x0000001a546d7819 */ /* 0x100fe20000010e54 */
[----:B------:R-:W-:Y:S01]  /*3ca0*/  IMAD.IADD R92, R92, 0x1, R111 ;  /* 0x000000015c5c7824 */ /* 0x000fe200078e026f */
[C-C-:B------:R-:W-:Y:S02]  /*3cb0*/  SHF.L.W.U32.HI R116, R84.reuse, 0x15, R84.reuse ;  /* 0x0000001554747819 */ /* 0x140fe40000010e54 */
[----:B------:R-:W-:Y:S02]  /*3cc0*/  SHF.L.W.U32.HI R113, R84, 0x7, R84 ;  /* 0x0000000754717819 */ /* 0x000fe40000010e54 */
[--C-:B------:R-:W-:Y:S02]  /*3cd0*/  SHF.L.W.U32.HI R101, R68, 0xd, R68.reuse ;  /* 0x0000000d44657819 */ /* 0x100fe40000010e44 */
[----:B------:R-:W-:Y:S02]  /*3ce0*/  SHF.R.U32.HI R96, RZ, 0xa, R68 ;  /* 0x0000000aff607819 */ /* 0x000fe40000011644 */
[----:B------:R-:W-:-:S02]  /*3cf0*/  LOP3.LUT R113, R113, R109, R116, 0x96, !PT ;  /* 0x0000006d71717212 */ /* 0x000fc400078e9674 */
[----:B------:R-:W-:Y:S02]  /*3d00*/  LOP3.LUT R115, R112, R84, R99, 0xb8, !PT ;  /* 0x0000005470737212 */ /* 0x000fe400078eb863 */
[----:B------:R-:W-:Y:S02]  /*3d10*/  LOP3.LUT R114, R96, R114, R101, 0x96, !PT ;  /* 0x0000007260727212 */ /* 0x000fe400078e9665 */
[C-C-:B------:R-:W-:Y:S02]  /*3d20*/  SHF.L.W.U32.HI R96, R69.reuse, 0xf, R69.reuse ;  /* 0x0000000f45607819 */ /* 0x140fe40000010e45 */
[--C-:B------:R-:W-:Y:S02]  /*3d30*/  SHF.L.W.U32.HI R101, R69, 0xd, R69.reuse ;  /* 0x0000000d45657819 */ /* 0x100fe40000010e45 */
[----:B------:R-:W-:Y:S02]  /*3d40*/  SHF.R.U32.HI R109, RZ, 0xa, R69 ;  /* 0x0000000aff6d7819 */ /* 0x000fe40000011645 */
[----:B------:R-:W-:-:S02]  /*3d50*/  IADD3 R113, PT, PT, R110, R113, R115 ;  /* 0x000000716e717210 */ /* 0x000fc40007ffe073 */
[----:B------:R-:W-:Y:S02]  /*3d60*/  LOP3.LUT R96, R109, R96, R101, 0x96, !PT ;  /* 0x000000606d607212 */ /* 0x000fe400078e9665 */
[C-C-:B------:R-:W-:Y:S02]  /*3d70*/  SHF.L.W.U32.HI R101, R106.reuse, 0x1e, R106.reuse ;  /* 0x0000001e6a657819 */ /* 0x140fe40000010e6a */
[C-C-:B------:R-:W-:Y:S02]  /*3d80*/  SHF.L.W.U32.HI R110, R106.reuse, 0x13, R106.reuse ;  /* 0x000000136a6e7819 */ /* 0x140fe40000010e6a */
[----:B------:R-:W-:Y:S02]  /*3d90*/  SHF.L.W.U32.HI R109, R106, 0xa, R106 ;  /* 0x0000000a6a6d7819 */ /* 0x000fe40000010e6a */
[----:B------:R-:W-:Y:S02]  /*3da0*/  IADD3 R113, PT, PT, R68, UR15, R113 ;  /* 0x0000000f44717c10 */ /* 0x000fe4000fffe071 */
[----:B------:R-:W-:-:S02]  /*3db0*/  LOP3.LUT R110, R109, R101, R110, 0x96, !PT ;  /* 0x000000656d6e7212 */ /* 0x000fc400078e966e */
[----:B------:R-:W-:Y:S01]  /*3dc0*/  LOP3.LUT R101, R102, R93, R106, 0xe8, !PT ;  /* 0x0000005d66657212 */ /* 0x000fe200078ee86a */
[----:B------:R-:W-:Y:S01]  /*3dd0*/  IMAD.IADD R100, R100, 0x1, R113 ;  /* 0x0000000164647824 */ /* 0x000fe200078e0271 */
[----:B------:R-:W-:Y:S02]  /*3de0*/  IADD3 R96, PT, PT, R67, R96, R82 ;  /* 0x0000006043607210 */ /* 0x000fe40007ffe052 */
[----:B------:R-:W-:Y:S02]  /*3df0*/  IADD3 R101, PT, PT, R113, R110, R101 ;  /* 0x0000006e71657210 */ /* 0x000fe40007ffe065 */
[C---:B------:R-:W-:Y:S01]  /*3e00*/  SHF.L.W.U32.HI R109, R100.reuse, 0x1a, R100 ;  /* 0x0000001a646d7819 */ /* 0x040fe20000010e64 */
[----:B------:R-:W-:Y:S01]  /*3e10*/  IMAD.IADD R67, R27, 0x1, R96 ;  /* 0x000000011b437824 */ /* 0x000fe200078e0260 */
[C-C-:B------:R-:W-:Y:S02]  /*3e20*/  SHF.L.W.U32.HI R110, R100.reuse, 0x15, R100.reuse ;  /* 0x00000015646e7819 */ /* 0x140fe40000010e64 */
[----:B------:R-:W-:-:S02]  /*3e30*/  SHF.L.W.U32.HI R113, R100, 0x7, R100 ;  /* 0x0000000764717819 */ /* 0x000fc40000010e64 */
[--C-:B------:R-:W-:Y:S02]  /*3e40*/  LOP3.LUT R96, R106, R102, R101.reuse, 0xe8, !PT ;  /* 0x000000666a607212 */ /* 0x100fe400078ee865 */
[----:B------:R-:W-:Y:S02]  /*3e50*/  LOP3.LUT R109, R113, R109, R110, 0x96, !PT ;  /* 0x0000006d716d7212 */ /* 0x000fe400078e966e */
[----:B------:R-:W-:Y:S02]  /*3e60*/  LOP3.LUT R110, R99, R100, R84, 0xb8, !PT ;  /* 0x00000064636e7212 */ /* 0x000fe400078eb854 */
[C-C-:B------:R-:W-:Y:S02]  /*3e70*/  SHF.L.W.U32.HI R113, R101.reuse, 0xa, R101.reuse ;  /* 0x0000000a65717819 */ /* 0x140fe40000010e65 */
[----:B------:R-:W-:Y:S02]  /*3e80*/  IADD3 R110, PT, PT, R112, R109, R110 ;  /* 0x0000006d706e7210 */ /* 0x000fe40007ffe06e */
[----:B------:R-:W-:-:S02]  /*3e90*/  SHF.L.W.U32.HI R109, R101, 0x1e, R101 ;  /* 0x0000001e656d7819 */ /* 0x000fc40000010e65 */
[----:B------:R-:W-:Y:S02]  /*3ea0*/  SHF.L.W.U32.HI R112, R101, 0x13, R101 ;  /* 0x0000001365707819 */ /* 0x000fe40000010e65 */
[--C-:B------:R-:W-:Y:S02]  /*3eb0*/  SHF.L.W.U32.HI R116, R107, 0x13, R107.reuse ;  /* 0x000000136b747819 */ /* 0x100fe40000010e6b */
[----:B------:R-:W-:Y:S02]  /*3ec0*/  LOP3.LUT R109, R113, R109, R112, 0x96, !PT ;  /* 0x0000006d716d7212 */ /* 0x000fe400078e9670 */
[----:B------:R-:W-:Y:S02]  /*3ed0*/  IADD3 R112, PT, PT, R67, UR16, R110 ;  /* 0x0000001043707c10 */ /* 0x000fe4000fffe06e */
[C-C-:B------:R-:W-:Y:S02]  /*3ee0*/  SHF.L.W.U32.HI R113, R107.reuse, 0x1e, R107.reuse ;  /* 0x0000001e6b717819 */ /* 0x140fe40000010e6b */
[----:B------:R-:W-:-:S02]  /*3ef0*/  SHF.L.W.U32.HI R110, R107, 0xa, R107 ;  /* 0x0000000a6b6e7819 */ /* 0x000fc40000010e6b */
[----:B------:R-:W-:Y:S01]  /*3f00*/  IADD3 R96, PT, PT, R112, R109, R96 ;  /* 0x0000006d70607210 */ /* 0x000fe20007ffe060 */
[----:B------:R-:W-:Y:S01]  /*3f10*/  IMAD.IADD R109, R93, 0x1, R112 ;  /* 0x000000015d6d7824 */ /* 0x000fe200078e0270 */
[----:B------:R-:W-:Y:S02]  /*3f20*/  LOP3.LUT R110, R110, R113, R116, 0x96, !PT ;  /* 0x000000716e6e7212 */ /* 0x000fe400078e9674 */
[C-C-:B------:R-:W-:Y:S02]  /*3f30*/  SHF.L.W.U32.HI R112, R67.reuse, 0xf, R67.reuse ;  /* 0x0000000f43707819 */ /* 0x140fe40000010e43 */
[--C-:B------:R-:W-:Y:S02]  /*3f40*/  SHF.L.W.U32.HI R93, R67, 0xd, R67.reuse ;  /* 0x0000000d435d7819 */ /* 0x100fe40000010e43 */
[----:B------:R-:W-:Y:S02]  /*3f50*/  SHF.R.U32.HI R113, RZ, 0xa, R67 ;  /* 0x0000000aff717819 */ /* 0x000fe40000011643 */
[----:B------:R-:W-:-:S02]  /*3f60*/  SHF.L.W.U32.HI R116, R109, 0x15, R109 ;  /* 0x000000156d747819 */ /* 0x000fc40000010e6d */
[----:B------:R-:W-:Y:S02]  /*3f70*/  LOP3.LUT R112, R113, R112, R93, 0x96, !PT ;  /* 0x0000007071707212 */ /* 0x000fe400078e965d */
[C-C-:B------:R-:W-:Y:S02]  /*3f80*/  SHF.L.W.U32.HI R93, R109.reuse, 0x1a, R109.reuse ;  /* 0x0000001a6d5d7819 */ /* 0x140fe40000010e6d */
[----:B------:R-:W-:Y:S02]  /*3f90*/  SHF.L.W.U32.HI R113, R109, 0x7, R109 ;  /* 0x000000076d717819 */ /* 0x000fe40000010e6d */
[----:B------:R-:W-:Y:S02]  /*3fa0*/  IADD3 R65, PT, PT, R65, R112, R60 ;  /* 0x0000007041417210 */ /* 0x000fe40007ffe03c */
[----:B------:R-:W-:Y:S02]  /*3fb0*/  LOP3.LUT R116, R113, R93, R116, 0x96, !PT ;  /* 0x0000005d71747212 */ /* 0x000fe400078e9674 */
[----:B------:R-:W-:Y:S01]  /*3fc0*/  IADD3 R93, PT, PT, R25, R114, R83 ;  /* 0x00000072195d7210 */ /* 0x000fe20007ffe053 */
[----:B------:R-:W-:Y:S01]  /*3fd0*/  IMAD.IADD R65, R34, 0x1, R65 ;  /* 0x0000000122417824 */ /* 0x000fe200078e0241 */
[----:B------:R-:W-:-:S02]  /*3fe0*/  LOP3.LUT R113, R84, R109, R100, 0xb8, !PT ;  /* 0x0000006d54717212 */ /* 0x000fc400078eb864 */
[--C-:B------:R-:W-:Y:S01]  /*3ff0*/  SHF.L.W.U32.HI R114, R96, 0x13, R96.reuse ;  /* 0x0000001360727819 */ /* 0x100fe20000010e60 */
[----:B------:R-:W-:Y:S01]  /*4000*/  IMAD.IADD R66, R66, 0x1, R93 ;  /* 0x0000000142427824 */ /* 0x000fe200078e025d */
[----:B------:R-:W-:Y:S02]  /*4010*/  IADD3 R113, PT, PT, R99, R116, R113 ;  /* 0x0000007463717210 */ /* 0x000fe40007ffe071 */
[C-C-:B------:R-:W-:Y:S02]  /*4020*/  SHF.L.W.U32.HI R93, R96.reuse, 0x1e, R96.reuse ;  /* 0x0000001e605d7819 */ /* 0x140fe40000010e60 */
[----:B------:R-:W-:Y:S02]  /*4030*/  SHF.L.W.U32.HI R99, R96, 0xa, R96 ;  /* 0x0000000a60637819 */ /* 0x000fe40000010e60 */
[----:B------:R-:W-:Y:S02]  /*4040*/  IADD3 R113, PT, PT, R66, UR17, R113 ;  /* 0x0000001142717c10 */ /* 0x000fe4000fffe071 */
[----:B------:R-:W-:-:S02]  /*4050*/  LOP3.LUT R114, R99, R93, R114, 0x96, !PT ;  /* 0x0000005d63727212 */ /* 0x000fc400078e9672 */
[----:B------:R-:W-:Y:S01]  /*4060*/  LOP3.LUT R93, R101, R106, R96, 0xe8, !PT ;  /* 0x0000006a655d7212 */ /* 0x000fe200078ee860 */
[----:B------:R-:W-:Y:S01]  /*4070*/  IMAD.IADD R102, R102, 0x1, R113 ;  /* 0x0000000166667824 */ /* 0x000fe200078e0271 */
[----:B------:R-:W-:Y:S02]  /*4080*/  SHF.L.W.U32.HI R116, R65, 0xd, R65 ;  /* 0x0000000d41747819 */ /* 0x000fe40000010e41 */
[----:B------:R-:W-:Y:S02]  /*4090*/  IADD3 R93, PT, PT, R113, R114, R93 ;  /* 0x00000072715d7210 */ /* 0x000fe40007ffe05d */
[C-C-:B------:R-:W-:Y:S02]  /*40a0*/  SHF.L.W.U32.HI R99, R102.reuse, 0x1a, R102.reuse ;  /* 0x0000001a66637819 */ /* 0x140fe40000010e66 */
[C-C-:B------:R-:W-:Y:S02]  /*40b0*/  SHF.L.W.U32.HI R114, R102.reuse, 0x15, R102.reuse ;  /* 0x0000001566727819 */ /* 0x140fe40000010e66 */
[----:B------:R-:W-:-:S02]  /*40c0*/  SHF.L.W.U32.HI R113, R102, 0x7, R102 ;  /* 0x0000000766717819 */ /* 0x000fc40000010e66 */
        /* <DEDUP_REMOVED lines=8> */
[----:B------:R-:W-:Y:S02]  /*4150*/  IADD3 R113, PT, PT, R65, UR18, R112 ;  /* 0x0000001241717c10 */ /* 0x000fe4000fffe070 */
[----:B------:R-:W-:Y:S02]  /*4160*/  LOP3.LUT R84, R104, R87, R107, 0xe8, !PT ;  /* 0x0000005768547212 */ /* 0x000fe400078ee86b */
[----:B------:R-:W-:Y:S01]  /*4170*/  IADD3 R99, PT, PT, R113, R114, R99 ;  /* 0x0000007271637210 */ /* 0x000fe20007ffe063 */
[----:B------:R-:W-:Y:S01]  /*4180*/  IMAD.IADD R113, R106, 0x1, R113 ;  /* 0x000000016a717824 */ /* 0x000fe200078e0271 */
[----:B------:R-:W-:-:S02]  /*4190*/  IADD3 R84, PT, PT, R111, R110, R84 ;  /* 0x0000006e6f547210 */ /* 0x000fc40007ffe054 */
[C-C-:B------:R-:W-:Y:S02]  /*41a0*/  SHF.L.W.U32.HI R106, R66.reuse, 0xf, R66.reuse ;  /* 0x0000000f426a7819 */ /* 0x140fe40000010e42 */
[--C-:B------:R-:W-:Y:S02]  /*41b0*/  SHF.L.W.U32.HI R111, R66, 0xd, R66.reuse ;  /* 0x0000000d426f7819 */ /* 0x100fe40000010e42 */
[----:B------:R-:W-:Y:S02]  /*41c0*/  SHF.R.U32.HI R110, RZ, 0xa, R66 ;  /* 0x0000000aff6e7819 */ /* 0x000fe40000011642 */
        /* <DEDUP_REMOVED lines=8> */
[----:B------:R-:W-:-:S02]  /*4250*/  LOP3.LUT R110, R109, R113, R102, 0xb8, !PT ;  /* 0x000000716d6e7212 */ /* 0x000fc400078eb866 */
[----:B------:R-:W-:Y:S02]  /*4260*/  LOP3.LUT R112, R114, R111, R112, 0x96, !PT ;  /* 0x0000006f72707212 */ /* 0x000fe400078e9670 */
[----:B------:R-:W-:Y:S02]  /*4270*/  IADD3 R111, PT, PT, R30, R106, R63 ;  /* 0x0000006a1e6f7210 */ /* 0x000fe40007ffe03f */
[----:B------:R-:W-:Y:S02]  /*4280*/  IADD3 R115, PT, PT, R100, R115, R110 ;  /* 0x0000007364737210 */ /* 0x000fe40007ffe06e */
[C---:B------:R-:W-:Y:S01]  /*4290*/  SHF.L.W.U32.HI R100, R99.reuse, 0x1e, R99 ;  /* 0x0000001e63647819 */ /* 0x040fe20000010e63 */
[----:B------:R-:W-:Y:S01]  /*42a0*/  IMAD.IADD R70, R70, 0x1, R111 ;  /* 0x0000000146467824 */ /* 0x000fe200078e026f */
[C-C-:B------:R-:W-:Y:S02]  /*42b0*/  SHF.L.W.U32.HI R117, R99.reuse, 0x13, R99.reuse ;  /* 0x0000001363757819 */ /* 0x140fe40000010e63 */
[----:B------:R-:W-:-:S02]  /*42c0*/  SHF.L.W.U32.HI R106, R99, 0xa, R99 ;  /* 0x0000000a636a7819 */ /* 0x000fc40000010e63 */
[----:B------:R-:W-:Y:S02]  /*42d0*/  LOP3.LUT R110, R94, R92, R103, 0xb8, !PT ;  /* 0x0000005c5e6e7212 */ /* 0x000fe400078eb867 */
[----:B------:R-:W-:Y:S02]  /*42e0*/  LOP3.LUT R117, R106, R100, R117, 0x96, !PT ;  /* 0x000000646a757212 */ /* 0x000fe400078e9675 */
[----:B------:R-:W-:Y:S02]  /*42f0*/  LOP3.LUT R100, R93, R96, R99, 0xe8, !PT ;  /* 0x000000605d647212 */ /* 0x000fe400078ee863 */
[----:B------:R-:W-:Y:S02]  /*4300*/  IADD3 R106, PT, PT, R70, UR19, R115 ;  /* 0x00000013466a7c10 */ /* 0x000fe4000fffe073 */
[----:B------:R-:W-:Y:S02]  /*4310*/  IADD3 R112, PT, PT, R61, R112, R110 ;  /* 0x000000703d707210 */ /* 0x000fe40007ffe06e */
[----:B------:R-:W-:Y:S01]  /*4320*/  IADD3 R100, PT, PT, R106, R117, R100 ;  /* 0x000000756a647210 */ /* 0x000fe20007ffe064 */
[----:B------:R-:W-:Y:S01]  /*4330*/  IMAD.IADD R106, R101, 0x1, R106 ;  /* 0x00000001656a7824 */ /* 0x000fe200078e026a */
        /* <DEDUP_REMOVED lines=8> */
[C-C-:B------:R-:W-:Y:S02]  /*43c0*/  SHF.L.W.U32.HI R110, R90.reuse, 0x19, R90.reuse ;  /* 0x000000195a6e7819 */ /* 0x140fe40000010e5a */
[--C-:B------:R-:W-:Y:S02]  /*43d0*/  SHF.L.W.U32.HI R101, R90, 0xe, R90.reuse ;  /* 0x0000000e5a657819 */ /* 0x100fe40000010e5a */
[----:B------:R-:W-:Y:S02]  /*43e0*/  SHF.R.U32.HI R111, RZ, 0x3, R90 ;  /* 0x00000003ff6f7819 */ /* 0x000fe4000001165a */
[----:B------:R-:W-:Y:S02]  /*43f0*/  LOP3.LUT R115, R102, R106, R113, 0xb8, !PT ;  /* 0x0000006a66737212 */ /* 0x000fe400078eb871 */
[----:B------:R-:W-:-:S02]  /*4400*/  LOP3.LUT R110, R111, R110, R101, 0x96, !PT ;  /* 0x0000006e6f6e7212 */ /* 0x000fc400078e9665 */
[----:B------:R-:W-:Y:S02]  /*4410*/  IADD3 R114, PT, PT, R109, R114, R115 ;  /* 0x000000726d727210 */ /* 0x000fe40007ffe073 */
[--C-:B------:R-:W-:Y:S02]  /*4420*/  SHF.L.W.U32.HI R101, R65, 0xf, R65.reuse ;  /* 0x0000000f41657819 */ /* 0x100fe40000010e41 */
[----:B------:R-:W-:Y:S02]  /*4430*/  SHF.R.U32.HI R109, RZ, 0xa, R65 ;  /* 0x0000000aff6d7819 */ /* 0x000fe40000011641 */
[--C-:B------:R-:W-:Y:S02]  /*4440*/  SHF.L.W.U32.HI R115, R91, 0x19, R91.reuse ;  /* 0x000000195b737819 */ /* 0x100fe40000010e5b */
[----:B------:R-:W-:Y:S02]  /*4450*/  LOP3.LUT R101, R109, R101, R116, 0x96, !PT ;  /* 0x000000656d657212 */ /* 0x000fe400078e9674 */
[----:B------:R-:W-:-:S02]  /*4460*/  SHF.L.W.U32.HI R116, R91, 0xe, R91 ;  /* 0x0000000e5b747819 */ /* 0x000fc40000010e5b */
[----:B------:R-:W-:Y:S02]  /*4470*/  SHF.R.U32.HI R109, RZ, 0x3, R91 ;  /* 0x00000003ff6d7819 */ /* 0x000fe4000001165b */
[----:B------:R-:W-:Y:S02]  /*4480*/  LOP3.LUT R111, R99, R93, R100, 0xe8, !PT ;  /* 0x0000005d636f7212 */ /* 0x000fe400078ee864 */
[----:B------:R-:W-:Y:S02]  /*4490*/  LOP3.LUT R115, R109, R115, R116, 0x96, !PT ;  /* 0x000000736d737212 */ /* 0x000fe400078e9674 */
[----:B------:R-:W-:Y:S02]  /*44a0*/  IADD3 R116, PT, PT, R64, R101, R81 ;  /* 0x0000006540747210 */ /* 0x000fe40007ffe051 */
[C-C-:B------:R-:W-:Y:S02]  /*44b0*/  SHF.L.W.U32.HI R64, R70.reuse, 0xf, R70.reuse ;  /* 0x0000000f46407819 */ /* 0x140fe40000010e46 */
[----:B------:R-:W-:Y:S01]  /*44c0*/  SHF.L.W.U32.HI R101, R70, 0xd, R70 ;  /* 0x0000000d46657819 */ /* 0x000fe20000010e46 */
[----:B------:R-:W-:Y:S01]  /*44d0*/  IMAD.IADD R61, R61, 0x1, R116 ;  /* 0x000000013d3d7824 */ /* 0x000fe200078e0274 */
[----:B------:R-:W-:-:S02]  /*44e0*/  SHF.R.U32.HI R109, RZ, 0xa, R70 ;  /* 0x0000000aff6d7819 */ /* 0x000fc40000011646 */
[C-C-:B------:R-:W-:Y:S02]  /*44f0*/  SHF.L.W.U32.HI R116, R100.reuse, 0x13, R100.reuse ;  /* 0x0000001364747819 */ /* 0x140fe40000010e64 */
[----:B------:R-:W-:Y:S02]  /*4500*/  LOP3.LUT R64, R109, R64, R101, 0x96, !PT ;  /* 0x000000406d407212 */ /* 0x000fe400078e9665 */
[C-C-:B------:R-:W-:Y:S02]  /*4510*/  SHF.L.W.U32.HI R101, R100.reuse, 0x1e, R100.reuse ;  /* 0x0000001e64657819 */ /* 0x140fe40000010e64 */
[----:B------:R-:W-:Y:S02]  /*4520*/  SHF.L.W.U32.HI R109, R100, 0xa, R100 ;  /* 0x0000000a646d7819 */ /* 0x000fe40000010e64 */
[----:B------:R-:W-:Y:S02]  /*4530*/  IADD3 R64, PT, PT, R62, R64, R69 ;  /* 0x000000403e407210 */ /* 0x000fe40007ffe045 */
[----:B------:R-:W-:-:S02]  /*4540*/  LOP3.LUT R116, R109, R101, R116, 0x96, !PT ;  /* 0x000000656d747212 */ /* 0x000fc400078e9674 */
[----:B------:R-:W-:Y:S01]  /*4550*/  IADD3 R101, PT, PT, R61, UR20, R114 ;  /* 0x000000143d657c10 */ /* 0x000fe2000fffe072 */
[----:B------:R-:W-:Y:S01]  /*4560*/  IMAD.IADD R64, R115, 0x1, R64 ;  /* 0x0000000173407824 */ /* 0x000fe200078e0240 */
[--C-:B------:R-:W-:Y:S02]  /*4570*/  SHF.L.W.U32.HI R109, R84, 0x13, R84.reuse ;  /* 0x00000013546d7819 */ /* 0x100fe40000010e54 */
[----:B------:R-:W-:Y:S01]  /*4580*/  IADD3 R111, PT, PT, R101, R116, R111 ;  /* 0x00000074656f7210 */ /* 0x000fe20007ffe06f */
[----:B------:R-:W-:Y:S01]  /*4590*/  IMAD.IADD R101, R96, 0x1, R101 ;  /* 0x0000000160657824 */ /* 0x000fe200078e0265 */
[C-C-:B------:R-:W-:Y:S02]  /*45a0*/  SHF.L.W.U32.HI R96, R84.reuse, 0x1e, R84.reuse ;  /* 0x0000001e54607819 */ /* 0x140fe40000010e54 */
[----:B------:R-:W-:Y:S02]  /*45b0*/  SHF.L.W.U32.HI R114, R84, 0xa, R84 ;  /* 0x0000000a54727819 */ /* 0x000fe40000010e54 */
[----:B------:R-:W-:-:S02]  /*45c0*/  IADD3 R112, PT, PT, R71, UR57, R112 ;  /* 0x0000003947707c10 */ /* 0x000fc4000fffe070 */
[----:B------:R-:W-:Y:S02]  /*45d0*/  LOP3.LUT R119, R114, R96, R109, 0x96, !PT ;  /* 0x0000006072777212 */ /* 0x000fe400078e966d */
[--C-:B------:R-:W-:Y:S01]  /*45e0*/  SHF.L.W.U32.HI R96, R101, 0x1a, R101.reuse ;  /* 0x0000001a65607819 */ /* 0x100fe20000010e65 */
[----:B------:R-:W-:Y:S01]  /*45f0*/  IMAD.IADD R87, R87, 0x1, R112 ;  /* 0x0000000157577824 */ /* 0x000fe200078e0270 */
[C-C-:B------:R-:W-:Y:S02]  /*4600*/  SHF.L.W.U32.HI R109, R101.reuse, 0x15, R101.reuse ;  /* 0x00000015656d7819 */ /* 0x140fe40000010e65 */
        /* <DEDUP_REMOVED lines=9> */
[C---:B------:R-:W-:Y:S02]  /*46a0*/  SHF.L.W.U32.HI R115, R87.reuse, 0x1a, R87 ;  /* 0x0000001a57737819 */ /* 0x040fe40000010e57 */
[----:B------:R-:W-:Y:S02]  /*46b0*/  LOP3.LUT R119, R96, R62, R119, 0x96, !PT ;  /* 0x0000003e60777212 */ /* 0x000fe400078e9677 */
[----:B------:R-:W-:Y:S02]  /*46c0*/  IADD3 R62, PT, PT, R64, UR21, R117 ;  /* 0x00000015403e7c10 */ /* 0x000fe4000fffe075 */
[C-C-:B------:R-:W-:Y:S02]  /*46d0*/  SHF.L.W.U32.HI R102, R87.reuse, 0x15, R87.reuse ;  /* 0x0000001557667819 */ /* 0x140fe40000010e57 */
[----:B------:R-:W-:Y:S01]  /*46e0*/  SHF.L.W.U32.HI R112, R87, 0x7, R87 ;  /* 0x0000000757707819 */ /* 0x000fe20000010e57 */
[----:B------:R-:W-:Y:S01]  /*46f0*/  IMAD.IADD R117, R93, 0x1, R62 ;  /* 0x000000015d757824 */ /* 0x000fe200078e023e */
[----:B------:R-:W-:-:S02]  /*4700*/  LOP3.LUT R96, R100, R99, R111, 0xe8, !PT ;  /* 0x0000006364607212 */ /* 0x000fc400078ee86f */
[----:B------:R-:W-:Y:S02]  /*4710*/  LOP3.LUT R115, R112, R115, R102, 0x96, !PT ;  /* 0x0000007370737212 */ /* 0x000fe400078e9666 */
[----:B------:R-:W-:Y:S02]  /*4720*/  IADD3 R96, PT, PT, R62, R119, R96 ;  /* 0x000000773e607210 */ /* 0x000fe40007ffe060 */
        /* <DEDUP_REMOVED lines=14> */
[--C-:B------:R-:W-:Y:S02]  /*4810*/  SHF.L.W.U32.HI R113, R96, 0x13, R96.reuse ;  /* 0x0000001360717819 */ /* 0x100fe40000010e60 */
[----:B------:R-:W-:Y:S02]  /*4820*/  LOP3.LUT R110, R111, R100, R96, 0xe8, !PT ;  /* 0x000000646f6e7212 */ /* 0x000fe400078ee860 */
[----:B------:R-:W-:Y:S02]  /*4830*/  LOP3.LUT R91, R112, R102, R113, 0x96, !PT ;  /* 0x00000066705b7212 */ /* 0x000fe400078e9671 */
[----:B------:R-:W-:-:S02]  /*4840*/  LOP3.LUT R112, R103, R87, R92, 0xb8, !PT ;  /* 0x0000005767707212 */ /* 0x000fc400078eb85c */
[----:B------:R-:W-:Y:S02]  /*4850*/  IADD3 R102, PT, PT, R62, UR22, R93 ;  /* 0x000000163e667c10 */ /* 0x000fe4000fffe05d */
[----:B------:R-:W-:Y:S02]  /*4860*/  IADD3 R93, PT, PT, R94, R115, R112 ;  /* 0x000000735e5d7210 */ /* 0x000fe40007ffe070 */
[----:B------:R-:W-:Y:S01]  /*4870*/  IADD3 R91, PT, PT, R102, R91, R110 ;  /* 0x0000005b665b7210 */ /* 0x000fe20007ffe06e */
[----:B------:R-:W-:Y:S01]  /*4880*/  IMAD.IADD R94, R99, 0x1, R102 ;  /* 0x00000001635e7824 */ /* 0x000fe200078e0266 */
[C---:B------:R-:W-:Y:S01]  /*4890*/  SHF.L.W.U32.HI R99, R71.reuse, 0x19, R71 ;  /* 0x0000001947637819 */ /* 0x040fe20000010e47 */
[----:B------:R-:W-:Y:S01]  /*48a0*/  IMAD.IADD R93, R74, 0x1, R93 ;  /* 0x000000014a5d7824 */ /* 0x000fe200078e025d */
[--C-:B------:R-:W-:Y:S02]  /*48b0*/  SHF.L.W.U32.HI R112, R71, 0xe, R71.reuse ;  /* 0x0000000e47707819 */ /* 0x100fe40000010e47 */
[----:B------:R-:W-:Y:S01]  /*48c0*/  SHF.R.U32.HI R114, RZ, 0x3, R71 ;  /* 0x00000003ff727819 */ /* 0x000fe20000011647 */
[----:B------:R-:W-:Y:S01]  /*48d0*/  IMAD.IADD R104, R104, 0x1, R93 ;  /* 0x0000000168687824 */ /* 0x000fe200078e025d */
[----:B------:R-:W-:-:S02]  /*48e0*/  SHF.L.W.U32.HI R102, R94, 0x1a, R94 ;  /* 0x0000001a5e667819 */ /* 0x000fc40000010e5e */
[C-C-:B------:R-:W-:Y:S02]  /*48f0*/  SHF.L.W.U32.HI R113, R94.reuse, 0x15, R94.reuse ;  /* 0x000000155e717819 */ /* 0x140fe40000010e5e */
[----:B------:R-:W-:Y:S02]  /*4900*/  SHF.L.W.U32.HI R110, R94, 0x7, R94 ;  /* 0x000000075e6e7819 */ /* 0x000fe40000010e5e */
[----:B------:R-:W-:Y:S02]  /*4910*/  LOP3.LUT R99, R114, R99, R112, 0x96, !PT ;  /* 0x0000006372637212 */ /* 0x000fe400078e9670 */
[----:B------:R-:W-:Y:S02]  /*4920*/  LOP3.LUT R113, R110, R102, R113, 0x96, !PT ;  /* 0x000000666e717212 */ /* 0x000fe400078e9671 */
[C-C-:B------:R-:W-:Y:S02]  /*4930*/  SHF.L.W.U32.HI R115, R82.reuse, 0x19, R82.reuse ;  /* 0x0000001952737819 */ /* 0x140fe40000010e52 */
[----:B------:R-:W-:-:S02]  /*4940*/  SHF.L.W.U32.HI R102, R82, 0xe, R82 ;  /* 0x0000000e52667819 */ /* 0x000fc40000010e52 */
[----:B------:R-:W-:Y:S02]  /*4950*/  SHF.R.U32.HI R110, RZ, 0x3, R82 ;  /* 0x00000003ff6e7819 */ /* 0x000fe40000011652 */
[----:B------:R-:W-:Y:S02]  /*4960*/  LOP3.LUT R112, R101, R94, R117, 0xb8, !PT ;  /* 0x0000005e65707212 */ /* 0x000fe400078eb875 */
[----:B------:R-:W-:Y:S02]  /*4970*/  LOP3.LUT R115, R110, R115, R102, 0x96, !PT ;  /* 0x000000736e737212 */ /* 0x000fe400078e9666 */
[----:B------:R-:W-:Y:S02]  /*4980*/  IADD3 R113, PT, PT, R106, R113, R112 ;  /* 0x000000716a717210 */ /* 0x000fe40007ffe070 */
[C-C-:B------:R-:W-:Y:S02]  /*4990*/  SHF.L.W.U32.HI R102, R64.reuse, 0xf, R64.reuse ;  /* 0x0000000f40667819 */ /* 0x140fe40000010e40 */
[----:B------:R-:W-:-:S02]  /*49a0*/  SHF.L.W.U32.HI R119, R64, 0xd, R64 ;  /* 0x0000000d40777819 */ /* 0x000fc40000010e40 */
[----:B------:R-:W-:Y:S02]  /*49b0*/  SHF.R.U32.HI R106, RZ, 0xa, R64 ;  /* 0x0000000aff6a7819 */ /* 0x000fe40000011640 */
[----:B------:R-:W-:Y:S02]  /*49c0*/  SHF.R.U32.HI R110, RZ, 0x3, R83 ;  /* 0x00000003ff6e7819 */ /* 0x000fe40000011653 */
[----:B------:R-:W-:Y:S02]  /*49d0*/  LOP3.LUT R102, R106, R102, R119, 0x96, !PT ;  /* 0x000000666a667212 */ /* 0x000fe400078e9677 */
[C-C-:B------:R-:W-:Y:S02]  /*49e0*/  SHF.L.W.U32.HI R106, R83.reuse, 0x19, R83.reuse ;  /* 0x00000019536a7819 */ /* 0x140fe40000010e53 */
[----:B------:R-:W-:Y:S02]  /*49f0*/  SHF.L.W.U32.HI R119, R83, 0xe, R83 ;  /* 0x0000000e53777819 */ /* 0x000fe40000010e53 */
[----:B------:R-:W-:-:S02]  /*4a00*/  SHF.L.W.U32.HI R121, R109, 0x13, R109 ;  /* 0x000000136d797819 */ /* 0x000fc40000010e6d */
[----:B------:R-:W-:Y:S02]  /*4a10*/  LOP3.LUT R106, R110, R106, R119, 0x96, !PT ;  /* 0x0000006a6e6a7212 */ /* 0x000fe400078e9677 */
[----:B------:R-:W-:Y:S02]  /*4a20*/  IADD3 R119, PT, PT, R90, R102, R67 ;  /* 0x000000665a777210 */ /* 0x000fe40007ffe043 */
[C-C-:B------:R-:W-:Y:S02]  /*4a30*/  SHF.L.W.U32.HI R102, R109.reuse, 0x1e, R109.reuse ;  /* 0x0000001e6d667819 */ /* 0x140fe40000010e6d */
[----:B------:R-:W-:Y:S01]  /*4a40*/  SHF.L.W.U32.HI R90, R109, 0xa, R109 ;  /* 0x0000000a6d5a7819 */ /* 0x000fe20000010e6d */
[----:B------:R-:W-:Y:S01]  /*4a50*/  IMAD.IADD R86, R86, 0x1, R119 ;  /* 0x0000000156567824 */ /* 0x000fe200078e0277 */
[----:B------:R-:W-:Y:S02]  /*4a60*/  SHF.L.W.U32.HI R119, R91, 0x13, R91 ;  /* 0x000000135b777819 */ /* 0x000fe40000010e5b */
[----:B------:R-:W-:-:S02]  /*4a70*/  LOP3.LUT R102, R90, R102, R121, 0x96, !PT ;  /* 0x000000665a667212 */ /* 0x000fc400078e9679 */
[C-C-:B------:R-:W-:Y:S02]  /*4a80*/  SHF.L.W.U32.HI R90, R91.reuse, 0x1e, R91.reuse ;  /* 0x0000001e5b5a7819 */ /* 0x140fe40000010e5b */
[----:B------:R-:W-:Y:S02]  /*4a90*/  SHF.L.W.U32.HI R110, R91, 0xa, R91 ;  /* 0x0000000a5b6e7819 */ /* 0x000fe40000010e5b */
[----:B------:R-:W-:Y:S02]  /*4aa0*/  IADD3 R113, PT, PT, R86, UR23, R113 ;  /* 0x0000001756717c10 */ /* 0x000fe4000fffe071 */
[----:B------:R-:W-:Y:S02]  /*4ab0*/  LOP3.LUT R90, R110, R90, R119, 0x96, !PT ;  /* 0x0000005a6e5a7212 */ /* 0x000fe400078e9677 */
[----:B------:R-:W-:Y:S01]  /*4ac0*/  LOP3.LUT R110, R96, R111, R91, 0xe8, !PT ;  /* 0x0000006f606e7212 */ /* 0x000fe200078ee85b */
[----:B------:R-:W-:Y:S01]  /*4ad0*/  IMAD.IADD R100, R100, 0x1, R113 ;  /* 0x0000000164647824 */ /* 0x000fe200078e0271 */
[----:B------:R-:W-:-:S02]  /*4ae0*/  SHF.R.U32.HI R112, RZ, 0xa, R62 ;  /* 0x0000000aff707819 */ /* 0x000fc4000001163e */
[----:B------:R-:W-:Y:S02]  /*4af0*/  IADD3 R90, PT, PT, R113, R90, R110 ;  /* 0x0000005a715a7210 */ /* 0x000fe40007ffe06e */
[C-C-:B------:R-:W-:Y:S02]  /*4b00*/  SHF.L.W.U32.HI R110, R62.reuse, 0xf, R62.reuse ;  /* 0x0000000f3e6e7819 */ /* 0x140fe40000010e3e */
[----:B------:R-:W-:Y:S02]  /*4b10*/  SHF.L.W.U32.HI R113, R62, 0xd, R62 ;  /* 0x0000000d3e717819 */ /* 0x000fe40000010e3e */
[--C-:B------:R-:W-:Y:S02]  /*4b20*/  SHF.L.W.U32.HI R114, R100, 0x7, R100.reuse ;  /* 0x0000000764727819 */ /* 0x100fe40000010e64 */
[----:B------:R-:W-:Y:S02]  /*4b30*/  LOP3.LUT R110, R112, R110, R113, 0x96, !PT ;  /* 0x0000006e706e7212 */ /* 0x000fe400078e9671 */
[----:B------:R-:W-:-:S02]  /*4b40*/  SHF.L.W.U32.HI R112, R100, 0x1a, R100 ;  /* 0x0000001a64707819 */ /* 0x000fc40000010e64 */
[----:B------:R-:W-:Y:S02]  /*4b50*/  SHF.L.W.U32.HI R113, R100, 0x15, R100 ;  /* 0x0000001564717819 */ /* 0x000fe40000010e64 */
[----:B------:R-:W-:Y:S02]  /*4b60*/  IADD3 R110, PT, PT, R89, R110, R66 ;  /* 0x0000006e596e7210 */ /* 0x000fe40007ffe042 */
[----:B------:R-:W-:Y:S02]  /*4b70*/  LOP3.LUT R112, R114, R112, R113, 0x96, !PT ;  /* 0x0000007072707212 */ /* 0x000fe400078e9671 */
[----:B------:R-:W-:Y:S01]  /*4b80*/  LOP3.LUT R113, R84, R107, R109, 0xe8, !PT ;  /* 0x0000006b54717212 */ /* 0x000fe200078ee86d */
[----:B------:R-:W-:Y:S01]  /*4b90*/  IMAD.IADD R115, R115, 0x1, R110 ;  /* 0x0000000173737824 */ /* 0x000fe200078e026e */
[----:B------:R-:W-:Y:S02]  /*4ba0*/  SHF.L.W.U32.HI R89, R90, 0x1e, R90 ;  /* 0x0000001e5a597819 */ /* 0x000fe40000010e5a */
[----:B------:R-:W-:-:S02]  /*4bb0*/  IADD3 R102, PT, PT, R93, R102, R113 ;  /* 0x000000665d667210 */ /* 0x000fc40007ffe071 */
[----:B------:R-:W-:Y:S02]  /*4bc0*/  LOP3.LUT R93, R117, R100, R94, 0xb8, !PT ;  /* 0x00000064755d7212 */ /* 0x000fe400078eb85e */
[C-C-:B------:R-:W-:Y:S02]  /*4bd0*/  SHF.L.W.U32.HI R114, R90.reuse, 0x13, R90.reuse ;  /* 0x000000135a727819 */ /* 0x140fe40000010e5a */
[----:B------:R-:W-:Y:S02]  /*4be0*/  IADD3 R112, PT, PT, R101, R112, R93 ;  /* 0x0000007065707210 */ /* 0x000fe40007ffe05d */
[----:B------:R-:W-:Y:S02]  /*4bf0*/  SHF.L.W.U32.HI R93, R90, 0xa, R90 ;  /* 0x0000000a5a5d7819 */ /* 0x000fe40000010e5a */
[----:B------:R-:W-:Y:S02]  /*4c00*/  SHF.L.W.U32.HI R110, R86, 0xd, R86 ;  /* 0x0000000d566e7819 */ /* 0x000fe40000010e56 */
[----:B------:R-:W-:-:S02]  /*4c10*/  LOP3.LUT R101, R93, R89, R114, 0x96, !PT ;  /* 0x000000595d657212 */ /* 0x000fc400078e9672 */
[----:B------:R-:W-:Y:S02]  /*4c20*/  SHF.L.W.U32.HI R89, R86, 0xf, R86 ;  /* 0x0000000f56597819 */ /* 0x000fe40000010e56 */
[----:B------:R-:W-:Y:S02]  /*4c30*/  IADD3 R112, PT, PT, R115, UR24, R112 ;  /* 0x0000001873707c10 */ /* 0x000fe4000fffe070 */
[----:B------:R-:W-:Y:S02]  /*4c40*/  SHF.R.U32.HI R93, RZ, 0xa, R86 ;  /* 0x0000000aff5d7819 */ /* 0x000fe40000011656 */
[----:B------:R-:W-:Y:S01]  /*4c50*/  LOP3.LUT R113, R91, R96, R90, 0xe8, !PT ;  /* 0x000000605b717212 */ /* 0x000fe200078ee85a */
[----:B------:R-:W-:Y:S01]  /*4c60*/  IMAD.IADD R111, R111, 0x1, R112 ;  /* 0x000000016f6f7824 */ /* 0x000fe200078e0270 */
[----:B------:R-:W-:Y:S02]  /*4c70*/  LOP3.LUT R89, R93, R89, R110, 0x96, !PT ;  /* 0x000000595d597212 */ /* 0x000fe400078e966e */
[----:B------:R-:W-:-:S02]  /*4c80*/  IADD3 R93, PT, PT, R112, R101, R113 ;  /* 0x00000065705d7210 */ /* 0x000fc40007ffe071 */
[C-C-:B------:R-:W-:Y:S02]  /*4c90*/  SHF.L.W.U32.HI R110, R104.reuse, 0x1a, R104.reuse ;  /* 0x0000001a686e7819 */ /* 0x140fe40000010e68 */
[C-C-:B------:R-:W-:Y:S02]  /*4ca0*/  SHF.L.W.U32.HI R101, R104.reuse, 0x15, R104.reuse ;  /* 0x0000001568657819 */ /* 0x140fe40000010e68 */
[----:B------:R-:W-:Y:S02]  /*4cb0*/  SHF.L.W.U32.HI R112, R104, 0x7, R104 ;  /* 0x0000000768707819 */ /* 0x000fe40000010e68 */
[C---:B------:R-:W-:Y:S02]  /*4cc0*/  SHF.L.W.U32.HI R113, R111.reuse, 0x7, R111 ;  /* 0x000000076f717819 */ /* 0x040fe40000010e6f */
        /* <DEDUP_REMOVED lines=9> */
[C---:B------:R-:W-:Y:S02]  /*4d60*/  SHF.L.W.U32.HI R112, R93.reuse, 0x1e, R93 ;  /* 0x0000001e5d707819 */ /* 0x040fe40000010e5d */
[----:B------:R-:W-:Y:S02]  /*4d70*/  IADD3 R101, PT, PT, R82, UR25, R101 ;  /* 0x0000001952657c10 */ /* 0x000fe4000fffe065 */
[----:B------:R-:W-:Y:S02]  /*4d80*/  SHF.L.W.U32.HI R114, R93, 0xa, R93 ;  /* 0x0000000a5d727819 */ /* 0x000fe40000010e5d */
[----:B------:R-:W-:Y:S01]  /*4d90*/  LOP3.LUT R106, R92, R104, R87, 0xb8, !PT ;  /* 0x000000685c6a7212 */ /* 0x000fe200078eb857 */
[----:B------:R-:W-:Y:S01]  /*4da0*/  IMAD.IADD R96, R96, 0x1, R101 ;  /* 0x0000000160607824 */ /* 0x000fe200078e0265 */
[----:B------:R-:W-:Y:S02]  /*4db0*/  LOP3.LUT R112, R114, R112, R113, 0x96, !PT ;  /* 0x0000007072707212 */ /* 0x000fe400078e9671 */
        /* <DEDUP_REMOVED lines=24> */
[----:B------:R-:W-:-:S02]  /*4f40*/  IADD3 R112, PT, PT, R83, R112, R70 ;  /* 0x0000007053707210 */ /* 0x000fc40007ffe046 */
[----:B------:R-:W-:Y:S02]  /*4f50*/  LOP3.LUT R110, R114, R110, R113, 0x96, !PT ;  /* 0x0000006e726e7212 */ /* 0x000fe400078e9671 */
[C---:B------:R-:W-:Y:S01]  /*4f60*/  SHF.L.W.U32.HI R83, R82.reuse, 0xf, R82 ;  /* 0x0000000f52537819 */ /* 0x040fe20000010e52 */
[----:B------:R-:W-:Y:S01]  /*4f70*/  IMAD.IADD R101, R101, 0x1, R112 ;  /* 0x0000000165657824 */ /* 0x000fe200078e0270 */
[--C-:B------:R-:W-:Y:S02]  /*4f80*/  SHF.L.W.U32.HI R114, R82, 0xd, R82.reuse ;  /* 0x0000000d52727819 */ /* 0x100fe40000010e52 */
[----:B------:R-:W-:Y:S02]  /*4f90*/  SHF.R.U32.HI R113, RZ, 0xa, R82 ;  /* 0x0000000aff717819 */ /* 0x000fe40000011652 */
        /* <DEDUP_REMOVED lines=8> */
[----:B------:R-:W-:-:S02]  /*5020*/  IADD3 R83, PT, PT, R60, R83, R61 ;  /* 0x000000533c537210 */ /* 0x000fc40007ffe03d */
[----:B------:R-:W-:Y:S02]  /*5030*/  IADD3 R94, PT, PT, R94, R113, R112 ;  /* 0x000000715e5e7210 */ /* 0x000fe40007ffe070 */
[C---:B------:R-:W-:Y:S01]  /*5040*/  SHF.L.W.U32.HI R112, R91.reuse, 0x1a, R91 ;  /* 0x0000001a5b707819 */ /* 0x040fe20000010e5b */
[----:B------:R-:W-:Y:S01]  /*5050*/  IMAD.IADD R60, R110, 0x1, R83 ;  /* 0x000000016e3c7824 */ /* 0x000fe200078e0253 */
[C-C-:B------:R-:W-:Y:S02]  /*5060*/  SHF.L.W.U32.HI R113, R91.reuse, 0x15, R91.reuse ;  /* 0x000000155b717819 */ /* 0x140fe40000010e5b */
[----:B------:R-:W-:Y:S02]  /*5070*/  SHF.L.W.U32.HI R114, R91, 0x7, R91 ;  /* 0x000000075b727819 */ /* 0x000fe40000010e5b */
[----:B------:R-:W-:Y:S02]  /*5080*/  SHF.L.W.U32.HI R110, R68, 0x19, R68 ;  /* 0x00000019446e7819 */ /* 0x000fe40000010e44 */
[----:B------:R-:W-:-:S02]  /*5090*/  LOP3.LUT R113, R114, R112, R113, 0x96, !PT ;  /* 0x0000007072717212 */ /* 0x000fc400078e9671 */
[--C-:B------:R-:W-:Y:S02]  /*50a0*/  SHF.L.W.U32.HI R83, R68, 0xe, R68.reuse ;  /* 0x0000000e44537819 */ /* 0x100fe40000010e44 */
[----:B------:R-:W-:Y:S02]  /*50b0*/  SHF.R.U32.HI R112, RZ, 0x3, R68 ;  /* 0x00000003ff707819 */ /* 0x000fe40000011644 */
[----:B------:R-:W-:Y:S02]  /*50c0*/  LOP3.LUT R117, R111, R91, R96, 0xb8, !PT ;  /* 0x0000005b6f757212 */ /* 0x000fe400078eb860 */
[----:B------:R-:W-:Y:S02]  /*50d0*/  LOP3.LUT R110, R112, R110, R83, 0x96, !PT ;  /* 0x0000006e706e7212 */ /* 0x000fe400078e9653 */
[----:B------:R-:W-:Y:S02]  /*50e0*/  IADD3 R117, PT, PT, R100, R113, R117 ;  /* 0x0000007164757210 */ /* 0x000fe40007ffe075 */
[----:B------:R-:W-:-:S02]  /*50f0*/  SHF.L.W.U32.HI R83, R60, 0xf, R60 ;  /* 0x0000000f3c537819 */ /* 0x000fc40000010e3c */
[--C-:B------:R-:W-:Y:S02]  /*5100*/  SHF.L.W.U32.HI R100, R60, 0xd, R60.reuse ;  /* 0x0000000d3c647819 */ /* 0x100fe40000010e3c */
[----:B------:R-:W-:Y:S02]  /*5110*/  SHF.R.U32.HI R112, RZ, 0xa, R60 ;  /* 0x0000000aff707819 */ /* 0x000fe4000001163c */
[C-C-:B------:R-:W-:Y:S02]  /*5120*/  SHF.L.W.U32.HI R113, R69.reuse, 0xe, R69.reuse ;  /* 0x0000000e45717819 */ /* 0x140fe40000010e45 */
[----:B------:R-:W-:Y:S02]  /*5130*/  LOP3.LUT R83, R112, R83, R100, 0x96, !PT ;  /* 0x0000005370537212 */ /* 0x000fe400078e9664 */
[--C-:B------:R-:W-:Y:S02]  /*5140*/  SHF.L.W.U32.HI R100, R69, 0x19, R69.reuse ;  /* 0x0000001945647819 */ /* 0x100fe40000010e45 */
[----:B------:R-:W-:-:S02]  /*5150*/  SHF.R.U32.HI R112, RZ, 0x3, R69 ;  /* 0x00000003ff707819 */ /* 0x000fc40000011645 */
[----:B------:R-:W-:Y:S02]  /*5160*/  IADD3 R83, PT, PT, R81, R83, R62 ;  /* 0x0000005351537210 */ /* 0x000fe40007ffe03e */
[----:B------:R-:W-:Y:S02]  /*5170*/  LOP3.LUT R100, R112, R100, R113, 0x96, !PT ;  /* 0x0000006470647212 */ /* 0x000fe400078e9671 */
[C-C-:B------:R-:W-:Y:S02]  /*5180*/  SHF.L.W.U32.HI R113, R66.reuse, 0x19, R66.reuse ;  /* 0x0000001942717819 */ /* 0x140fe40000010e42 */
[--C-:B------:R-:W-:Y:S01]  /*5190*/  SHF.L.W.U32.HI R112, R66, 0xe, R66.reuse ;  /* 0x0000000e42707819 */ /* 0x100fe20000010e42 */
[----:B------:R-:W-:Y:S01]  /*51a0*/  IMAD.IADD R100, R100, 0x1, R83 ;  /* 0x0000000164647824 */ /* 0x000fe200078e0253 */
[----:B------:R-:W-:Y:S02]  /*51b0*/  SHF.R.U32.HI R81, RZ, 0x3, R66 ;  /* 0x00000003ff517819 */ /* 0x000fe40000011642 */
[----:B------:R-:W-:-:S02]  /*51c0*/  SHF.R.U32.HI R83, RZ, 0x3, R67 ;  /* 0x00000003ff537819 */ /* 0x000fc40000011643 */
[----:B------:R-:W-:Y:S02]  /*51d0*/  LOP3.LUT R113, R81, R113, R112, 0x96, !PT ;  /* 0x0000007151717212 */ /* 0x000fe400078e9670 */
[C-C-:B------:R-:W-:Y:S02]  /*51e0*/  SHF.L.W.U32.HI R81, R67.reuse, 0x19, R67.reuse ;  /* 0x0000001943517819 */ /* 0x140fe40000010e43 */
[----:B------:R-:W-:Y:S02]  /*51f0*/  SHF.L.W.U32.HI R112, R67, 0xe, R67 ;  /* 0x0000000e43707819 */ /* 0x000fe40000010e43 */
[----:B------:R-:W-:Y:S02]  /*5200*/  SHF.R.U32.HI R114, RZ, 0xa, R100 ;  /* 0x0000000aff727819 */ /* 0x000fe40000011664 */
[----:B------:R-:W-:Y:S02]  /*5210*/  LOP3.LUT R81, R83, R81, R112, 0x96, !PT ;  /* 0x0000005153517212 */ /* 0x000fe400078e9670 */
[----:B------:R-:W-:-:S02]  /*5220*/  SHF.L.W.U32.HI R83, R100, 0xf, R100 ;  /* 0x0000000f64537819 */ /* 0x000fc40000010e64 */
[----:B------:R-:W-:Y:S02]  /*5230*/  SHF.L.W.U32.HI R112, R100, 0xd, R100 ;  /* 0x0000000d64707819 */ /* 0x000fe40000010e64 */
[----:B------:R-:W-:Y:S02]  /*5240*/  SHF.L.W.U32.HI R121, R94, 0x13, R94 ;  /* 0x000000135e797819 */ /* 0x000fe40000010e5e */
[----:B------:R-:W-:Y:S02]  /*5250*/  LOP3.LUT R116, R114, R83, R112, 0x96, !PT ;  /* 0x0000005372747212 */ /* 0x000fe400078e9670 */
[C-C-:B------:R-:W-:Y:S02]  /*5260*/  SHF.L.W.U32.HI R83, R101.reuse, 0xf, R101.reuse ;  /* 0x0000000f65537819 */ /* 0x140fe40000010e65 */
[--C-:B------:R-:W-:Y:S02]  /*5270*/  SHF.L.W.U32.HI R112, R101, 0xd, R101.reuse ;  /* 0x0000000d65707819 */ /* 0x100fe40000010e65 */
[----:B------:R-:W-:-:S02]  /*5280*/  SHF.R.U32.HI R114, RZ, 0xa, R101 ;  /* 0x0000000aff727819 */ /* 0x000fc40000011665 */
[----:B------:R-:W-:Y:S02]  /*5290*/  IADD3 R116, PT, PT, R68, R116, R115 ;  /* 0x0000007444747210 */ /* 0x000fe40007ffe073 */
[----:B------:R-:W-:Y:S02]  /*52a0*/  LOP3.LUT R112, R114, R83, R112, 0x96, !PT ;  /* 0x0000005372707212 */ /* 0x000fe400078e9670 */
[C---:B------:R-:W-:Y:S01]  /*52b0*/  SHF.L.W.U32.HI R83, R70.reuse, 0x19, R70 ;  /* 0x0000001946537819 */ /* 0x040fe20000010e46 */
[----:B------:R-:W-:Y:S01]  /*52c0*/  IMAD.IADD R81, R81, 0x1, R116 ;  /* 0x0000000151517824 */ /* 0x000fe200078e0274 */
[--C-:B------:R-:W-:Y:S02]  /*52d0*/  SHF.L.W.U32.HI R68, R70, 0xe, R70.reuse ;  /* 0x0000000e46447819 */ /* 0x100fe40000010e46 */
[----:B------:R-:W-:Y:S02]  /*52e0*/  SHF.R.U32.HI R114, RZ, 0x3, R70 ;  /* 0x00000003ff727819 */ /* 0x000fe40000011646 */
[----:B------:R-:W-:-:S02]  /*52f0*/  IADD3 R119, PT, PT, R63, R112, R64 ;  /* 0x000000703f777210 */ /* 0x000fc40007ffe040 */
[----:B------:R-:W-:Y:S02]  /*5300*/  LOP3.LUT R83, R114, R83, R68, 0x96, !PT ;  /* 0x0000005372537212 */ /* 0x000fe400078e9644 */
[C---:B------:R-:W-:Y:S01]  /*5310*/  SHF.L.W.U32.HI R68, R65.reuse, 0x19, R65 ;  /* 0x0000001941447819 */ /* 0x040fe20000010e41 */
[----:B------:R-:W-:Y:S01]  /*5320*/  IMAD.IADD R119, R106, 0x1, R119 ;  /* 0x000000016a777824 */ /* 0x000fe200078e0277 */
[--C-:B------:R-:W-:Y:S02]  /*5330*/  SHF.L.W.U32.HI R63, R65, 0xe, R65.reuse ;  /* 0x0000000e413f7819 */ /* 0x100fe40000010e41 */
[----:B------:R-:W-:Y:S02]  /*5340*/  SHF.R.U32.HI R112, RZ, 0x3, R65 ;  /* 0x00000003ff707819 */ /* 0x000fe40000011641 */
[----:B------:R-:W-:Y:S02]  /*5350*/  SHF.R.U32.HI R106, RZ, 0xa, R81 ;  /* 0x0000000aff6a7819 */ /* 0x000fe40000011651 */
[----:B------:R-:W-:-:S02]  /*5360*/  LOP3.LUT R68, R112, R68, R63, 0x96, !PT ;  /* 0x0000004470447212 */ /* 0x000fc400078e963f */
[C-C-:B------:R-:W-:Y:S02]  /*5370*/  SHF.L.W.U32.HI R112, R81.reuse, 0xf, R81.reuse ;  /* 0x0000000f51707819 */ /* 0x140fe40000010e51 */
[----:B------:R-:W-:Y:S02]  /*5380*/  SHF.L.W.U32.HI R63, R81, 0xd, R81 ;  /* 0x0000000d513f7819 */ /* 0x000fe40000010e51 */
[----:B------:R-:W-:Y:S02]  /*5390*/  SHF.R.U32.HI R114, RZ, 0xa, R119 ;  /* 0x0000000aff727819 */ /* 0x000fe40000011677 */
[----:B------:R-:W-:Y:S02]  /*53a0*/  LOP3.LUT R112, R106, R112, R63, 0x96, !PT ;  /* 0x000000706a707212 */ /* 0x000fe400078e963f */
[C-C-:B------:R-:W-:Y:S02]  /*53b0*/  SHF.L.W.U32.HI R63, R119.reuse, 0xf, R119.reuse ;  /* 0x0000000f773f7819 */ /* 0x140fe40000010e77 */
[----:B------:R-:W-:-:S02]  /*53c0*/  SHF.L.W.U32.HI R106, R119, 0xd, R119 ;  /* 0x0000000d776a7819 */ /* 0x000fc40000010e77 */
[--C-:B------:R-:W-:Y:S02]  /*53d0*/  SHF.R.U32.HI R116, RZ, 0x3, R119.reuse ;  /* 0x00000003ff747819 */ /* 0x100fe40000011677 */
[----:B------:R-:W-:Y:S02]  /*53e0*/  LOP3.LUT R106, R114, R63, R106, 0x96, !PT ;  /* 0x0000003f726a7212 */ /* 0x000fe400078e966a */
[C-C-:B------:R-:W-:Y:S02]  /*53f0*/  SHF.L.W.U32.HI R63, R119.reuse, 0x19, R119.reuse ;  /* 0x00000019773f7819 */ /* 0x140fe40000010e77 */
[----:B------:R-:W-:Y:S02]  /*5400*/  SHF.L.W.U32.HI R114, R119, 0xe, R119 ;  /* 0x0000000e77727819 */ /* 0x000fe40000010e77 */
[----:B------:R-:W-:Y:S02]  /*5410*/  IADD3 R69, PT, PT, R69, R106, R86 ;  /* 0x0000006a45457210 */ /* 0x000fe40007ffe056 */
[----:B------:R-:W-:-:S02]  /*5420*/  LOP3.LUT R63, R116, R63, R114, 0x96, !PT ;  /* 0x0000003f743f7212 */ /* 0x000fc400078e9672 */
[--C-:B------:R-:W-:Y:S01]  /*5430*/  SHF.L.W.U32.HI R106, R94, 0x1e, R94.reuse ;  /* 0x0000001e5e6a7819 */ /* 0x100fe20000010e5e */
[----:B------:R-:W-:Y:S01]  /*5440*/  IMAD.IADD R69, R110, 0x1, R69 ;  /* 0x000000016e457824 */ /* 0x000fe200078e0245 */
[----:B------:R-:W-:Y:S02]  /*5450*/  SHF.L.W.U32.HI R114, R94, 0xa, R94 ;  /* 0x0000000a5e727819 */ /* 0x000fe40000010e5e */
[----:B------:R-:W-:Y:S02]  /*5460*/  SHF.L.W.U32.HI R120, R102, 0xa, R102 ;  /* 0x0000000a66787819 */ /* 0x000fe40000010e66 */
[----:B------:R-:W-:Y:S02]  /*5470*/  LOP3.LUT R106, R114, R106, R121, 0x96, !PT ;  /* 0x0000006a726a7212 */ /* 0x000fe400078e9679 */
[----:B------:R-:W-:Y:S02]  /*5480*/  IADD3 R121, PT, PT, R60, UR27, R117 ;  /* 0x0000001b3c797c10 */ /* 0x000fe4000fffe075 */
[----:B------:R-:W-:-:S02]  /*5490*/  LOP3.LUT R117, R89, R93, R94, 0xe8, !PT ;  /* 0x0000005d59757212 */ /* 0x000fc400078ee85e */
[----:B------:R-:W-:Y:S02]  /*54a0*/  SHF.R.U32.HI R110, RZ, 0xa, R69 ;  /* 0x0000000aff6e7819 */ /* 0x000fe40000011645 */
[----:B------:R-:W-:Y:S01]  /*54b0*/  IADD3 R117, PT, PT, R121, R106, R117 ;  /* 0x0000006a79757210 */ /* 0x000fe20007ffe075 */
[----:B------:R-:W-:Y:S01]  /*54c0*/  IMAD.IADD R106, R90, 0x1, R121 ;  /* 0x000000015a6a7824 */ /* 0x000fe200078e0279 */
[C-C-:B------:R-:W-:Y:S02]  /*54d0*/  SHF.L.W.U32.HI R90, R69.reuse, 0xf, R69.reuse ;  /* 0x0000000f455a7819 */ /* 0x140fe40000010e45 */
[----:B------:R-:W-:Y:S02]  /*54e0*/  SHF.L.W.U32.HI R121, R69, 0xd, R69 ;  /* 0x0000000d45797819 */ /* 0x000fe40000010e45 */
[----:B------:R-:W-:Y:S02]  /*54f0*/  SHF.L.W.U32.HI R123, R106, 0x15, R106 ;  /* 0x000000156a7b7819 */ /* 0x000fe40000010e6a */
[----:B------:R-:W-:-:S02]  /*5500*/  LOP3.LUT R90, R110, R90, R121, 0x96, !PT ;  /* 0x0000005a6e5a7212 */ /* 0x000fc400078e9679 */
[----:B------:R-:W-:Y:S02]  /*5510*/  IADD3 R121, PT, PT, R66, R112, R101 ;  /* 0x0000007042797210 */ /* 0x000fe40007ffe065 */
[C-C-:B------:R-:W-:Y:S02]  /*5520*/  SHF.L.W.U32.HI R66, R106.reuse, 0x1a, R106.reuse ;  /* 0x0000001a6a427819 */ /* 0x140fe40000010e6a */
[----:B------:R-:W-:Y:S01]  /*5530*/  SHF.L.W.U32.HI R110, R106, 0x7, R106 ;  /* 0x000000076a6e7819 */ /* 0x000fe20000010e6a */
[----:B------:R-:W-:Y:S01]  /*5540*/  IMAD.IADD R68, R68, 0x1, R121 ;  /* 0x0000000144447824 */ /* 0x000fe200078e0279 */
[----:B------:R-:W-:Y:S02]  /*5550*/  IADD3 R90, PT, PT, R67, R90, R82 ;  /* 0x0000005a435a7210 */ /* 0x000fe40007ffe052 */
[----:B------:R-:W-:Y:S02]  /*5560*/  LOP3.LUT R66, R110, R66, R123, 0x96, !PT ;  /* 0x000000426e427212 */ /* 0x000fe400078e967b */
[----:B------:R-:W-:Y:S01]  /*5570*/  LOP3.LUT R67, R96, R106, R91, 0xb8, !PT ;  /* 0x0000006a60437212 */ /* 0x000fe200078eb85b */
[----:B------:R-:W-:Y:S01]  /*5580*/  IMAD.IADD R113, R113, 0x1, R90 ;  /* 0x0000000171717824 */ /* 0x000fe200078e025a */
[----:B------:R-:W-:-:S02]  /*5590*/  SHF.R.U32.HI R90, RZ, 0xa, R68 ;  /* 0x0000000aff5a7819 */ /* 0x000fc40000011644 */
[----:B------:R-:W-:Y:S02]  /*55a0*/  IADD3 R112, PT, PT, R111, R66, R67 ;  /* 0x000000426f707210 */ /* 0x000fe40007ffe043 */
[C-C-:B------:R-:W-:Y:S02]  /*55b0*/  SHF.L.W.U32.HI R66, R68.reuse, 0xf, R68.reuse ;  /* 0x0000000f44427819 */ /* 0x140fe40000010e44 */
[----:B------:R-:W-:Y:S02]  /*55c0*/  SHF.L.W.U32.HI R67, R68, 0xd, R68 ;  /* 0x0000000d44437819 */ /* 0x000fe40000010e44 */
[----:B------:R-:W-:Y:S02]  /*55d0*/  IADD3 R112, PT, PT, R119, UR28, R112 ;  /* 0x0000001c77707c10 */ /* 0x000fe4000fffe070 */
[----:B------:R-:W-:Y:S02]  /*55e0*/  LOP3.LUT R110, R90, R66, R67, 0x96, !PT ;  /* 0x000000425a6e7212 */ /* 0x000fe400078e9643 */
[--C-:B------:R-:W-:Y:S01]  /*55f0*/  SHF.L.W.U32.HI R66, R113, 0xf, R113.reuse ;  /* 0x0000000f71427819 */ /* 0x100fe20000010e71 */
[----:B------:R-:W-:Y:S01]  /*5600*/  IMAD.IADD R93, R93, 0x1, R112 ;  /* 0x000000015d5d7824 */ /* 0x000fe200078e0270 */
[----:B------:R-:W-:-:S02]  /*5610*/  SHF.L.W.U32.HI R67, R113, 0xd, R113 ;  /* 0x0000000d71437819 */ /* 0x000fc40000010e71 */
[----:B------:R-:W-:Y:S02]  /*5620*/  SHF.R.U32.HI R90, RZ, 0xa, R113 ;  /* 0x0000000aff5a7819 */ /* 0x000fe40000011671 */
[----:B------:R-:W-:Y:S02]  /*5630*/  IADD3 R70, PT, PT, R70, R110, R119 ;  /* 0x0000006e46467210 */ /* 0x000fe40007ffe077 */
[----:B------:R-:W-:Y:S02]  /*5640*/  LOP3.LUT R66, R90, R66, R67, 0x96, !PT ;  /* 0x000000425a427212 */ /* 0x000fe400078e9643 */
[C-C-:B------:R-:W-:Y:S02]  /*5650*/  SHF.L.W.U32.HI R67, R117.reuse, 0x1e, R117.reuse ;  /* 0x0000001e75437819 */ /* 0x140fe40000010e75 */
[C-C-:B------:R-:W-:Y:S02]  /*5660*/  SHF.L.W.U32.HI R90, R117.reuse, 0x13, R117.reuse ;  /* 0x00000013755a7819 */ /* 0x140fe40000010e75 */
[----:B------:R-:W-:-:S02]  /*5670*/  SHF.L.W.U32.HI R110, R117, 0xa, R117 ;  /* 0x0000000a756e7819 */ /* 0x000fc40000010e75 */
[----:B------:R-:W-:Y:S02]  /*5680*/  IADD3 R66, PT, PT, R65, R66, R60 ;  /* 0x0000004241427210 */ /* 0x000fe40007ffe03c */
[----:B------:R-:W-:Y:S02]  /*5690*/  LOP3.LUT R67, R110, R67, R90, 0x96, !PT ;  /* 0x000000436e437212 */ /* 0x000fe400078e965a */
[----:B------:R-:W-:Y:S01]  /*56a0*/  LOP3.LUT R90, R94, R89, R117, 0xe8, !PT ;  /* 0x000000595e5a7212 */ /* 0x000fe200078ee875 */
[----:B------:R-:W-:Y:S01]  /*56b0*/  IMAD.IADD R83, R83, 0x1, R66 ;  /* 0x0000000153537824 */ /* 0x000fe200078e0242 */
[----:B------:R-:W-:Y:S02]  /*56c0*/  SHF.L.W.U32.HI R65, R93, 0x1a, R93 ;  /* 0x0000001a5d417819 */ /* 0x000fe40000010e5d */
[----:B------:R-:W-:Y:S01]  /*56d0*/  IADD3 R112, PT, PT, R112, R67, R90 ;  /* 0x0000004370707210 */ /* 0x000fe20007ffe05a */
[----:B------:R-:W-:Y:S01]  /*56e0*/  IMAD.IADD R90, R37, 0x1, R71 ;  /* 0x00000001255a7824 */ /* 0x000fe200078e0247 */
[----:B------:R-:W-:-:S02]  /*56f0*/  SHF.L.W.U32.HI R110, R93, 0x15, R93 ;  /* 0x000000155d6e7819 */ /* 0x000fc40000010e5d */
[----:B------:R-:W-:Y:S02]  /*5700*/  SHF.L.W.U32.HI R67, R93, 0x7, R93 ;  /* 0x000000075d437819 */ /* 0x000fe40000010e5d */
[----:B------:R-:W-:Y:S02]  /*5710*/  SHF.R.U32.HI R111, RZ, 0xa, R90 ;  /* 0x0000000aff6f7819 */ /* 0x000fe4000001165a */
[----:B------:R-:W-:Y:S02]  /*5720*/  LOP3.LUT R67, R67, R65, R110, 0x96, !PT ;  /* 0x0000004143437212 */ /* 0x000fe400078e966e */
[C-C-:B------:R-:W-:Y:S02]  /*5730*/  SHF.L.W.U32.HI R65, R90.reuse, 0xf, R90.reuse ;  /* 0x0000000f5a417819 */ /* 0x140fe40000010e5a */
[----:B------:R-:W-:Y:S02]  /*5740*/  SHF.L.W.U32.HI R110, R90, 0xd, R90 ;  /* 0x0000000d5a6e7819 */ /* 0x000fe40000010e5a */
        /* <DEDUP_REMOVED lines=9> */
[C-C-:B------:R-:W-:Y:S02]  /*57e0*/  SHF.L.W.U32.HI R67, R61.reuse, 0xe, R61.reuse ;  /* 0x0000000e3d437819 */ /* 0x140fe40000010e3d */
[----:B------:R-:W-:Y:S02]  /*57f0*/  SHF.R.U32.HI R96, RZ, 0x3, R61 ;  /* 0x00000003ff607819 */ /* 0x000fe4000001163d */
[----:B------:R-:W-:Y:S02]  /*5800*/  IADD3 R110, PT, PT, R61, R110, R100 ;  /* 0x0000006e3d6e7210 */ /* 0x000fe40007ffe064 */
[----:B------:R-:W-:-:S02]  /*5810*/  LOP3.LUT R67, R96, R66, R67, 0x96, !PT ;  /* 0x0000004260437212 */ /* 0x000fc400078e9643 */
[----:B------:R-:W-:Y:S02]  /*5820*/  IADD3 R66, PT, PT, R100, UR29, R111 ;  /* 0x0000001d64427c10 */ /* 0x000fe4000fffe06f */
[C-C-:B------:R-:W-:Y:S02]  /*5830*/  SHF.L.W.U32.HI R61, R112.reuse, 0x1e, R112.reuse ;  /* 0x0000001e703d7819 */ /* 0x140fe40000010e70 */
[C-C-:B------:R-:W-:Y:S02]  /*5840*/  SHF.L.W.U32.HI R96, R112.reuse, 0x13, R112.reuse ;  /* 0x0000001370607819 */ /* 0x140fe40000010e70 */
[----:B------:R-:W-:Y:S02]  /*5850*/  SHF.L.W.U32.HI R100, R112, 0xa, R112 ;  /* 0x0000000a70647819 */ /* 0x000fe40000010e70 */
[----:B------:R-:W-:Y:S02]  /*5860*/  IADD3 R116, PT, PT, R56, R65, R108 ;  /* 0x0000004138747210 */ /* 0x000fe40007ffe06c */
[----:B------:R-:W-:Y:S01]  /*5870*/  LOP3.LUT R61, R100, R61, R96, 0x96, !PT ;  /* 0x0000003d643d7212 */ /* 0x000fe200078e9660 */
[----:B------:R-:W-:Y:S01]  /*5880*/  IMAD.IADD R100, R89, 0x1, R66 ;  /* 0x0000000159647824 */ /* 0x000fe200078e0242 */
[----:B------:R-:W-:-:S04]  /*5890*/  LOP3.LUT R96, R117, R94, R112, 0xe8, !PT ;  /* 0x0000005e75607212 */ /* 0x000fc800078ee870 */
[----:B------:R-:W-:Y:S01]  /*58a0*/  IADD3 R61, PT, PT, R66, R61, R96 ;  /* 0x0000003d423d7210 */ /* 0x000fe20007ffe060 */
[----:B------:R-:W-:Y:S01]  /*58b0*/  IMAD.IADD R96, R67, 0x1, R70 ;  /* 0x0000000143607824 */ /* 0x000fe200078e0246 */
[C-C-:B------:R-:W-:Y:S02]  /*58c0*/  SHF.L.W.U32.HI R66, R100.reuse, 0x1a, R100.reuse ;  /* 0x0000001a64427819 */ /* 0x140fe40000010e64 */
[C-C-:B------:R-:W-:Y:S02]  /*58d0*/  SHF.L.W.U32.HI R89, R100.reuse, 0x15, R100.reuse ;  /* 0x0000001564597819 */ /* 0x140fe40000010e64 */
[----:B------:R-:W-:Y:S02]  /*58e0*/  SHF.L.W.U32.HI R111, R100, 0x7, R100 ;  /* 0x00000007646f7819 */ /* 0x000fe40000010e64 */
[----:B------:R-:W-:Y:S02]  /*58f0*/  SHF.L.W.U32.HI R67, R108, 0x19, R108 ;  /* 0x000000196c437819 */ /* 0x000fe40000010e6c */
[----:B------:R-:W-:-:S02]  /*5900*/  LOP3.LUT R66, R111, R66, R89, 0x96, !PT ;  /* 0x000000426f427212 */ /* 0x000fc400078e9659 */
[----:B------:R-:W-:Y:S02]  /*5910*/  SHF.R.U32.HI R89, RZ, 0x3, R108 ;  /* 0x00000003ff597819 */ /* 0x000fe4000001166c */
[----:B------:R-:W-:Y:S02]  /*5920*/  LOP3.LUT R70, R106, R100, R93, 0xb8, !PT ;  /* 0x000000646a467212 */ /* 0x000fe400078eb85d */
[----:B------:R-:W-:Y:S02]  /*5930*/  LOP3.LUT R67, R89, R67, R114, 0x96, !PT ;  /* 0x0000004359437212 */ /* 0x000fe400078e9672 */
[----:B------:R-:W-:Y:S02]  /*5940*/  IADD3 R114, PT, PT, R91, R66, R70 ;  /* 0x000000425b727210 */ /* 0x000fe40007ffe046 */
[C-C-:B------:R-:W-:Y:S02]  /*5950*/  SHF.L.W.U32.HI R66, R96.reuse, 0xf, R96.reuse ;  /* 0x0000000f60427819 */ /* 0x140fe40000010e60 */
[----:B------:R-:W-:-:S02]  /*5960*/  SHF.L.W.U32.HI R89, R96, 0xd, R96 ;  /* 0x0000000d60597819 */ /* 0x000fc40000010e60 */
[----:B------:R-:W-:Y:S02]  /*5970*/  SHF.R.U32.HI R70, RZ, 0xa, R96 ;  /* 0x0000000aff467819 */ /* 0x000fe40000011660 */
[--C-:B------:R-:W-:Y:S02]  /*5980*/  SHF.L.W.U32.HI R91, R64, 0x19, R64.reuse ;  /* 0x00000019405b7819 */ /* 0x100fe40000010e40 */
[----:B------:R-:W-:Y:S02]  /*5990*/  LOP3.LUT R89, R70, R66, R89, 0x96, !PT ;  /* 0x0000004246597212 */ /* 0x000fe400078e9659 */
[C-C-:B------:R-:W-:Y:S02]  /*59a0*/  SHF.L.W.U32.HI R66, R64.reuse, 0xe, R64.reuse ;  /* 0x0000000e40427819 */ /* 0x140fe40000010e40 */
[----:B------:R-:W-:Y:S02]  /*59b0*/  SHF.R.U32.HI R70, RZ, 0x3, R64 ;  /* 0x00000003ff467819 */ /* 0x000fe40000011640 */
[----:B------:R-:W-:-:S02]  /*59c0*/  IADD3 R89, PT, PT, R64, R89, R69 ;  /* 0x0000005940597210 */ /* 0x000fc40007ffe045 */
[----:B------:R-:W-:Y:S02]  /*59d0*/  LOP3.LUT R91, R70, R91, R66, 0x96, !PT ;  /* 0x0000005b465b7212 */ /* 0x000fe400078e9642 */
[----:B------:R-:W-:Y:S02]  /*59e0*/  IADD3 R111, PT, PT, R69, UR30, R114 ;  /* 0x0000001e456f7c10 */ /* 0x000fe4000fffe072 */
[C-C-:B------:R-:W-:Y:S02]  /*59f0*/  SHF.L.W.U32.HI R64, R61.reuse, 0x1e, R61.reuse ;  /* 0x0000001e3d407819 */ /* 0x140fe40000010e3d */
[C-C-:B------:R-:W-:Y:S02]  /*5a00*/  SHF.L.W.U32.HI R69, R61.reuse, 0x13, R61.reuse ;  /* 0x000000133d457819 */ /* 0x140fe40000010e3d */
[----:B------:R-:W-:-:S04]  /*5a10*/  SHF.L.W.U32.HI R66, R61, 0xa, R61 ;  /* 0x0000000a3d427819 */ /* 0x000fc80000010e3d */
[----:B------:R-:W-:Y:S01]  /*5a20*/  LOP3.LUT R66, R66, R64, R69, 0x96, !PT ;  /* 0x0000004042427212 */ /* 0x000fe200078e9645 */
[----:B------:R-:W-:Y:S01]  /*5a30*/  IMAD.IADD R69, R94, 0x1, R111 ;  /* 0x000000015e457824 */ /* 0x000fe200078e026f */
[----:B------:R-:W-:Y:S01]  /*5a40*/  LOP3.LUT R64, R112, R117, R61, 0xe8, !PT ;  /* 0x0000007570407212 */ /* 0x000fe200078ee83d */
[----:B------:R-:W-:Y:S01]  /*5a50*/  IMAD.IADD R94, R91, 0x1, R110 ;  /* 0x000000015b5e7824 */ /* 0x000fe200078e026e */
[----:B------:R-:W-:Y:S02]  /*5a60*/  SHF.L.W.U32.HI R110, R88, 0xf, R88 ;  /* 0x0000000f586e7819 */ /* 0x000fe40000010e58 */
[----:B------:R-:W-:Y:S02]  /*5a70*/  IADD3 R66, PT, PT, R111, R66, R64 ;  /* 0x000000426f427210 */ /* 0x000fe40007ffe040 */
[C-C-:B------:R-:W-:Y:S02]  /*5a80*/  SHF.L.W.U32.HI R64, R69.reuse, 0x1a, R69.reuse ;  /* 0x0000001a45407819 */ /* 0x140fe40000010e45 */
[----:B------:R-:W-:-:S02]  /*5a90*/  SHF.L.W.U32.HI R111, R69, 0x15, R69 ;  /* 0x00000015456f7819 */ /* 0x000fc40000010e45 */
[----:B------:R-:W-:Y:S02]  /*5aa0*/  SHF.L.W.U32.HI R70, R69, 0x7, R69 ;  /* 0x0000000745467819 */ /* 0x000fe40000010e45 */
[--C-:B------:R-:W-:Y:S02]  /*5ab0*/  SHF.L.W.U32.HI R91, R88, 0xd, R88.reuse ;  /* 0x0000000d585b7819 */ /* 0x100fe40000010e58 */
[----:B------:R-:W-:Y:S02]  /*5ac0*/  LOP3.LUT R111, R70, R64, R111, 0x96, !PT ;  /* 0x00000040466f7212 */ /* 0x000fe400078e966f */
[----:B------:R-:W-:Y:S02]  /*5ad0*/  SHF.R.U32.HI R70, RZ, 0xa, R88 ;  /* 0x0000000aff467819 */ /* 0x000fe40000011658 */
[----:B------:R-:W-:Y:S02]  /*5ae0*/  LOP3.LUT R64, R93, R69, R100, 0xb8, !PT ;  /* 0x000000455d407212 */ /* 0x000fe400078eb864 */
[----:B------:R-:W-:-:S02]  /*5af0*/  LOP3.LUT R110, R70, R110, R91, 0x96, !PT ;  /* 0x0000006e466e7212 */ /* 0x000fc400078e965b */
[----:B------:R-:W-:Y:S02]  /*5b00*/  IADD3 R114, PT, PT, R106, R111, R64 ;  /* 0x0000006f6a727210 */ /* 0x000fe40007ffe040 */
[C-C-:B------:R-:W-:Y:S02]  /*5b10*/  SHF.L.W.U32.HI R64, R94.reuse, 0xf, R94.reuse ;  /* 0x0000000f5e407819 */ /* 0x140fe40000010e5e */
[--C-:B------:R-:W-:Y:S02]  /*5b20*/  SHF.L.W.U32.HI R91, R94, 0xd, R94.reuse ;  /* 0x0000000d5e5b7819 */ /* 0x100fe40000010e5e */
[----:B------:R-:W-:Y:S02]  /*5b30*/  SHF.R.U32.HI R70, RZ, 0xa, R94 ;  /* 0x0000000aff467819 */ /* 0x000fe4000001165e */
[----:B------:R-:W-:Y:S02]  /*5b40*/  SHF.L.W.U32.HI R106, R62, 0x19, R62 ;  /* 0x000000193e6a7819 */ /* 0x000fe40000010e3e */
[----:B------:R-:W-:-:S02]  /*5b50*/  LOP3.LUT R70, R70, R64, R91, 0x96, !PT ;  /* 0x0000004046467212 */ /* 0x000fc400078e965b */
[--C-:B------:R-:W-:Y:S02]  /*5b60*/  SHF.L.W.U32.HI R91, R62, 0xe, R62.reuse ;  /* 0x0000000e3e5b7819 */ /* 0x100fe40000010e3e */
[----:B------:R-:W-:Y:S02]  /*5b70*/  SHF.R.U32.HI R64, RZ, 0x3, R62 ;  /* 0x00000003ff407819 */ /* 0x000fe4000001163e */
[----:B------:R-:W-:Y:S02]  /*5b80*/  IADD3 R114, PT, PT, R81, UR31, R114 ;  /* 0x0000001f51727c10 */ /* 0x000fe4000fffe072 */
[----:B------:R-:W-:Y:S02]  /*5b90*/  LOP3.LUT R106, R64, R106, R91, 0x96, !PT ;  /* 0x0000006a406a7212 */ /* 0x000fe400078e965b */
[----:B------:R-:W-:Y:S02]  /*5ba0*/  IADD3 R91, PT, PT, R62, R70, R81 ;  /* 0x000000463e5b7210 */ /* 0x000fe40007ffe051 */
[----:B------:R-:W-:-:S02]  /*5bb0*/  SHF.L.W.U32.HI R62, R66, 0x1e, R66 ;  /* 0x0000001e423e7819 */ /* 0x000fc40000010e42 */
[C-C-:B------:R-:W-:Y:S02]  /*5bc0*/  SHF.L.W.U32.HI R81, R66.reuse, 0x13, R66.reuse ;  /* 0x0000001342517819 */ /* 0x140fe40000010e42 */
[----:B------:R-:W-:-:S04]  /*5bd0*/  SHF.L.W.U32.HI R64, R66, 0xa, R66 ;  /* 0x0000000a42407819 */ /* 0x000fc80000010e42 */
[----:B------:R-:W-:Y:S01]  /*5be0*/  LOP3.LUT R81, R64, R62, R81, 0x96, !PT ;  /* 0x0000003e40517212 */ /* 0x000fe200078e9651 */
[----:B------:R-:W-:Y:S01]  /*5bf0*/  IMAD.IADD R62, R117, 0x1, R114 ;  /* 0x00000001753e7824 */ /* 0x000fe200078e0272 */
[----:B------:R-:W-:Y:S02]  /*5c00*/  LOP3.LUT R64, R61, R112, R66, 0xe8, !PT ;  /* 0x000000703d407212 */ /* 0x000fe400078ee842 */
[----:B------:R-:W-:Y:S02]  /*5c10*/  SHF.L.W.U32.HI R117, R115, 0xe, R115 ;  /* 0x0000000e73757819 */ /* 0x000fe40000010e73 */
[----:B------:R-:W-:Y:S02]  /*5c20*/  IADD3 R64, PT, PT, R114, R81, R64 ;  /* 0x0000005172407210 */ /* 0x000fe40007ffe040 */
[C-C-:B------:R-:W-:Y:S02]  /*5c30*/  SHF.L.W.U32.HI R70, R62.reuse, 0x1a, R62.reuse ;  /* 0x0000001a3e467819 */ /* 0x140fe40000010e3e */
[----:B------:R-:W-:-:S02]  /*5c40*/  SHF.L.W.U32.HI R81, R62, 0x15, R62 ;  /* 0x000000153e517819 */ /* 0x000fc40000010e3e */
[----:B------:R-:W-:Y:S02]  /*5c50*/  SHF.L.W.U32.HI R111, R62, 0x7, R62 ;  /* 0x000000073e6f7819 */ /* 0x000fe40000010e3e */
[----:B------:R-:W-:Y:S02]  /*5c60*/  LOP3.LUT R65, R100, R62, R69, 0xb8, !PT ;  /* 0x0000003e64417212 */ /* 0x000fe400078eb845 */
[----:B------:R-:W-:Y:S01]  /*5c70*/  LOP3.LUT R114, R111, R70, R81, 0x96, !PT ;  /* 0x000000466f727212 */ /* 0x000fe200078e9651 */
[----:B------:R-:W-:Y:S01]  /*5c80*/  VIADD R70, R116, 0x11002000 ;  /* 0x1100200074467836 */ /* 0x000fe20000000000 */
[----:B------:R-:W-:Y:S02]  /*5c90*/  SHF.L.W.U32.HI R119, R64, 0xa, R64 ;  /* 0x0000000a40777819 */ /* 0x000fe40000010e40 */
[----:B------:R-:W-:Y:S02]  /*5ca0*/  IADD3 R114, PT, PT, R93, R114, R65 ;  /* 0x000000725d727210 */ /* 0x000fe40007ffe041 */
[----:B------:R-:W-:-:S02]  /*5cb0*/  IADD3 R65, PT, PT, R53, R110, R90 ;  /* 0x0000006e35417210 */ /* 0x000fc40007ffe05a */
[C-C-:B------:R-:W-:Y:S02]  /*5cc0*/  SHF.L.W.U32.HI R111, R70.reuse, 0xf, R70.reuse ;  /* 0x0000000f466f7819 */ /* 0x140fe40000010e46 */
[--C-:B------:R-:W-:Y:S01]  /*5cd0*/  SHF.L.W.U32.HI R110, R70, 0xd, R70.reuse ;  /* 0x0000000d466e7819 */ /* 0x100fe20000010e46 */
[----:B------:R-:W-:Y:S01]  /*5ce0*/  VIADD R65, R65, 0x2000000 ;  /* 0x0200000041417836 */ /* 0x000fe20000000000 */
[----:B------:R-:W-:Y:S02]  /*5cf0*/  SHF.R.U32.HI R81, RZ, 0xa, R70 ;  /* 0x0000000aff517819 */ /* 0x000fe40000011646 */
[----:B------:R-:W-:Y:S02]  /*5d00*/  IADD3 R114, PT, PT, R113, UR32, R114 ;  /* 0x0000002071727c10 */ /* 0x000fe4000fffe072 */
[----:B------:R-:W-:Y:S02]  /*5d10*/  LOP3.LUT R111, R81, R111, R110, 0x96, !PT ;  /* 0x0000006f516f7212 */ /* 0x000fe400078e966e */
[----:B------:R-:W-:-:S02]  /*5d20*/  SHF.L.W.U32.HI R81, R65, 0xf, R65 ;  /* 0x0000000f41517819 */ /* 0x000fc40000010e41 */
[--C-:B------:R-:W-:Y:S02]  /*5d30*/  SHF.L.W.U32.HI R110, R65, 0xd, R65.reuse ;  /* 0x0000000d416e7819 */ /* 0x100fe40000010e41 */
[----:B------:R-:W-:-:S04]  /*5d40*/  SHF.R.U32.HI R93, RZ, 0xa, R65 ;  /* 0x0000000aff5d7819 */ /* 0x000fc80000011641 */
[----:B------:R-:W-:Y:S01]  /*5d50*/  LOP3.LUT R81, R93, R81, R110, 0x96, !PT ;  /* 0x000000515d517212 */ /* 0x000fe200078e966e */
[----:B------:R-:W-:Y:S01]  /*5d60*/  IMAD.IADD R93, R106, 0x1, R89 ;  /* 0x000000016a5d7824 */ /* 0x000fe200078e0259 */
[C-C-:B------:R-:W-:Y:S02]  /*5d70*/  SHF.L.W.U32.HI R106, R86.reuse, 0x19, R86.reuse ;  /* 0x00000019566a7819 */ /* 0x140fe40000010e56 */
[--C-:B------:R-:W-:Y:S02]  /*5d80*/  SHF.L.W.U32.HI R89, R86, 0xe, R86.reuse ;  /* 0x0000000e56597819 */ /* 0x100fe40000010e56 */
[----:B------:R-:W-:Y:S02]  /*5d90*/  SHF.R.U32.HI R110, RZ, 0x3, R86 ;  /* 0x00000003ff6e7819 */ /* 0x000fe40000011656 */
[----:B------:R-:W-:Y:S02]  /*5da0*/  SHF.R.U32.HI R116, RZ, 0xa, R93 ;  /* 0x0000000aff747819 */ /* 0x000fe4000001165d */
[----:B------:R-:W-:-:S02]  /*5db0*/  LOP3.LUT R106, R110, R106, R89, 0x96, !PT ;  /* 0x0000006a6e6a7212 */ /* 0x000fc400078e9659 */
[C-C-:B------:R-:W-:Y:S02]  /*5dc0*/  SHF.L.W.U32.HI R89, R93.reuse, 0xf, R93.reuse ;  /* 0x0000000f5d597819 */ /* 0x140fe40000010e5d */
[----:B------:R-:W-:Y:S01]  /*5dd0*/  SHF.L.W.U32.HI R110, R93, 0xd, R93 ;  /* 0x0000000d5d6e7819 */ /* 0x000fe20000010e5d */
[----:B------:R-:W-:-:S03]  /*5de0*/  IMAD.IADD R91, R106, 0x1, R91 ;  /* 0x000000016a5b7824 */ /* 0x000fc600078e025b */
[----:B------:R-:W-:Y:S02]  /*5df0*/  LOP3.LUT R89, R116, R89, R110, 0x96, !PT ;  /* 0x0000005974597212 */ /* 0x000fe400078e966e */
[--C-:B------:R-:W-:Y:S02]  /*5e00*/  SHF.L.W.U32.HI R110, R115, 0x19, R115.reuse ;  /* 0x00000019736e7819 */ /* 0x100fe40000010e73 */
[----:B------:R-:W-:Y:S02]  /*5e10*/  SHF.R.U32.HI R116, RZ, 0x3, R115 ;  /* 0x00000003ff747819 */ /* 0x000fe40000011673 */
[----:B------:R-:W-:Y:S02]  /*5e20*/  IADD3 R89, PT, PT, R86, R89, R113 ;  /* 0x0000005956597210 */ /* 0x000fe40007ffe071 */
[----:B------:R-:W-:Y:S02]  /*5e30*/  LOP3.LUT R116, R116, R110, R117, 0x96, !PT ;  /* 0x0000006e74747212 */ /* 0x000fe400078e9675 */
[----:B------:R-:W-:-:S02]  /*5e40*/  SHF.L.W.U32.HI R110, R82, 0x19, R82 ;  /* 0x00000019526e7819 */ /* 0x000fc40000010e52 */
[--C-:B------:R-:W-:Y:S01]  /*5e50*/  SHF.L.W.U32.HI R117, R82, 0xe, R82.reuse ;  /* 0x0000000e52757819 */ /* 0x100fe20000010e52 */
[----:B------:R-:W-:Y:S01]  /*5e60*/  IMAD.IADD R89, R116, 0x1, R89 ;  /* 0x0000000174597824 */ /* 0x000fe200078e0259 */
[----:B------:R-:W-:Y:S02]  /*5e70*/  SHF.R.U32.HI R86, RZ, 0x3, R82 ;  /* 0x00000003ff567819 */ /* 0x000fe40000011652 */
[C---:B------:R-:W-:Y:S02]  /*5e80*/  SHF.L.W.U32.HI R116, R101.reuse, 0x19, R101 ;  /* 0x0000001965747819 */ /* 0x040fe40000010e65 */
[----:B------:R-:W-:Y:S02]  /*5e90*/  LOP3.LUT R110, R86, R110, R117, 0x96, !PT ;  /* 0x0000006e566e7212 */ /* 0x000fe400078e9675 */
[--C-:B------:R-:W-:Y:S02]  /*5ea0*/  SHF.L.W.U32.HI R117, R101, 0xe, R101.reuse ;  /* 0x0000000e65757819 */ /* 0x100fe40000010e65 */
[----:B------:R-:W-:-:S02]  /*5eb0*/  SHF.R.U32.HI R86, RZ, 0x3, R101 ;  /* 0x00000003ff567819 */ /* 0x000fc40000011665 */
[----:B------:R-:W-:Y:S02]  /*5ec0*/  LOP3.LUT R113, R66, R61, R64, 0xe8, !PT ;  /* 0x0000003d42717212 */ /* 0x000fe400078ee840 */
[----:B------:R-:W-:Y:S02]  /*5ed0*/  LOP3.LUT R116, R86, R116, R117, 0x96, !PT ;  /* 0x0000007456747212 */ /* 0x000fe400078e9675 */
[----:B------:R-:W-:Y:S02]  /*5ee0*/  IADD3 R117, PT, PT, R71, R81, R70 ;  /* 0x0000005147757210 */ /* 0x000fe40007ffe046 */
[C-C-:B------:R-:W-:Y:S02]  /*5ef0*/  SHF.L.W.U32.HI R71, R89.reuse, 0xf, R89.reuse ;  /* 0x0000000f59477819 */ /* 0x140fe40000010e59 */
[--C-:B------:R-:W-:Y:S02]  /*5f00*/  SHF.L.W.U32.HI R86, R89, 0xd, R89.reuse ;  /* 0x0000000d59567819 */ /* 0x100fe40000010e59 */
[----:B------:R-:W-:-:S04]  /*5f10*/  SHF.R.U32.HI R81, RZ, 0xa, R89 ;  /* 0x0000000aff517819 */ /* 0x000fc80000011659 */
[----:B------:R-:W-:Y:S01]  /*5f20*/  LOP3.LUT R71, R81, R71, R86, 0x96, !PT ;  /* 0x0000004751477212 */ /* 0x000fe200078e9656 */
[----:B------:R-:W-:Y:S01]  /*5f30*/  IMAD.IADD R86, R26, 0x1, R117 ;  /* 0x000000011a567824 */ /* 0x000fe200078e0275 */
[----:B------:R-:W-:Y:S02]  /*5f40*/  SHF.L.W.U32.HI R117, R91, 0xd, R91 ;  /* 0x0000000d5b757819 */ /* 0x000fe40000010e5b */
[----:B------:R-:W-:Y:S02]  /*5f50*/  IADD3 R71, PT, PT, R82, R71, R83 ;  /* 0x0000004752477210 */ /* 0x000fe40007ffe053 */
[C-C-:B------:R-:W-:Y:S02]  /*5f60*/  SHF.L.W.U32.HI R118, R86.reuse, 0xf, R86.reuse ;  /* 0x0000000f56767819 */ /* 0x140fe40000010e56 */
[--C-:B------:R-:W-:Y:S01]  /*5f70*/  SHF.L.W.U32.HI R81, R86, 0xd, R86.reuse ;  /* 0x0000000d56517819 */ /* 0x100fe20000010e56 */
[----:B------:R-:W-:Y:S01]  /*5f80*/  IMAD.IADD R71, R116, 0x1, R71 ;  /* 0x0000000174477824 */ /* 0x000fe200078e0247 */
[----:B------:R-:W-:-:S02]  /*5f90*/  SHF.R.U32.HI R82, RZ, 0xa, R86 ;  /* 0x0000000aff527819 */ /* 0x000fc40000011656 */
[--C-:B------:R-:W-:Y:S02]  /*5fa0*/  SHF.R.U32.HI R116, RZ, 0x3, R60.reuse ;  /* 0x00000003ff747819 */ /* 0x100fe4000001163c */
[----:B------:R-:W-:Y:S02]  /*5fb0*/  LOP3.LUT R118, R82, R118, R81, 0x96, !PT ;  /* 0x0000007652767212 */ /* 0x000fe400078e9651 */
[C-C-:B------:R-:W-:Y:S02]  /*5fc0*/  SHF.L.W.U32.HI R82, R60.reuse, 0x19, R60.reuse ;  /* 0x000000193c527819 */ /* 0x140fe40000010e3c */
[----:B------:R-:W-:Y:S02]  /*5fd0*/  SHF.L.W.U32.HI R81, R60, 0xe, R60 ;  /* 0x0000000e3c517819 */ /* 0x000fe40000010e3c */
[----:B------:R-:W-:Y:S02]  /*5fe0*/  SHF.L.W.U32.HI R106, R71, 0xd, R71 ;  /* 0x0000000d476a7819 */ /* 0x000fe40000010e47 */
[----:B------:R-:W-:-:S02]  /*5ff0*/  LOP3.LUT R82, R116, R82, R81, 0x96, !PT ;  /* 0x0000005274527212 */ /* 0x000fc400078e9651 */
[--C-:B------:R-:W-:Y:S02]  /*6000*/  SHF.L.W.U32.HI R81, R71, 0xf, R71.reuse ;  /* 0x0000000f47517819 */ /* 0x100fe40000010e47 */
[----:B------:R-:W-:-:S04]  /*6010*/  SHF.R.U32.HI R116, RZ, 0xa, R71 ;  /* 0x0000000aff747819 */ /* 0x000fc80000011647 */
[----:B------:R-:W-:Y:S02]  /*6020*/  LOP3.LUT R81, R116, R81, R106, 0x96, !PT ;  /* 0x0000005174517212 */ /* 0x000fe400078e966a */
[--C-:B------:R-:W-:Y:S02]  /*6030*/  SHF.L.W.U32.HI R116, R91, 0xf, R91.reuse ;  /* 0x0000000f5b747819 */ /* 0x100fe40000010e5b */
[----:B------:R-:W-:Y:S02]  /*6040*/  SHF.R.U32.HI R106, RZ, 0xa, R91 ;  /* 0x0000000aff6a7819 */ /* 0x000fe4000001165b */
[----:B------:R-:W-:Y:S02]  /*6050*/  IADD3 R60, PT, PT, R60, R81, R94 ;  /* 0x000000513c3c7210 */ /* 0x000fe40007ffe05e */
[----:B------:R-:W-:Y:S02]  /*6060*/  LOP3.LUT R116, R106, R116, R117, 0x96, !PT ;  /* 0x000000746a747212 */ /* 0x000fe400078e9675 */
[C---:B------:R-:W-:Y:S01]  /*6070*/  SHF.L.W.U32.HI R117, R64.reuse, 0x1e, R64 ;  /* 0x0000001e40757819 */ /* 0x040fe20000010e40 */
[----:B------:R-:W-:Y:S01]  /*6080*/  IMAD.IADD R60, R63, 0x1, R60 ;  /* 0x000000013f3c7824 */ /* 0x000fe200078e023c */
[----:B------:R-:W-:-:S02]  /*6090*/  SHF.L.W.U32.HI R106, R64, 0x13, R64 ;  /* 0x00000013406a7819 */ /* 0x000fc40000010e40 */
[----:B------:R-:W-:Y:S02]  /*60a0*/  IADD3 R115, PT, PT, R115, R116, R68 ;  /* 0x0000007473737210 */ /* 0x000fe40007ffe044 */
[----:B------:R-:W-:Y:S02]  /*60b0*/  LOP3.LUT R117, R119, R117, R106, 0x96, !PT ;  /* 0x0000007577757212 */ /* 0x000fe400078e966a */
[--C-:B------:R-:W-:Y:S01]  /*60c0*/  SHF.L.W.U32.HI R106, R102, 0x1e, R102.reuse ;  /* 0x0000001e666a7819 */ /* 0x100fe20000010e66 */
[----:B------:R-:W-:Y:S01]  /*60d0*/  IMAD.IADD R110, R110, 0x1, R115 ;  /* 0x000000016e6e7824 */ /* 0x000fe200078e0273 */
[----:B------:R-:W-:Y:S01]  /*60e0*/  SHF.L.W.U32.HI R119, R102, 0x13, R102 ;  /* 0x0000001366777819 */ /* 0x000fe20000010e66 */
[----:B------:R-:W-:Y:S01]  /*60f0*/  IMAD.IADD R115, R112, 0x1, R114 ;  /* 0x0000000170737824 */ /* 0x000fe200078e0272 */
[----:B------:R-:W-:Y:S02]  /*6100*/  IADD3 R113, PT, PT, R114, R117, R113 ;  /* 0x0000007572717210 */ /* 0x000fe40007ffe071 */
[----:B------:R-:W-:-:S02]  /*6110*/  LOP3.LUT R119, R120, R106, R119, 0x96, !PT ;  /* 0x0000006a78777212 */ /* 0x000fc400078e9677 */
[----:B------:R-:W-:Y:S02]  /*6120*/  IADD3 R106, PT, PT, R108, UR58, R103 ;  /* 0x0000003a6c6a7c10 */ /* 0x000fe4000fffe067 */
[----:B------:R-:W-:Y:S02]  /*6130*/  LOP3.LUT R103, R109, R84, R102, 0xe8, !PT ;  /* 0x000000546d677212 */ /* 0x000fe400078ee866 */
[----:B------:R-:W-:Y:S01]  /*6140*/  SHF.L.W.U32.HI R112, R110, 0xf, R110 ;  /* 0x0000000f6e707819 */ /* 0x000fe20000010e6e */
[----:B------:R-:W-:Y:S01]  /*6150*/  IMAD.IADD R107, R107, 0x1, R106 ;  /* 0x000000016b6b7824 */ /* 0x000fe200078e026a */
[----:B------:R-:W-:Y:S02]  /*6160*/  IADD3 R103, PT, PT, R106, R119, R103 ;  /* 0x000000776a677210 */ /* 0x000fe40007ffe067 */
[----:B------:R-:W-:Y:S02]  /*6170*/  SHF.L.W.U32.HI R117, R110, 0xd, R110 ;  /* 0x0000000d6e757819 */ /* 0x000fe40000010e6e */
[----:B------:R-:W-:-:S02]  /*6180*/  SHF.L.W.U32.HI R106, R107, 0x1a, R107 ;  /* 0x0000001a6b6a7819 */ /* 0x000fc40000010e6b */
[C-C-:B------:R-:W-:Y:S02]  /*6190*/  SHF.L.W.U32.HI R119, R107.reuse, 0x15, R107.reuse ;  /* 0x000000156b777819 */ /* 0x140fe40000010e6b */
[----:B------:R-:W-:Y:S02]  /*61a0*/  SHF.L.W.U32.HI R120, R107, 0x7, R107 ;  /* 0x000000076b787819 */ /* 0x000fe40000010e6b */
[----:B------:R-:W-:Y:S02]  /*61b0*/  SHF.R.U32.HI R114, RZ, 0xa, R110 ;  /* 0x0000000aff727819 */ /* 0x000fe4000001166e */
[----:B------:R-:W-:Y:S02]  /*61c0*/  LOP3.LUT R119, R120, R106, R119, 0x96, !PT ;  /* 0x0000006a78777212 */ /* 0x000fe400078e9677 */
[----:B------:R-:W-:Y:S02]  /*61d0*/  LOP3.LUT R106, R87, R107, R104, 0xb8, !PT ;  /* 0x0000006b576a7212 */ /* 0x000fe400078eb868 */
[----:B------:R-:W-:-:S02]  /*61e0*/  SHF.L.W.U32.HI R120, R103, 0xa, R103 ;  /* 0x0000000a67787819 */ /* 0x000fc40000010e67 */
[----:B------:R-:W-:Y:S02]  /*61f0*/  IADD3 R106, PT, PT, R92, R119, R106 ;  /* 0x000000775c6a7210 */ /* 0x000fe40007ffe06a */
[C-C-:B------:R-:W-:Y:S02]  /*6200*/  SHF.L.W.U32.HI R92, R103.reuse, 0x1e, R103.reuse ;  /* 0x0000001e675c7819 */ /* 0x140fe40000010e67 */
[----:B------:R-:W-:Y:S02]  /*6210*/  SHF.L.W.U32.HI R119, R103, 0x13, R103 ;  /* 0x0000001367777819 */ /* 0x000fe40000010e67 */
[----:B------:R-:W-:Y:S02]  /*6220*/  LOP3.LUT R112, R114, R112, R117, 0x96, !PT ;  /* 0x0000007072707212 */ /* 0x000fe400078e9675 */
[----:B------:R-:W-:Y:S01]  /*6230*/  LOP3.LUT R92, R120, R92, R119, 0x96, !PT ;  /* 0x0000005c785c7212 */ /* 0x000fe200078e9677 */
[----:B------:R-:W-:Y:S01]  /*6240*/  IMAD.IADD R119, R75, 0x1, R106 ;  /* 0x000000014b777824 */ /* 0x000fe200078e026a */
[----:B------:R-:W-:-:S02]  /*6250*/  LOP3.LUT R106, R102, R109, R103, 0xe8, !PT ;  /* 0x0000006d666a7212 */ /* 0x000fc400078ee867 */
[----:B------:R-:W-:Y:S01]  /*6260*/  SHF.L.W.U32.HI R117, R115, 0x1a, R115 ;  /* 0x0000001a73757819 */ /* 0x000fe20000010e73 */
[----:B------:R-:W-:Y:S01]  /*6270*/  IMAD.IADD R84, R84, 0x1, R119 ;  /* 0x0000000154547824 */ /* 0x000fe200078e0277 */
[----:B------:R-:W-:Y:S02]  /*6280*/  IADD3 R92, PT, PT, R119, R92, R106 ;  /* 0x0000005c775c7210 */ /* 0x000fe40007ffe06a */
[----:B------:R-:W-:Y:S02]  /*6290*/  SHF.L.W.U32.HI R114, R115, 0x15, R115 ;  /* 0x0000001573727819 */ /* 0x000fe40000010e73 */
[C-C-:B------:R-:W-:Y:S02]  /*62a0*/  SHF.L.W.U32.HI R106, R84.reuse, 0x1a, R84.reuse ;  /* 0x0000001a546a7819 */ /* 0x140fe40000010e54 */
[C-C-:B------:R-:W-:Y:S02]  /*62b0*/  SHF.L.W.U32.HI R119, R84.reuse, 0x15, R84.reuse ;  /* 0x0000001554777819 */ /* 0x140fe40000010e54 */
[----:B------:R-:W-:-:S02]  /*62c0*/  SHF.L.W.U32.HI R120, R84, 0x7, R84 ;  /* 0x0000000754787819 */ /* 0x000fc40000010e54 */
[----:B------:R-:W-:Y:S02]  /*62d0*/  LOP3.LUT R63, R69, R115, R62, 0xb8, !PT ;  /* 0x00000073453f7212 */ /* 0x000fe400078eb83e */
[----:B------:R-:W-:Y:S02]  /*62e0*/  LOP3.LUT R106, R120, R106, R119, 0x96, !PT ;  /* 0x0000006a786a7212 */ /* 0x000fe400078e9677 */
[----:B------:R-:W-:Y:S02]  /*62f0*/  LOP3.LUT R119, R104, R84, R107, 0xb8, !PT ;  /* 0x0000005468777212 */ /* 0x000fe400078eb86b */
[----:B------:R-:W-:Y:S02]  /*6300*/  IADD3 R101, PT, PT, R101, R112, R96 ;  /* 0x0000007065657210 */ /* 0x000fe40007ffe060 */
[----:B------:R-:W-:Y:S01]  /*6310*/  IADD3 R119, PT, PT, R87, R106, R119 ;  /* 0x0000006a57777210 */ /* 0x000fe20007ffe077 */
[----:B------:R-:W-:Y:S02]  /*6320*/  IMAD.IADD R87, R98, 0x1, R111 ;  /* 0x0000000162577824 */ /* 0x000fe400078e026f */
[----:B------:R-:W-:Y:S01]  /*6330*/  IMAD.IADD R82, R82, 0x1, R101 ;  /* 0x0000000152527824 */ /* 0x000fe200078e0265 */
[----:B------:R-:W-:-:S02]  /*6340*/  SHF.L.W.U32.HI R101, R113, 0xa, R113 ;  /* 0x0000000a71657819 */ /* 0x000fc40000010e71 */
[C-C-:B------:R-:W-:Y:S02]  /*6350*/  SHF.L.W.U32.HI R106, R87.reuse, 0xf, R87.reuse ;  /* 0x0000000f576a7819 */ /* 0x140fe40000010e57 */
[--C-:B------:R-:W-:Y:S02]  /*6360*/  SHF.L.W.U32.HI R111, R87, 0xd, R87.reuse ;  /* 0x0000000d576f7819 */ /* 0x100fe40000010e57 */
[--C-:B------:R-:W-:Y:S02]  /*6370*/  SHF.R.U32.HI R120, RZ, 0xa, R87.reuse ;  /* 0x0000000aff787819 */ /* 0x100fe40000011657 */
[----:B------:R-:W-:Y:S02]  /*6380*/  IADD3 R118, PT, PT, R108, R118, R87 ;  /* 0x000000766c767210 */ /* 0x000fe40007ffe057 */
[----:B------:R-:W-:Y:S02]  /*6390*/  LOP3.LUT R106, R120, R106, R111, 0x96, !PT ;  /* 0x0000006a786a7212 */ /* 0x000fe400078e966f */
[----:B------:R-:W-:-:S02]  /*63a0*/  SHF.L.W.U32.HI R108, R98, 0x19, R98 ;  /* 0x00000019626c7819 */ /* 0x000fc40000010e62 */
[--C-:B------:R-:W-:Y:S02]  /*63b0*/  SHF.L.W.U32.HI R111, R98, 0xe, R98.reuse ;  /* 0x0000000e626f7819 */ /* 0x100fe40000010e62 */
[----:B------:R-:W-:-:S04]  /*63c0*/  SHF.R.U32.HI R120, RZ, 0x3, R98 ;  /* 0x00000003ff787819 */ /* 0x000fc80000011662 */
[----:B------:R-:W-:Y:S01]  /*63d0*/  LOP3.LUT R108, R120, R108, R111, 0x96, !PT ;  /* 0x0000006c786c7212 */ /* 0x000fe200078e966f */
[----:B------:R-:W-:-:S05]  /*63e0*/  IMAD.IADD R111, R27, 0x1, R118 ;  /* 0x000000011b6f7824 */ /* 0x000fca00078e0276 */
[C-C-:B------:R-:W-:Y:S02]  /*63f0*/  SHF.L.W.U32.HI R116, R111.reuse, 0xf, R111.reuse ;  /* 0x0000000f6f747819 */ /* 0x140fe40000010e6f */
[--C-:B------:R-:W-:Y:S02]  /*6400*/  SHF.L.W.U32.HI R121, R111, 0xd, R111.reuse ;  /* 0x0000000d6f797819 */ /* 0x100fe40000010e6f */
[----:B------:R-:W-:-:S04]  /*6410*/  SHF.R.U32.HI R118, RZ, 0xa, R111 ;  /* 0x0000000aff767819 */ /* 0x000fc8000001166f */
[----:B------:R-:W-:Y:S02]  /*6420*/  LOP3.LUT R116, R118, R116, R121, 0x96, !PT ;  /* 0x0000007476747212 */ /* 0x000fe400078e9679 */
[----:B------:R-:W-:Y:S02]  /*6430*/  SHF.L.W.U32.HI R118, R115, 0x7, R115 ;  /* 0x0000000773767819 */ /* 0x000fe40000010e73 */
[----:B------:R-:W-:Y:S02]  /*6440*/  SHF.L.W.U32.HI R121, R92, 0x13, R92 ;  /* 0x000000135c797819 */ /* 0x000fe40000010e5c */
[----:B------:R-:W-:Y:S02]  /*6450*/  LOP3.LUT R117, R118, R117, R114, 0x96, !PT ;  /* 0x0000007576757212 */ /* 0x000fe400078e9672 */
[C-C-:B------:R-:W-:Y:S02]  /*6460*/  SHF.L.W.U32.HI R114, R92.reuse, 0x1e, R92.reuse ;  /* 0x0000001e5c727819 */ /* 0x140fe40000010e5c */
[----:B------:R-:W-:-:S02]  /*6470*/  SHF.L.W.U32.HI R118, R92, 0xa, R92 ;  /* 0x0000000a5c767819 */ /* 0x000fc40000010e5c */
[----:B------:R-:W-:Y:S02]  /*6480*/  IADD3 R63, PT, PT, R100, R117, R63 ;  /* 0x00000075643f7210 */ /* 0x000fe40007ffe03f */
[----:B------:R-:W-:Y:S02]  /*6490*/  LOP3.LUT R121, R118, R114, R121, 0x96, !PT ;  /* 0x0000007276797212 */ /* 0x000fe400078e9679 */
[----:B------:R-:W-:Y:S02]  /*64a0*/  IADD3 R114, PT, PT, R98, UR59, R119 ;  /* 0x0000003b62727c10 */ /* 0x000fe4000fffe077 */
[----:B------:R-:W-:-:S03]  /*64b0*/  IADD3 R100, PT, PT, R68, UR33, R63 ;  /* 0x0000002144647c10 */ /* 0x000fc6000fffe03f */
[----:B------:R-:W-:Y:S01]  /*64c0*/  IMAD.IADD R119, R109, 0x1, R114 ;  /* 0x000000016d777824 */ /* 0x000fe200078e0272 */
[----:B------:R-:W-:-:S04]  /*64d0*/  LOP3.LUT R109, R103, R102, R92, 0xe8, !PT ;  /* 0x00000066676d7212 */ /* 0x000fc800078ee85c */
[----:B------:R-:W-:Y:S02]  /*64e0*/  IADD3 R109, PT, PT, R114, R121, R109 ;  /* 0x00000079726d7210 */ /* 0x000fe40007ffe06d */
[C-C-:B------:R-:W-:Y:S02]  /*64f0*/  SHF.L.W.U32.HI R114, R119.reuse, 0x1a, R119.reuse ;  /* 0x0000001a77727819 */ /* 0x140fe40000010e77 */
[C-C-:B------:R-:W-:Y:S02]  /*6500*/  SHF.L.W.U32.HI R121, R119.reuse, 0x15, R119.reuse ;  /* 0x0000001577797819 */ /* 0x140fe40000010e77 */
[----:B------:R-:W-:Y:S02]  /*6510*/  SHF.L.W.U32.HI R118, R119, 0x7, R119 ;  /* 0x0000000777767819 */ /* 0x000fe40000010e77 */
[----:B------:R-:W-:Y:S02]  /*6520*/  SHF.L.W.U32.HI R123, R109, 0x13, R109 ;  /* 0x000000136d7b7819 */ /* 0x000fe40000010e6d */
[----:B------:R-:W-:-:S02]  /*6530*/  LOP3.LUT R121, R118, R114, R121, 0x96, !PT ;  /* 0x0000007276797212 */ /* 0x000fc400078e9679 */
[----:B------:R-:W-:-:S04]  /*6540*/  LOP3.LUT R114, R107, R119, R84, 0xb8, !PT ;  /* 0x000000776b727212 */ /* 0x000fc800078eb854 */
[----:B------:R-:W-:Y:S02]  /*6550*/  IADD3 R121, PT, PT, R104, R121, R114 ;  /* 0x0000007968797210 */ /* 0x000fe40007ffe072 */
[C-C-:B------:R-:W-:Y:S02]  /*6560*/  SHF.L.W.U32.HI R104, R109.reuse, 0x1e, R109.reuse ;  /* 0x0000001e6d687819 */ /* 0x140fe40000010e6d */
[----:B------:R-:W-:Y:S02]  /*6570*/  SHF.L.W.U32.HI R114, R109, 0xa, R109 ;  /* 0x0000000a6d727819 */ /* 0x000fe40000010e6d */
[----:B------:R-:W-:Y:S02]  /*6580*/  IADD3 R121, PT, PT, R78, -0x2ae45fb2, R121 ;  /* 0xd51ba04e4e797810 */ /* 0x000fe40007ffe079 */
[----:B------:R-:W-:Y:S02]  /*6590*/  LOP3.LUT R114, R114, R104, R123, 0x96, !PT ;  /* 0x0000006872727212 */ /* 0x000fe400078e967b */
[----:B------:R-:W-:Y:S01]  /*65a0*/  SHF.L.W.U32.HI R123, R90, 0xe, R90 ;  /* 0x0000000e5a7b7819 */ /* 0x000fe20000010e5a */
[----:B------:R-:W-:Y:S01]  /*65b0*/  IMAD.IADD R104, R102, 0x1, R121 ;  /* 0x0000000166687824 */ /* 0x000fe200078e0279 */
[----:B------:R-:W-:-:S04]  /*65c0*/  LOP3.LUT R102, R92, R103, R109, 0xe8, !PT ;  /* 0x000000675c667212 */ /* 0x000fc800078ee86d */
[----:B------:R-:W-:Y:S02]  /*65d0*/  IADD3 R102, PT, PT, R121, R114, R102 ;  /* 0x0000007279667210 */ /* 0x000fe40007ffe066 */
[C-C-:B------:R-:W-:Y:S02]  /*65e0*/  SHF.L.W.U32.HI R114, R104.reuse, 0x1a, R104.reuse ;  /* 0x0000001a68727819 */ /* 0x140fe40000010e68 */
[C-C-:B------:R-:W-:Y:S02]  /*65f0*/  SHF.L.W.U32.HI R121, R104.reuse, 0x15, R104.reuse ;  /* 0x0000001568797819 */ /* 0x140fe40000010e68 */
[----:B------:R-:W-:-:S04]  /*6600*/  SHF.L.W.U32.HI R118, R104, 0x7, R104 ;  /* 0x0000000768767819 */ /* 0x000fc80000010e68 */
[----:B------:R-:W-:Y:S02]  /*6610*/  LOP3.LUT R118, R118, R114, R121, 0x96, !PT ;  /* 0x0000007276767212 */ /* 0x000fe400078e9679 */
[----:B------:R-:W-:-:S04]  /*6620*/  LOP3.LUT R114, R84, R104, R119, 0xb8, !PT ;  /* 0x0000006854727212 */ /* 0x000fc800078eb877 */
[----:B------:R-:W-:Y:S02]  /*6630*/  IADD3 R118, PT, PT, R107, R118, R114 ;  /* 0x000000766b767210 */ /* 0x000fe40007ffe072 */
[----:B------:R-:W-:Y:S02]  /*6640*/  IADD3 R107, PT, PT, R72, R106, R105 ;  /* 0x0000006a486b7210 */ /* 0x000fe40007ffe069 */
[----:B------:R-:W-:Y:S02]  /*6650*/  IADD3 R118, PT, PT, R105, UR4, R118 ;  /* 0x0000000469767c10 */ /* 0x000fe4000fffe076 */
[C-C-:B------:R-:W-:Y:S02]  /*6660*/  SHF.L.W.U32.HI R106, R107.reuse, 0xf, R107.reuse ;  /* 0x0000000f6b6a7819 */ /* 0x140fe40000010e6b */
[--C-:B------:R-:W-:Y:S01]  /*6670*/  SHF.L.W.U32.HI R121, R107, 0xd, R107.reuse ;  /* 0x0000000d6b797819 */ /* 0x100fe20000010e6b */
[----:B------:R-:W-:Y:S01]  /*6680*/  IMAD.IADD R103, R103, 0x1, R118 ;  /* 0x0000000167677824 */ /* 0x000fe200078e0276 */
[----:B------:R-:W-:-:S02]  /*6690*/  SHF.R.U32.HI R114, RZ, 0xa, R107 ;  /* 0x0000000aff727819 */ /* 0x000fc4000001166b */
[----:B------:R-:W-:Y:S02]  /*66a0*/  IADD3 R98, PT, PT, R98, R116, R107 ;  /* 0x0000007462627210 */ /* 0x000fe40007ffe06b */
[----:B------:R-:W-:Y:S02]  /*66b0*/  LOP3.LUT R106, R114, R106, R121, 0x96, !PT ;  /* 0x0000006a726a7212 */ /* 0x000fe400078e9679 */
[--C-:B------:R-:W-:Y:S01]  /*66c0*/  SHF.L.W.U32.HI R114, R105, 0x19, R105.reuse ;  /* 0x0000001969727819 */ /* 0x100fe20000010e69 */
        /* <DEDUP_REMOVED lines=13> */
[----:B------:R-:W-:Y:S02]  /*67a0*/  IADD3 R105, PT, PT, R105, R120, R106 ;  /* 0x0000007869697210 */ /* 0x000fe40007ffe06a */
[----:B------:R-:W-:Y:S02]  /*67b0*/  LOP3.LUT R99, R121, R99, R116, 0x96, !PT ;  /* 0x0000006379637212 */ /* 0x000fe400078e9674 */
[----:B------:R-:W-:Y:S02]  /*67c0*/  LOP3.LUT R116, R109, R92, R102, 0xe8, !PT ;  /* 0x0000005c6d747212 */ /* 0x000fe400078ee866 */
[----:B------:R-:W-:-:S02]  /*67d0*/  SHF.L.W.U32.HI R121, R103, 0x15, R103 ;  /* 0x0000001567797819 */ /* 0x000fc40000010e67 */
[----:B------:R-:W-:Y:S02]  /*67e0*/  IADD3 R99, PT, PT, R118, R99, R116 ;  /* 0x0000006376637210 */ /* 0x000fe40007ffe074 */
[C-C-:B------:R-:W-:Y:S02]  /*67f0*/  SHF.L.W.U32.HI R116, R103.reuse, 0x1a, R103.reuse ;  /* 0x0000001a67747819 */ /* 0x140fe40000010e67 */
[----:B------:R-:W-:-:S04]  /*6800*/  SHF.L.W.U32.HI R118, R103, 0x7, R103 ;  /* 0x0000000767767819 */ /* 0x000fc80000010e67 */
[----:B------:R-:W-:Y:S02]  /*6810*/  LOP3.LUT R121, R118, R116, R121, 0x96, !PT ;  /* 0x0000007476797212 */ /* 0x000fe400078e9679 */
[----:B------:R-:W-:Y:S02]  /*6820*/  LOP3.LUT R116, R119, R103, R104, 0xb8, !PT ;  /* 0x0000006777747212 */ /* 0x000fe400078eb868 */
[----:B------:R-:W-:Y:S02]  /*6830*/  SHF.R.U32.HI R118, RZ, 0xa, R106 ;  /* 0x0000000aff767819 */ /* 0x000fe4000001166a */
[----:B------:R-:W-:Y:S02]  /*6840*/  IADD3 R121, PT, PT, R84, R121, R116 ;  /* 0x0000007954797210 */ /* 0x000fe40007ffe074 */
[--C-:B------:R-:W-:Y:S02]  /*6850*/  SHF.L.W.U32.HI R116, R90, 0x19, R90.reuse ;  /* 0x000000195a747819 */ /* 0x100fe40000010e5a */
[----:B------:R-:W-:-:S02]  /*6860*/  SHF.R.U32.HI R84, RZ, 0x3, R90 ;  /* 0x00000003ff547819 */ /* 0x000fc4000001165a */
[----:B------:R-:W-:Y:S02]  /*6870*/  IADD3 R121, PT, PT, R90, UR5, R121 ;  /* 0x000000055a797c10 */ /* 0x000fe4000fffe079 */
[----:B------:R-:W-:Y:S02]  /*6880*/  LOP3.LUT R116, R84, R116, R123, 0x96, !PT ;  /* 0x0000007454747212 */ /* 0x000fe400078e967b */
[C-C-:B------:R-:W-:Y:S02]  /*6890*/  SHF.L.W.U32.HI R84, R106.reuse, 0xf, R106.reuse ;  /* 0x0000000f6a547819 */ /* 0x140fe40000010e6a */
[----:B------:R-:W-:-:S04]  /*68a0*/  SHF.L.W.U32.HI R123, R106, 0xd, R106 ;  /* 0x0000000d6a7b7819 */ /* 0x000fc80000010e6a */
[----:B------:R-:W-:-:S04]  /*68b0*/  LOP3.LUT R84, R118, R84, R123, 0x96, !PT ;  /* 0x0000005476547212 */ /* 0x000fc800078e967b */
[----:B------:R-:W-:-:S05]  /*68c0*/  IADD3 R84, PT, PT, R24, R84, R97 ;  /* 0x0000005418547210 */ /* 0x000fca0007ffe061 */
[----:B------:R-:W-:-:S05]  /*68d0*/  IMAD.IADD R84, R67, 0x1, R84 ;  /* 0x0000000143547824 */ /* 0x000fca00078e0254 */
[C-C-:B------:R-:W-:Y:S02]  /*68e0*/  SHF.L.W.U32.HI R67, R84.reuse, 0xf, R84.reuse ;  /* 0x0000000f54437819 */ /* 0x140fe40000010e54 */
[--C-:B------:R-:W-:Y:S02]  /*68f0*/  SHF.L.W.U32.HI R118, R84, 0xd, R84.reuse ;  /* 0x0000000d54767819 */ /* 0x100fe40000010e54 */
[----:B------:R-:W-:-:S04]  /*6900*/  SHF.R.U32.HI R120, RZ, 0xa, R84 ;  /* 0x0000000aff787819 */ /* 0x000fc80000011654 */
        /* <DEDUP_REMOVED lines=12> */
[----:B------:R-:W-:Y:S01]  /*69d0*/  LOP3.LUT R123, R118, R123, R114, 0x96, !PT ;  /* 0x0000007b767b7212 */ /* 0x000fe200078e9672 */
[----:B------:R-:W-:Y:S02]  /*69e0*/  IMAD.IADD R114, R92, 0x1, R121 ;  /* 0x000000015c727824 */ /* 0x000fe400078e0279 */
[----:B------:R-:W-:Y:S01]  /*69f0*/  IMAD.IADD R92, R116, 0x1, R105 ;  /* 0x00000001745c7824 */ /* 0x000fe200078e0269 */
[----:B------:R-:W-:Y:S02]  /*6a00*/  IADD3 R90, PT, PT, R90, R123, R86 ;  /* 0x0000007b5a5a7210 */ /* 0x000fe40007ffe056 */
[C-C-:B------:R-:W-:Y:S02]  /*6a10*/  SHF.L.W.U32.HI R105, R114.reuse, 0x1a, R114.reuse ;  /* 0x0000001a72697819 */ /* 0x140fe40000010e72 */
[C-C-:B------:R-:W-:Y:S02]  /*6a20*/  SHF.L.W.U32.HI R116, R114.reuse, 0x15, R114.reuse ;  /* 0x0000001572747819 */ /* 0x140fe40000010e72 */
[----:B------:R-:W-:-:S02]  /*6a30*/  SHF.L.W.U32.HI R118, R114, 0x7, R114 ;  /* 0x0000000772767819 */ /* 0x000fc40000010e72 */
[----:B------:R-:W-:Y:S02]  /*6a40*/  SHF.R.U32.HI R120, RZ, 0xa, R92 ;  /* 0x0000000aff787819 */ /* 0x000fe4000001165c */
[----:B------:R-:W-:Y:S02]  /*6a50*/  LOP3.LUT R116, R118, R105, R116, 0x96, !PT ;  /* 0x0000006976747212 */ /* 0x000fe400078e9674 */
[----:B------:R-:W-:Y:S02]  /*6a60*/  LOP3.LUT R105, R104, R114, R103, 0xb8, !PT ;  /* 0x0000007268697212 */ /* 0x000fe400078eb867 */
[----:B------:R-:W-:Y:S02]  /*6a70*/  SHF.L.W.U32.HI R118, R95, 0xe, R95 ;  /* 0x0000000e5f767819 */ /* 0x000fe40000010e5f */
[----:B------:R-:W-:Y:S02]  /*6a80*/  IADD3 R116, PT, PT, R119, R116, R105 ;  /* 0x0000007477747210 */ /* 0x000fe40007ffe069 */
[----:B------:R-:W-:-:S02]  /*6a90*/  SHF.L.W.U32.HI R105, R95, 0x19, R95 ;  /* 0x000000195f697819 */ /* 0x000fc40000010e5f */
[----:B------:R-:W-:Y:S02]  /*6aa0*/  SHF.R.U32.HI R119, RZ, 0x3, R95 ;  /* 0x00000003ff777819 */ /* 0x000fe4000001165f */
[----:B------:R-:W-:Y:S02]  /*6ab0*/  IADD3 R116, PT, PT, R95, UR6, R116 ;  /* 0x000000065f747c10 */ /* 0x000fe4000fffe074 */
[----:B------:R-:W-:Y:S02]  /*6ac0*/  LOP3.LUT R105, R119, R105, R118, 0x96, !PT ;  /* 0x0000006977697212 */ /* 0x000fe400078e9676 */
[C-C-:B------:R-:W-:Y:S02]  /*6ad0*/  SHF.L.W.U32.HI R118, R92.reuse, 0xf, R92.reuse ;  /* 0x0000000f5c767819 */ /* 0x140fe40000010e5c */
[----:B------:R-:W-:Y:S01]  /*6ae0*/  SHF.L.W.U32.HI R119, R92, 0xd, R92 ;  /* 0x0000000d5c777819 */ /* 0x000fe20000010e5c */
[----:B------:R-:W-:Y:S01]  /*6af0*/  IMAD.IADD R90, R105, 0x1, R90 ;  /* 0x00000001695a7824 */ /* 0x000fe200078e025a */
[----:B------:R-:W-:-:S02]  /*6b00*/  SHF.L.W.U32.HI R105, R70, 0x19, R70 ;  /* 0x0000001946697819 */ /* 0x000fc40000010e46 */
[----:B------:R-:W-:Y:S02]  /*6b10*/  LOP3.LUT R118, R120, R118, R119, 0x96, !PT ;  /* 0x0000007678767212 */ /* 0x000fe400078e9677 */
[--C-:B------:R-:W-:Y:S02]  /*6b20*/  SHF.L.W.U32.HI R120, R70, 0xe, R70.reuse ;  /* 0x0000000e46787819 */ /* 0x100fe40000010e46 */
[----:B------:R-:W-:Y:S02]  /*6b30*/  SHF.R.U32.HI R119, RZ, 0x3, R70 ;  /* 0x00000003ff777819 */ /* 0x000fe40000011646 */
[----:B------:R-:W-:Y:S02]  /*6b40*/  IADD3 R118, PT, PT, R95, R118, R84 ;  /* 0x000000765f767210 */ /* 0x000fe40007ffe054 */
[----:B------:R-:W-:Y:S02]  /*6b50*/  LOP3.LUT R105, R119, R105, R120, 0x96, !PT ;  /* 0x0000006977697212 */ /* 0x000fe400078e9678 */
[----:B------:R-:W-:-:S02]  /*6b60*/  SHF.L.W.U32.HI R95, R90, 0xf, R90 ;  /* 0x0000000f5a5f7819 */ /* 0x000fc40000010e5a */
[--C-:B------:R-:W-:Y:S02]  /*6b70*/  SHF.L.W.U32.HI R120, R90, 0xd, R90.reuse ;  /* 0x0000000d5a787819 */ /* 0x100fe40000010e5a */
[----:B------:R-:W-:Y:S02]  /*6b80*/  SHF.R.U32.HI R119, RZ, 0xa, R90 ;  /* 0x0000000aff777819 */ /* 0x000fe4000001165a */
[----:B------:R-:W-:Y:S02]  /*6b90*/  SHF.L.W.U32.HI R123, R99, 0x13, R99 ;  /* 0x00000013637b7819 */ /* 0x000fe40000010e63 */
[----:B------:R-:W-:-:S04]  /*6ba0*/  LOP3.LUT R95, R119, R95, R120, 0x96, !PT ;  /* 0x0000005f775f7212 */ /* 0x000fc800078e9678 */
[----:B------:R-:W-:Y:S01]  /*6bb0*/  IADD3 R120, PT, PT, R70, R95, R111 ;  /* 0x0000005f46787210 */ /* 0x000fe20007ffe06f */
[----:B------:R-:W-:Y:S02]  /*6bc0*/  IMAD.IADD R95, R105, 0x1, R118 ;  /* 0x00000001695f7824 */ /* 0x000fe400078e0276 */
[----:B------:R-:W-:Y:S01]  /*6bd0*/  IMAD.IADD R105, R109, 0x1, R116 ;  /* 0x000000016d697824 */ /* 0x000fe200078e0274 */
[----:B------:R-:W-:Y:S01]  /*6be0*/  LOP3.LUT R109, R102, R109, R99, 0xe8, !PT ;  /* 0x0000006d666d7212 */ /* 0x000fe200078ee863 */
[----:B------:R-:W-:-:S03]  /*6bf0*/  IMAD.IADD R85, R85, 0x1, R120 ;  /* 0x0000000155557824 */ /* 0x000fc600078e0278 */
[C-C-:B------:R-:W-:Y:S02]  /*6c00*/  SHF.L.W.U32.HI R118, R105.reuse, 0x1a, R105.reuse ;  /* 0x0000001a69767819 */ /* 0x140fe40000010e69 */
[C-C-:B------:R-:W-:Y:S02]  /*6c10*/  SHF.L.W.U32.HI R119, R105.reuse, 0x15, R105.reuse ;  /* 0x0000001569777819 */ /* 0x140fe40000010e69 */
[----:B------:R-:W-:-:S04]  /*6c20*/  SHF.L.W.U32.HI R120, R105, 0x7, R105 ;  /* 0x0000000769787819 */ /* 0x000fc80000010e69 */
[----:B------:R-:W-:Y:S02]  /*6c30*/  LOP3.LUT R119, R120, R118, R119, 0x96, !PT ;  /* 0x0000007678777212 */ /* 0x000fe400078e9677 */
[----:B------:R-:W-:-:S04]  /*6c40*/  LOP3.LUT R118, R103, R105, R114, 0xb8, !PT ;  /* 0x0000006967767212 */ /* 0x000fc800078eb872 */
[----:B------:R-:W-:Y:S02]  /*6c50*/  IADD3 R119, PT, PT, R104, R119, R118 ;  /* 0x0000007768777210 */ /* 0x000fe40007ffe076 */
[C-C-:B------:R-:W-:Y:S02]  /*6c60*/  SHF.L.W.U32.HI R104, R99.reuse, 0x1e, R99.reuse ;  /* 0x0000001e63687819 */ /* 0x140fe40000010e63 */
[----:B------:R-:W-:Y:S02]  /*6c70*/  SHF.L.W.U32.HI R118, R99, 0xa, R99 ;  /* 0x0000000a63767819 */ /* 0x000fe40000010e63 */
[----:B------:R-:W-:Y:S02]  /*6c80*/  IADD3 R119, PT, PT, R70, UR7, R119 ;  /* 0x0000000746777c10 */ /* 0x000fe4000fffe077 */
[----:B------:R-:W-:-:S04]  /*6c90*/  LOP3.LUT R118, R118, R104, R123, 0x96, !PT ;  /* 0x0000006876767212 */ /* 0x000fc800078e967b */
[----:B------:R-:W-:-:S04]  /*6ca0*/  IADD3 R118, PT, PT, R121, R118, R109 ;  /* 0x0000007679767210 */ /* 0x000fc80007ffe06d */
[C-C-:B------:R-:W-:Y:S02]  /*6cb0*/  SHF.L.W.U32.HI R104, R118.reuse, 0x1e, R118.reuse ;  /* 0x0000001e76687819 */ /* 0x140fe40000010e76 */
[C-C-:B------:R-:W-:Y:S02]  /*6cc0*/  SHF.L.W.U32.HI R109, R118.reuse, 0x13, R118.reuse ;  /* 0x00000013766d7819 */ /* 0x140fe40000010e76 */
[----:B------:R-:W-:-:S04]  /*6cd0*/  SHF.L.W.U32.HI R120, R118, 0xa, R118 ;  /* 0x0000000a76787819 */ /* 0x000fc80000010e76 */
[----:B------:R-:W-:Y:S02]  /*6ce0*/  LOP3.LUT R109, R120, R104, R109, 0x96, !PT ;  /* 0x00000068786d7212 */ /* 0x000fe400078e966d */
[----:B------:R-:W-:-:S04]  /*6cf0*/  LOP3.LUT R104, R99, R102, R118, 0xe8, !PT ;  /* 0x0000006663687212 */ /* 0x000fc800078ee876 */
[----:B------:R-:W-:-:S04]  /*6d00*/  IADD3 R109, PT, PT, R116, R109, R104 ;  /* 0x0000006d746d7210 */ /* 0x000fc80007ffe068 */
[C-C-:B------:R-:W-:Y:S02]  /*6d10*/  SHF.L.W.U32.HI R70, R109.reuse, 0x1e, R109.reuse ;  /* 0x0000001e6d467819 */ /* 0x140fe40000010e6d */
[C-C-:B------:R-:W-:Y:S02]  /*6d20*/  SHF.L.W.U32.HI R121, R109.reuse, 0x13, R109.reuse ;  /* 0x000000136d797819 */ /* 0x140fe40000010e6d */
[--C-:B------:R-:W-:Y:S02]  /*6d30*/  SHF.L.W.U32.HI R104, R109, 0xa, R109.reuse ;  /* 0x0000000a6d687819 */ /* 0x100fe40000010e6d */
[----:B------:R-:W-:Y:S02]  /*6d40*/  LOP3.LUT R116, R118, R99, R109, 0xe8, !PT ;  /* 0x0000006376747212 */ /* 0x000fe400078ee86d */
[----:B------:R-:W-:Y:S01]  /*6d50*/  LOP3.LUT R104, R104, R70, R121, 0x96, !PT ;  /* 0x0000004668687212 */ /* 0x000fe200078e9679 */
[----:B------:R-:W-:Y:S01]  /*6d60*/  IMAD.IADD R70, R102, 0x1, R119 ;  /* 0x0000000166467824 */ /* 0x000fe200078e0277 */
[----:B------:R-:W-:-:S02]  /*6d70*/  SHF.R.U32.HI R121, RZ, 0xa, R85 ;  /* 0x0000000aff797819 */ /* 0x000fc40000011655 */
[----:B------:R-:W-:Y:S02]  /*6d80*/  IADD3 R116, PT, PT, R119, R104, R116 ;  /* 0x0000006877747210 */ /* 0x000fe40007ffe074 */
[C-C-:B------:R-:W-:Y:S02]  /*6d90*/  SHF.L.W.U32.HI R102, R70.reuse, 0x1a, R70.reuse ;  /* 0x0000001a46667819 */ /* 0x140fe40000010e46 */
[C-C-:B------:R-:W-:Y:S02]  /*6da0*/  SHF.L.W.U32.HI R119, R70.reuse, 0x15, R70.reuse ;  /* 0x0000001546777819 */ /* 0x140fe40000010e46 */
[----:B------:R-:W-:-:S04]  /*6db0*/  SHF.L.W.U32.HI R104, R70, 0x7, R70 ;  /* 0x0000000746687819 */ /* 0x000fc80000010e46 */
[----:B------:R-:W-:Y:S02]  /*6dc0*/  LOP3.LUT R102, R104, R102, R119, 0x96, !PT ;  /* 0x0000006668667212 */ /* 0x000fe400078e9677 */
[----:B------:R-:W-:Y:S02]  /*6dd0*/  LOP3.LUT R104, R114, R70, R105, 0xb8, !PT ;  /* 0x0000004672687212 */ /* 0x000fe400078eb869 */
[----:B------:R-:W-:Y:S02]  /*6de0*/  SHF.L.W.U32.HI R119, R116, 0xa, R116 ;  /* 0x0000000a74777819 */ /* 0x000fe40000010e74 */
[----:B------:R-:W-:Y:S02]  /*6df0*/  IADD3 R120, PT, PT, R103, R102, R104 ;  /* 0x0000006667787210 */ /* 0x000fe40007ffe068 */
[C-C-:B------:R-:W-:Y:S02]  /*6e00*/  SHF.L.W.U32.HI R102, R95.reuse, 0xf, R95.reuse ;  /* 0x0000000f5f667819 */ /* 0x140fe40000010e5f */
[----:B------:R-:W-:-:S02]  /*6e10*/  SHF.L.W.U32.HI R103, R95, 0xd, R95 ;  /* 0x0000000d5f677819 */ /* 0x000fc40000010e5f */
[----:B------:R-:W-:Y:S02]  /*6e20*/  SHF.R.U32.HI R104, RZ, 0xa, R95 ;  /* 0x0000000aff687819 */ /* 0x000fe4000001165f */
[C---:B------:R-:W-:Y:S02]  /*6e30*/  IADD3 R120, PT, PT, R97.reuse, UR8, R120 ;  /* 0x0000000861787c10 */ /* 0x040fe4000fffe078 */
[----:B------:R-:W-:Y:S02]  /*6e40*/  LOP3.LUT R102, R104, R102, R103, 0x96, !PT ;  /* 0x0000006668667212 */ /* 0x000fe400078e9667 */
[C-C-:B------:R-:W-:Y:S02]  /*6e50*/  SHF.L.W.U32.HI R103, R116.reuse, 0x1e, R116.reuse ;  /* 0x0000001e74677819 */ /* 0x140fe40000010e74 */
[----:B------:R-:W-:Y:S02]  /*6e60*/  SHF.L.W.U32.HI R104, R116, 0x13, R116 ;  /* 0x0000001374687819 */ /* 0x000fe40000010e74 */
[----:B------:R-:W-:-:S02]  /*6e70*/  IADD3 R122, PT, PT, R97, R102, R108 ;  /* 0x00000066617a7210 */ /* 0x000fc40007ffe06c */
[----:B------:R-:W-:Y:S01]  /*6e80*/  LOP3.LUT R103, R119, R103, R104, 0x96, !PT ;  /* 0x0000006777677212 */ /* 0x000fe200078e9668 */
        /* <DEDUP_REMOVED lines=8> */
[----:B------:R-:W-:Y:S02]  /*6f10*/  LOP3.LUT R120, R105, R104, R70, 0xb8, !PT ;  /* 0x0000006869787212 */ /* 0x000fe400078eb846 */
[C-C-:B------:R-:W-:Y:S02]  /*6f20*/  SHF.L.W.U32.HI R119, R87.reuse, 0x19, R87.reuse ;  /* 0x0000001957777819 */ /* 0x140fe40000010e57 */
[----:B------:R-:W-:Y:S02]  /*6f30*/  IADD3 R120, PT, PT, R114, R103, R120 ;  /* 0x0000006772787210 */ /* 0x000fe40007ffe078 */
[--C-:B------:R-:W-:Y:S02]  /*6f40*/  SHF.L.W.U32.HI R114, R87, 0xe, R87.reuse ;  /* 0x0000000e57727819 */ /* 0x100fe40000010e57 */
[----:B------:R-:W-:Y:S02]  /*6f50*/  SHF.R.U32.HI R103, RZ, 0x3, R87 ;  /* 0x00000003ff677819 */ /* 0x000fe40000011657 */
[----:B------:R-:W-:-:S02]  /*6f60*/  SHF.L.W.U32.HI R102, R99, 0x13, R99 ;  /* 0x0000001363667819 */ /* 0x000fc40000010e63 */
[----:B------:R-:W-:Y:S02]  /*6f70*/  LOP3.LUT R119, R103, R119, R114, 0x96, !PT ;  /* 0x0000007767777212 */ /* 0x000fe400078e9672 */
[C-C-:B------:R-:W-:Y:S02]  /*6f80*/  SHF.L.W.U32.HI R114, R85.reuse, 0xf, R85.reuse ;  /* 0x0000000f55727819 */ /* 0x140fe40000010e55 */
[----:B------:R-:W-:-:S04]  /*6f90*/  SHF.L.W.U32.HI R103, R85, 0xd, R85 ;  /* 0x0000000d55677819 */ /* 0x000fc80000010e55 */
[----:B------:R-:W-:Y:S02]  /*6fa0*/  LOP3.LUT R114, R121, R114, R103, 0x96, !PT ;  /* 0x0000007279727212 */ /* 0x000fe400078e9667 */
[----:B------:R-:W-:-:S04]  /*6fb0*/  SHF.L.W.U32.HI R103, R99, 0xa, R99 ;  /* 0x0000000a63677819 */ /* 0x000fc80000010e63 */
[----:B------:R-:W-:Y:S02]  /*6fc0*/  LOP3.LUT R102, R103, R97, R102, 0x96, !PT ;  /* 0x0000006167667212 */ /* 0x000fe400078e9666 */
[----:B------:R-:W-:-:S05]  /*6fd0*/  IADD3 R97, PT, PT, R87, UR9, R120 ;  /* 0x0000000957617c10 */ /* 0x000fca000fffe078 */
[----:B------:R-:W-:Y:S01]  /*6fe0*/  IMAD.IADD R103, R118, 0x1, R97 ;  /* 0x0000000176677824 */ /* 0x000fe200078e0261 */
[----:B------:R-:W-:-:S04]  /*6ff0*/  LOP3.LUT R118, R116, R109, R99, 0xe8, !PT ;  /* 0x0000006d74767212 */ /* 0x000fc800078ee863 */
[----:B------:R-:W-:Y:S02]  /*7000*/  IADD3 R102, PT, PT, R97, R102, R118 ;  /* 0x0000006661667210 */ /* 0x000fe40007ffe076 */
[C-C-:B------:R-:W-:Y:S02]  /*7010*/  SHF.L.W.U32.HI R97, R103.reuse, 0x1a, R103.reuse ;  /* 0x0000001a67617819 */ /* 0x140fe40000010e67 */
[C-C-:B------:R-:W-:Y:S02]  /*7020*/  SHF.L.W.U32.HI R118, R103.reuse, 0x15, R103.reuse ;  /* 0x0000001567767819 */ /* 0x140fe40000010e67 */
[----:B------:R-:W-:-:S04]  /*7030*/  SHF.L.W.U32.HI R120, R103, 0x7, R103 ;  /* 0x0000000767787819 */ /* 0x000fc80000010e67 */
[----:B------:R-:W-:Y:S02]  /*7040*/  LOP3.LUT R118, R120, R97, R118, 0x96, !PT ;  /* 0x0000006178767212 */ /* 0x000fe400078e9676 */
[----:B------:R-:W-:Y:S02]  /*7050*/  LOP3.LUT R97, R70, R103, R104, 0xb8, !PT ;  /* 0x0000006746617212 */ /* 0x000fe400078eb868 */
[----:B------:R-:W-:Y:S02]  /*7060*/  SHF.R.U32.HI R120, RZ, 0x3, R88 ;  /* 0x00000003ff787819 */ /* 0x000fe40000011658 */
[----:B------:R-:W-:Y:S01]  /*7070*/  IADD3 R105, PT, PT, R105, R118, R97 ;  /* 0x0000007669697210 */ /* 0x000fe20007ffe061 */
[----:B------:R-:W-:Y:S01]  /*7080*/  IMAD.IADD R97, R119, 0x1, R122 ;  /* 0x0000000177617824 */ /* 0x000fe200078e027a */
[C-C-:B------:R-:W-:Y:S02]  /*7090*/  SHF.L.W.U32.HI R119, R88.reuse, 0x19, R88.reuse ;  /* 0x0000001958777819 */ /* 0x140fe40000010e58 */
[----:B------:R-:W-:-:S02]  /*70a0*/  SHF.L.W.U32.HI R118, R88, 0xe, R88 ;  /* 0x0000000e58767819 */ /* 0x000fc40000010e58 */
[C-C-:B------:R-:W-:Y:S02]  /*70b0*/  SHF.L.W.U32.HI R121, R97.reuse, 0xd, R97.reuse ;  /* 0x0000000d61797819 */ /* 0x140fe40000010e61 */
[----:B------:R-:W-:Y:S02]  /*70c0*/  LOP3.LUT R119, R120, R119, R118, 0x96, !PT ;  /* 0x0000007778777212 */ /* 0x000fe400078e9676 */
[--C-:B------:R-:W-:Y:S02]  /*70d0*/  SHF.L.W.U32.HI R118, R97, 0xf, R97.reuse ;  /* 0x0000000f61767819 */ /* 0x100fe40000010e61 */
[----:B------:R-:W-:Y:S02]  /*70e0*/  SHF.R.U32.HI R120, RZ, 0xa, R97 ;  /* 0x0000000aff787819 */ /* 0x000fe40000011661 */
[----:B------:R-:W-:Y:S02]  /*70f0*/  IADD3 R122, PT, PT, R87, R114, R98 ;  /* 0x00000072577a7210 */ /* 0x000fe40007ffe062 */
[----:B------:R-:W-:-:S02]  /*7100*/  LOP3.LUT R118, R120, R118, R121, 0x96, !PT ;  /* 0x0000007678767212 */ /* 0x000fc400078e9679 */
[C-C-:B------:R-:W-:Y:S02]  /*7110*/  SHF.L.W.U32.HI R87, R102.reuse, 0x1e, R102.reuse ;  /* 0x0000001e66577819 */ /* 0x140fe40000010e66 */
[C-C-:B------:R-:W-:Y:S02]  /*7120*/  SHF.L.W.U32.HI R114, R102.reuse, 0x13, R102.reuse ;  /* 0x0000001366727819 */ /* 0x140fe40000010e66 */
[----:B------:R-:W-:Y:S02]  /*7130*/  SHF.L.W.U32.HI R120, R102, 0xa, R102 ;  /* 0x0000000a66787819 */ /* 0x000fe40000010e66 */
[----:B------:R-:W-:Y:S02]  /*7140*/  IADD3 R118, PT, PT, R88, R118, R67 ;  /* 0x0000007658767210 */ /* 0x000fe40007ffe043 */
[----:B------:R-:W-:Y:S02]  /*7150*/  LOP3.LUT R87, R120, R87, R114, 0x96, !PT ;  /* 0x0000005778577212 */ /* 0x000fe400078e9672 */
[----:B------:R-:W-:-:S02]  /*7160*/  IADD3 R120, PT, PT, R88, UR10, R105 ;  /* 0x0000000a58787c10 */ /* 0x000fc4000fffe069 */
[----:B------:R-:W-:-:S03]  /*7170*/  LOP3.LUT R105, R99, R116, R102, 0xe8, !PT ;  /* 0x0000007463697212 */ /* 0x000fc600078ee866 */
[----:B------:R-:W-:Y:S01]  /*7180*/  IMAD.IADD R114, R109, 0x1, R120 ;  /* 0x000000016d727824 */ /* 0x000fe200078e0278 */
[----:B------:R-:W-:-:S04]  /*7190*/  IADD3 R105, PT, PT, R120, R87, R105 ;  /* 0x0000005778697210 */ /* 0x000fc80007ffe069 */
[C-C-:B------:R-:W-:Y:S02]  /*71a0*/  SHF.L.W.U32.HI R87, R114.reuse, 0x1a, R114.reuse ;  /* 0x0000001a72577819 */ /* 0x140fe40000010e72 */
[C-C-:B------:R-:W-:Y:S02]  /*71b0*/  SHF.L.W.U32.HI R120, R114.reuse, 0x15, R114.reuse ;  /* 0x0000001572787819 */ /* 0x140fe40000010e72 */
[----:B------:R-:W-:Y:S02]  /*71c0*/  SHF.L.W.U32.HI R109, R114, 0x7, R114 ;  /* 0x00000007726d7819 */ /* 0x000fe40000010e72 */
[----:B------:R-:W-:Y:S02]  /*71d0*/  SHF.L.W.U32.HI R88, R105, 0x1e, R105 ;  /* 0x0000001e69587819 */ /* 0x000fe40000010e69 */
[----:B------:R-:W-:Y:S02]  /*71e0*/  LOP3.LUT R87, R109, R87, R120, 0x96, !PT ;  /* 0x000000576d577212 */ /* 0x000fe400078e9678 */
[----:B------:R-:W-:-:S02]  /*71f0*/  LOP3.LUT R120, R104, R114, R103, 0xb8, !PT ;  /* 0x0000007268787212 */ /* 0x000fc400078eb867 */
[--C-:B------:R-:W-:Y:S02]  /*7200*/  SHF.R.U32.HI R109, RZ, 0x3, R107.reuse ;  /* 0x00000003ff6d7819 */ /* 0x100fe4000001166b */
[----:B------:R-:W-:Y:S01]  /*7210*/  IADD3 R120, PT, PT, R70, R87, R120 ;  /* 0x0000005746787210 */ /* 0x000fe20007ffe078 */
[----:B------:R-:W-:Y:S01]  /*7220*/  IMAD.IADD R70, R119, 0x1, R122 ;  /* 0x0000000177467824 */ /* 0x000fe200078e027a */
[C-C-:B------:R-:W-:Y:S02]  /*7230*/  SHF.L.W.U32.HI R87, R107.reuse, 0x19, R107.reuse ;  /* 0x000000196b577819 */ /* 0x140fe40000010e6b */
[----:B------:R-:W-:Y:S02]  /*7240*/  SHF.L.W.U32.HI R122, R107, 0xe, R107 ;  /* 0x0000000e6b7a7819 */ /* 0x000fe40000010e6b */
[----:B------:R-:W-:Y:S02]  /*7250*/  SHF.L.W.U32.HI R119, R70, 0xf, R70 ;  /* 0x0000000f46777819 */ /* 0x000fe40000010e46 */
[----:B------:R-:W-:-:S02]  /*7260*/  LOP3.LUT R87, R109, R87, R122, 0x96, !PT ;  /* 0x000000576d577212 */ /* 0x000fc400078e967a */
[--C-:B------:R-:W-:Y:S02]  /*7270*/  SHF.L.W.U32.HI R122, R70, 0xd, R70.reuse ;  /* 0x0000000d467a7819 */ /* 0x100fe40000010e46 */
[----:B------:R-:W-:Y:S01]  /*7280*/  SHF.R.U32.HI R109, RZ, 0xa, R70 ;  /* 0x0000000aff6d7819 */ /* 0x000fe20000011646 */
[----:B------:R-:W-:Y:S01]  /*7290*/  IMAD.IADD R87, R87, 0x1, R118 ;  /* 0x0000000157577824 */ /* 0x000fe200078e0276 */
[--C-:B------:R-:W-:Y:S02]  /*72a0*/  SHF.L.W.U32.HI R121, R105, 0xa, R105.reuse ;  /* 0x0000000a69797819 */ /* 0x100fe40000010e69 */
[----:B------:R-:W-:Y:S02]  /*72b0*/  LOP3.LUT R119, R109, R119, R122, 0x96, !PT ;  /* 0x000000776d777212 */ /* 0x000fe400078e967a */
[----:B------:R-:W-:Y:S02]  /*72c0*/  SHF.L.W.U32.HI R109, R105, 0x13, R105 ;  /* 0x00000013696d7819 */ /* 0x000fe40000010e69 */
[----:B------:R-:W-:-:S02]  /*72d0*/  SHF.L.W.U32.HI R118, R65, 0x19, R65 ;  /* 0x0000001941767819 */ /* 0x000fc40000010e41 */
        /* <DEDUP_REMOVED lines=11> */
[----:B------:R-:W-:Y:S02]  /*7390*/  IADD3 R104, PT, PT, R104, R121, R88 ;  /* 0x0000007968687210 */ /* 0x000fe40007ffe058 */
[--C-:B------:R-:W-:Y:S02]  /*73a0*/  SHF.L.W.U32.HI R121, R65, 0xe, R65.reuse ;  /* 0x0000000e41797819 */ /* 0x100fe40000010e41 */
[----:B------:R-:W-:-:S04]  /*73b0*/  SHF.R.U32.HI R88, RZ, 0x3, R65 ;  /* 0x00000003ff587819 */ /* 0x000fc80000011641 */
[----:B------:R-:W-:Y:S02]  /*73c0*/  LOP3.LUT R118, R88, R118, R121, 0x96, !PT ;  /* 0x0000007658767212 */ /* 0x000fe400078e9679 */
[C-C-:B------:R-:W-:Y:S02]  /*73d0*/  SHF.L.W.U32.HI R88, R87.reuse, 0xf, R87.reuse ;  /* 0x0000000f57587819 */ /* 0x140fe40000010e57 */
[----:B------:R-:W-:-:S04]  /*73e0*/  SHF.L.W.U32.HI R121, R87, 0xd, R87 ;  /* 0x0000000d57797819 */ /* 0x000fc80000010e57 */
[----:B------:R-:W-:Y:S02]  /*73f0*/  LOP3.LUT R88, R120, R88, R121, 0x96, !PT ;  /* 0x0000005878587212 */ /* 0x000fe400078e9679 */
[----:B------:R-:W-:Y:S02]  /*7400*/  IADD3 R121, PT, PT, R107, R119, R92 ;  /* 0x000000776b797210 */ /* 0x000fe40007ffe05c */
[C-C-:B------:R-:W-:Y:S02]  /*7410*/  SHF.L.W.U32.HI R107, R116.reuse, 0x1e, R116.reuse ;  /* 0x0000001e746b7819 */ /* 0x140fe40000010e74 */
[C-C-:B------:R-:W-:Y:S02]  /*7420*/  SHF.L.W.U32.HI R120, R116.reuse, 0x13, R116.reuse ;  /* 0x0000001374787819 */ /* 0x140fe40000010e74 */
        /* <DEDUP_REMOVED lines=9> */
[----:B------:R-:W-:Y:S01]  /*74c0*/  LOP3.LUT R120, R119, R99, R120, 0x96, !PT ;  /* 0x0000006377787212 */ /* 0x000fe200078e9678 */
[----:B------:R-:W-:Y:S01]  /*74d0*/  IMAD.IADD R99, R118, 0x1, R121 ;  /* 0x0000000176637824 */ /* 0x000fe200078e0279 */
[----:B------:R-:W-:Y:S02]  /*74e0*/  LOP3.LUT R119, R114, R104, R109, 0xb8, !PT ;  /* 0x0000006872777212 */ /* 0x000fe400078eb86d */
[C-C-:B------:R-:W-:Y:S02]  /*74f0*/  SHF.L.W.U32.HI R118, R106.reuse, 0x19, R106.reuse ;  /* 0x000000196a767819 */ /* 0x140fe40000010e6a */
[----:B------:R-:W-:Y:S02]  /*7500*/  IADD3 R119, PT, PT, R103, R120, R119 ;  /* 0x0000007867777210 */ /* 0x000fe40007ffe077 */
[--C-:B------:R-:W-:Y:S02]  /*7510*/  SHF.L.W.U32.HI R103, R106, 0xe, R106.reuse ;  /* 0x0000000e6a677819 */ /* 0x100fe40000010e6a */
[----:B------:R-:W-:-:S02]  /*7520*/  SHF.R.U32.HI R120, RZ, 0x3, R106 ;  /* 0x00000003ff787819 */ /* 0x000fc4000001166a */
[----:B------:R-:W-:Y:S02]  /*7530*/  SHF.R.U32.HI R121, RZ, 0xa, R99 ;  /* 0x0000000aff797819 */ /* 0x000fe40000011663 */
[----:B------:R-:W-:Y:S02]  /*7540*/  LOP3.LUT R118, R120, R118, R103, 0x96, !PT ;  /* 0x0000007678767212 */ /* 0x000fe400078e9667 */
[C-C-:B------:R-:W-:Y:S02]  /*7550*/  SHF.L.W.U32.HI R103, R99.reuse, 0xf, R99.reuse ;  /* 0x0000000f63677819 */ /* 0x140fe40000010e63 */
[----:B------:R-:W-:-:S04]  /*7560*/  SHF.L.W.U32.HI R120, R99, 0xd, R99 ;  /* 0x0000000d63787819 */ /* 0x000fc80000010e63 */
[----:B------:R-:W-:Y:S02]  /*7570*/  LOP3.LUT R103, R121, R103, R120, 0x96, !PT ;  /* 0x0000006779677212 */ /* 0x000fe400078e9678 */
[----:B------:R-:W-:Y:S02]  /*7580*/  IADD3 R121, PT, PT, R65, R88, R90 ;  /* 0x0000005841797210 */ /* 0x000fe40007ffe05a */
[C-C-:B------:R-:W-:Y:S02]  /*7590*/  SHF.L.W.U32.HI R65, R107.reuse, 0x1e, R107.reuse ;  /* 0x0000001e6b417819 */ /* 0x140fe40000010e6b */
[C-C-:B------:R-:W-:Y:S02]  /*75a0*/  SHF.L.W.U32.HI R88, R107.reuse, 0x13, R107.reuse ;  /* 0x000000136b587819 */ /* 0x140fe40000010e6b */
[----:B------:R-:W-:Y:S02]  /*75b0*/  SHF.L.W.U32.HI R120, R107, 0xa, R107 ;  /* 0x0000000a6b787819 */ /* 0x000fe40000010e6b */
[----:B------:R-:W-:-:S02]  /*75c0*/  IADD3 R103, PT, PT, R106, R103, R95 ;  /* 0x000000676a677210 */ /* 0x000fc40007ffe05f */
[----:B------:R-:W-:Y:S02]  /*75d0*/  LOP3.LUT R88, R120, R65, R88, 0x96, !PT ;  /* 0x0000004178587212 */ /* 0x000fe400078e9658 */
[----:B------:R-:W-:-:S05]  /*75e0*/  IADD3 R65, PT, PT, R106, UR13, R119 ;  /* 0x0000000d6a417c10 */ /* 0x000fca000fffe077 */
        /* <DEDUP_REMOVED lines=9> */
[----:B------:R-:W-:Y:S01]  /*7680*/  IADD3 R65, PT, PT, R114, R65, R88 ;  /* 0x0000004172417210 */ /* 0x000fe20007ffe058 */
[----:B------:R-:W-:Y:S01]  /*7690*/  IMAD.IADD R88, R118, 0x1, R121 ;  /* 0x0000000176587824 */ /* 0x000fe200078e0279 */
[C-C-:B------:R-:W-:Y:S02]  /*76a0*/  SHF.L.W.U32.HI R118, R86.reuse, 0x19, R86.reuse ;  /* 0x0000001956767819 */ /* 0x140fe40000010e56 */
[--C-:B------:R-:W-:Y:S02]  /*76b0*/  SHF.L.W.U32.HI R121, R86, 0xe, R86.reuse ;  /* 0x0000000e56797819 */ /* 0x100fe40000010e56 */
[----:B------:R-:W-:Y:S02]  /*76c0*/  SHF.R.U32.HI R114, RZ, 0x3, R86 ;  /* 0x00000003ff727819 */ /* 0x000fe40000011656 */
[----:B------:R-:W-:Y:S02]  /*76d0*/  SHF.R.U32.HI R120, RZ, 0xa, R88 ;  /* 0x0000000aff787819 */ /* 0x000fe40000011658 */
[----:B------:R-:W-:-:S02]  /*76e0*/  LOP3.LUT R118, R114, R118, R121, 0x96, !PT ;  /* 0x0000007672767212 */ /* 0x000fc400078e9679 */
[C-C-:B------:R-:W-:Y:S02]  /*76f0*/  SHF.L.W.U32.HI R114, R88.reuse, 0xf, R88.reuse ;  /* 0x0000000f58727819 */ /* 0x140fe40000010e58 */
[----:B------:R-:W-:-:S04]  /*7700*/  SHF.L.W.U32.HI R121, R88, 0xd, R88 ;  /* 0x0000000d58797819 */ /* 0x000fc80000010e58 */
[----:B------:R-:W-:Y:S02]  /*7710*/  LOP3.LUT R114, R120, R114, R121, 0x96, !PT ;  /* 0x0000007278727212 */ /* 0x000fe400078e9679 */
[C-C-:B------:R-:W-:Y:S02]  /*7720*/  SHF.L.W.U32.HI R121, R102.reuse, 0x13, R102.reuse ;  /* 0x0000001366797819 */ /* 0x140fe40000010e66 */
[----:B------:R-:W-:-:S04]  /*7730*/  SHF.L.W.U32.HI R120, R102, 0xa, R102 ;  /* 0x0000000a66787819 */ /* 0x000fc80000010e66 */
[----:B------:R-:W-:Y:S02]  /*7740*/  LOP3.LUT R121, R120, R106, R121, 0x96, !PT ;  /* 0x0000006a78797212 */ /* 0x000fe400078e9679 */
[C---:B------:R-:W-:Y:S02]  /*7750*/  IADD3 R120, PT, PT, R86.reuse, UR14, R65 ;  /* 0x0000000e56787c10 */ /* 0x040fe4000fffe041 */
[----:B------:R-:W-:-:S03]  /*7760*/  IADD3 R86, PT, PT, R86, R114, R85 ;  /* 0x0000007256567210 */ /* 0x000fc60007ffe055 */
        /* <DEDUP_REMOVED lines=14> */
[----:B------:R-:W-:Y:S02]  /*7850*/  SHF.L.W.U32.HI R121, R65, 0xd, R65 ;  /* 0x0000000d41797819 */ /* 0x000fe40000010e41 */
[----:B------:R-:W-:-:S02]  /*7860*/  LOP3.LUT R103, R120, R103, R118, 0x96, !PT ;  /* 0x0000006778677212 */ /* 0x000fc400078e9676 */
[--C-:B------:R-:W-:Y:S02]  /*7870*/  SHF.L.W.U32.HI R118, R65, 0xf, R65.reuse ;  /* 0x0000000f41767819 */ /* 0x100fe40000010e41 */
[----:B------:R-:W-:Y:S01]  /*7880*/  SHF.R.U32.HI R120, RZ, 0xa, R65 ;  /* 0x0000000aff787819 */ /* 0x000fe20000011641 */
[----:B------:R-:W-:Y:S01]  /*7890*/  IMAD.IADD R103, R103, 0x1, R86 ;  /* 0x0000000167677824 */ /* 0x000fe200078e0256 */
[----:B------:R-:W-:Y:S02]  /*78a0*/  SHF.R.U32.HI R86, RZ, 0x3, R111 ;  /* 0x00000003ff567819 */ /* 0x000fe4000001166f */
[----:B------:R-:W-:Y:S02]  /*78b0*/  LOP3.LUT R118, R120, R118, R121, 0x96, !PT ;  /* 0x0000007678767212 */ /* 0x000fe400078e9679 */
        /* <DEDUP_REMOVED lines=13> */
[----:B------:R-:W-:Y:S02]  /*7990*/  SHF.R.U32.HI R120, RZ, 0xa, R103 ;  /* 0x0000000aff787819 */ /* 0x000fe40000011667 */
[----:B------:R-:W-:Y:S02]  /*79a0*/  IADD3 R104, PT, PT, R104, R121, R116 ;  /* 0x0000007968687210 */ /* 0x000fe40007ffe074 */
[C-C-:B------:R-:W-:Y:S02]  /*79b0*/  SHF.L.W.U32.HI R116, R111.reuse, 0x19, R111.reuse ;  /* 0x000000196f747819 */ /* 0x140fe40000010e6f */
[----:B------:R-:W-:-:S04]  /*79c0*/  SHF.L.W.U32.HI R121, R111, 0xe, R111 ;  /* 0x0000000e6f797819 */ /* 0x000fc80000010e6f */
[----:B------:R-:W-:Y:S02]  /*79d0*/  LOP3.LUT R116, R86, R116, R121, 0x96, !PT ;  /* 0x0000007456747212 */ /* 0x000fe400078e9679 */
[C-C-:B------:R-:W-:Y:S02]  /*79e0*/  SHF.L.W.U32.HI R86, R103.reuse, 0xf, R103.reuse ;  /* 0x0000000f67567819 */ /* 0x140fe40000010e67 */
[----:B------:R-:W-:-:S04]  /*79f0*/  SHF.L.W.U32.HI R121, R103, 0xd, R103 ;  /* 0x0000000d67797819 */ /* 0x000fc80000010e67 */
[----:B------:R-:W-:Y:S02]  /*7a00*/  LOP3.LUT R86, R120, R86, R121, 0x96, !PT ;  /* 0x0000005678567212 */ /* 0x000fe400078e9679 */
[----:B------:R-:W-:Y:S02]  /*7a10*/  IADD3 R121, PT, PT, R84, R118, R97 ;  /* 0x0000007654797210 */ /* 0x000fe40007ffe061 */
[C-C-:B------:R-:W-:Y:S02]  /*7a20*/  SHF.L.W.U32.HI R84, R114.reuse, 0x1e, R114.reuse ;  /* 0x0000001e72547819 */ /* 0x140fe40000010e72 */
[----:B------:R-:W-:Y:S02]  /*7a30*/  SHF.L.W.U32.HI R118, R114, 0xa, R114 ;  /* 0x0000000a72767819 */ /* 0x000fe40000010e72 */
[----:B------:R-:W-:Y:S02]  /*7a40*/  SHF.L.W.U32.HI R120, R108, 0x19, R108 ;  /* 0x000000196c787819 */ /* 0x000fe40000010e6c */
[----:B------:R-:W-:-:S02]  /*7a50*/  LOP3.LUT R123, R118, R84, R123, 0x96, !PT ;  /* 0x00000054767b7212 */ /* 0x000fc400078e967b */
        /* <DEDUP_REMOVED lines=9> */
[----:B------:R-:W-:Y:S01]  /*7af0*/  IADD3 R119, PT, PT, R119, R84, R118 ;  /* 0x0000005477777210 */ /* 0x000fe20007ffe076 */
[----:B------:R-:W-:Y:S01]  /*7b00*/  IMAD.IADD R84, R116, 0x1, R121 ;  /* 0x0000000174547824 */ /* 0x000fe200078e0279 */
[--C-:B------:R-:W-:Y:S02]  /*7b10*/  SHF.L.W.U32.HI R121, R108, 0xe, R108.reuse ;  /* 0x0000000e6c797819 */ /* 0x100fe40000010e6c */
[----:B------:R-:W-:Y:S02]  /*7b20*/  SHF.R.U32.HI R116, RZ, 0x3, R108 ;  /* 0x00000003ff747819 */ /* 0x000fe4000001166c */
[--C-:B------:R-:W-:Y:S02]  /*7b30*/  SHF.L.W.U32.HI R118, R84, 0xf, R84.reuse ;  /* 0x0000000f54767819 */ /* 0x100fe40000010e54 */
[----:B------:R-:W-:Y:S02]  /*7b40*/  LOP3.LUT R120, R116, R120, R121, 0x96, !PT ;  /* 0x0000007874787212 */ /* 0x000fe400078e9679 */
[----:B------:R-:W-:-:S02]  /*7b50*/  SHF.L.W.U32.HI R121, R84, 0xd, R84 ;  /* 0x0000000d54797819 */ /* 0x000fc40000010e54 */
[----:B------:R-:W-:Y:S02]  /*7b60*/  SHF.R.U32.HI R116, RZ, 0xa, R84 ;  /* 0x0000000aff747819 */ /* 0x000fe40000011654 */
[----:B------:R-:W-:Y:S02]  /*7b70*/  IADD3 R119, PT, PT, R108, UR17, R119 ;  /* 0x000000116c777c10 */ /* 0x000fe4000fffe077 */
[----:B------:R-:W-:Y:S02]  /*7b80*/  LOP3.LUT R118, R116, R118, R121, 0x96, !PT ;  /* 0x0000007674767212 */ /* 0x000fe400078e9679 */
[----:B------:R-:W-:Y:S02]  /*7b90*/  IADD3 R121, PT, PT, R111, R86, R70 ;  /* 0x000000566f797210 */ /* 0x000fe40007ffe046 */
[C-C-:B------:R-:W-:Y:S02]  /*7ba0*/  SHF.L.W.U32.HI R86, R107.reuse, 0x1e, R107.reuse ;  /* 0x0000001e6b567819 */ /* 0x140fe40000010e6b */
[----:B------:R-:W-:-:S02]  /*7bb0*/  SHF.L.W.U32.HI R111, R107, 0x13, R107 ;  /* 0x000000136b6f7819 */ /* 0x000fc40000010e6b */
[----:B------:R-:W-:-:S04]  /*7bc0*/  SHF.L.W.U32.HI R116, R107, 0xa, R107 ;  /* 0x0000000a6b747819 */ /* 0x000fc80000010e6b */
        /* <DEDUP_REMOVED lines=10> */
[----:B------:R-:W-:Y:S02]  /*7c70*/  SHF.L.W.U32.HI R102, R98, 0x19, R98 ;  /* 0x0000001962667819 */ /* 0x000fe40000010e62 */
[----:B------:R-:W-:Y:S01]  /*7c80*/  IADD3 R119, PT, PT, R106, R119, R86 ;  /* 0x000000776a777210 */ /* 0x000fe20007ffe056 */
[----:B------:R-:W-:Y:S01]  /*7c90*/  IMAD.IADD R86, R120, 0x1, R121 ;  /* 0x0000000178567824 */ /* 0x000fe200078e0279 */
[--C-:B------:R-:W-:Y:S02]  /*7ca0*/  SHF.L.W.U32.HI R121, R98, 0xe, R98.reuse ;  /* 0x0000000e62797819 */ /* 0x100fe40000010e62 */
[----:B------:R-:W-:Y:S02]  /*7cb0*/  SHF.R.U32.HI R106, RZ, 0x3, R98 ;  /* 0x00000003ff6a7819 */ /* 0x000fe40000011662 */
[----:B------:R-:W-:-:S02]  /*7cc0*/  SHF.L.W.U32.HI R120, R86, 0xf, R86 ;  /* 0x0000000f56787819 */ /* 0x000fc40000010e56 */
[----:B------:R-:W-:Y:S02]  /*7cd0*/  LOP3.LUT R102, R106, R102, R121, 0x96, !PT ;  /* 0x000000666a667212 */ /* 0x000fe400078e9679 */
[--C-:B------:R-:W-:Y:S02]  /*7ce0*/  SHF.L.W.U32.HI R121, R86, 0xd, R86.reuse ;  /* 0x0000000d56797819 */ /* 0x100fe40000010e56 */
[----:B------:R-:W-:-:S04]  /*7cf0*/  SHF.R.U32.HI R106, RZ, 0xa, R86 ;  /* 0x0000000aff6a7819 */ /* 0x000fc80000011656 */
[----:B------:R-:W-:Y:S02]  /*7d00*/  LOP3.LUT R120, R106, R120, R121, 0x96, !PT ;  /* 0x000000786a787212 */ /* 0x000fe400078e9679 */
[----:B------:R-:W-:Y:S02]  /*7d10*/  IADD3 R121, PT, PT, R108, R118, R87 ;  /* 0x000000766c797210 */ /* 0x000fe40007ffe057 */
[C-C-:B------:R-:W-:Y:S02]  /*7d20*/  SHF.L.W.U32.HI R106, R116.reuse, 0x1e, R116.reuse ;  /* 0x0000001e746a7819 */ /* 0x140fe40000010e74 */
[----:B------:R-:W-:Y:S01]  /*7d30*/  SHF.L.W.U32.HI R108, R116, 0xa, R116 ;  /* 0x0000000a746c7819 */ /* 0x000fe20000010e74 */
[----:B------:R-:W-:Y:S01]  /*7d40*/  IMAD.IADD R102, R102, 0x1, R121 ;  /* 0x0000000166667824 */ /* 0x000fe200078e0279 */
[----:B------:R-:W-:Y:S02]  /*7d50*/  IADD3 R120, PT, PT, R98, R120, R99 ;  /* 0x0000007862787210 */ /* 0x000fe40007ffe063 */
[----:B------:R-:W-:-:S02]  /*7d60*/  LOP3.LUT R123, R108, R106, R123, 0x96, !PT ;  /* 0x0000006a6c7b7212 */ /* 0x000fc400078e967b */
[----:B------:R-:W-:Y:S02]  /*7d70*/  IADD3 R108, PT, PT, R98, UR18, R119 ;  /* 0x00000012626c7c10 */ /* 0x000fe4000fffe077 */
[----:B------:R-:W-:Y:S02]  /*7d80*/  LOP3.LUT R119, R107, R114, R116, 0xe8, !PT ;  /* 0x000000726b777212 */ /* 0x000fe400078ee874 */
[----:B------:R-:W-:Y:S01]  /*7d90*/  SHF.R.U32.HI R121, RZ, 0xa, R102 ;  /* 0x0000000aff797819 */ /* 0x000fe20000011666 */
[----:B------:R-:W-:Y:S01]  /*7da0*/  IMAD.IADD R106, R105, 0x1, R108 ;  /* 0x00000001696a7824 */ /* 0x000fe200078e026c */
[----:B------:R-:W-:Y:S02]  /*7db0*/  IADD3 R119, PT, PT, R108, R123, R119 ;  /* 0x0000007b6c777210 */ /* 0x000fe40007ffe077 */
[----:B------:R-:W-:Y:S02]  /*7dc0*/  SHF.L.W.U32.HI R123, R92, 0xe, R92 ;  /* 0x0000000e5c7b7819 */ /* 0x000fe40000010e5c */
[----:B------:R-:W-:-:S02]  /*7dd0*/  SHF.L.W.U32.HI R105, R106, 0x1a, R106 ;  /* 0x0000001a6a697819 */ /* 0x000fc40000010e6a */
[C-C-:B------:R-:W-:Y:S02]  /*7de0*/  SHF.L.W.U32.HI R108, R106.reuse, 0x15, R106.reuse ;  /* 0x000000156a6c7819 */ /* 0x140fe40000010e6a */
[----:B------:R-:W-:Y:S02]  /*7df0*/  SHF.L.W.U32.HI R118, R106, 0x7, R106 ;  /* 0x000000076a767819 */ /* 0x000fe40000010e6a */
[----:B------:R-:W-:Y:S02]  /*7e00*/  SHF.L.W.U32.HI R98, R119, 0x1e, R119 ;  /* 0x0000001e77627819 */ /* 0x000fe40000010e77 */
[----:B------:R-:W-:Y:S02]  /*7e10*/  LOP3.LUT R108, R118, R105, R108, 0x96, !PT ;  /* 0x00000069766c7212 */ /* 0x000fe400078e966c */
[----:B------:R-:W-:Y:S02]  /*7e20*/  LOP3.LUT R105, R104, R106, R111, 0xb8, !PT ;  /* 0x0000006a68697212 */ /* 0x000fe400078eb86f */
[----:B------:R-:W-:-:S02]  /*7e30*/  SHF.L.W.U32.HI R118, R67, 0xe, R67 ;  /* 0x0000000e43767819 */ /* 0x000fc40000010e43 */
[----:B------:R-:W-:Y:S02]  /*7e40*/  IADD3 R108, PT, PT, R109, R108, R105 ;  /* 0x0000006c6d6c7210 */ /* 0x000fe40007ffe069 */
[--C-:B------:R-:W-:Y:S02]  /*7e50*/  SHF.L.W.U32.HI R105, R67, 0x19, R67.reuse ;  /* 0x0000001943697819 */ /* 0x100fe40000010e43 */
[----:B------:R-:W-:-:S04]  /*7e60*/  SHF.R.U32.HI R109, RZ, 0x3, R67 ;  /* 0x00000003ff6d7819 */ /* 0x000fc80000011643 */
[----:B------:R-:W-:Y:S02]  /*7e70*/  LOP3.LUT R105, R109, R105, R118, 0x96, !PT ;  /* 0x000000696d697212 */ /* 0x000fe400078e9676 */
[C-C-:B------:R-:W-:Y:S02]  /*7e80*/  SHF.L.W.U32.HI R118, R102.reuse, 0xf, R102.reuse ;  /* 0x0000000f66767819 */ /* 0x140fe40000010e66 */
[----:B------:R-:W-:Y:S01]  /*7e90*/  SHF.L.W.U32.HI R109, R102, 0xd, R102 ;  /* 0x0000000d666d7819 */ /* 0x000fe20000010e66 */
[----:B------:R-:W-:-:S03]  /*7ea0*/  IMAD.IADD R105, R105, 0x1, R120 ;  /* 0x0000000169697824 */ /* 0x000fc600078e0278 */
[----:B------:R-:W-:Y:S02]  /*7eb0*/  LOP3.LUT R118, R121, R118, R109, 0x96, !PT ;  /* 0x0000007679767212 */ /* 0x000fe400078e966d */
[C-C-:B------:R-:W-:Y:S02]  /*7ec0*/  SHF.L.W.U32.HI R109, R119.reuse, 0x13, R119.reuse ;  /* 0x00000013776d7819 */ /* 0x140fe40000010e77 */
[----:B------:R-:W-:Y:S02]  /*7ed0*/  SHF.L.W.U32.HI R121, R119, 0xa, R119 ;  /* 0x0000000a77797819 */ /* 0x000fe40000010e77 */
[----:B------:R-:W-:Y:S02]  /*7ee0*/  SHF.L.W.U32.HI R120, R105, 0xf, R105 ;  /* 0x0000000f69787819 */ /* 0x000fe40000010e69 */
[----:B------:R-:W-:Y:S02]  /*7ef0*/  LOP3.LUT R98, R121, R98, R109, 0x96, !PT ;  /* 0x0000006279627212 */ /* 0x000fe400078e966d */
[----:B------:R-:W-:-:S02]  /*7f00*/  IADD3 R121, PT, PT, R67, UR19, R108 ;  /* 0x0000001343797c10 */ /* 0x000fc4000fffe06c */
[----:B------:R-:W-:Y:S02]  /*7f10*/  LOP3.LUT R108, R116, R107, R119, 0xe8, !PT ;  /* 0x0000006b746c7212 */ /* 0x000fe400078ee877 */
[----:B------:R-:W-:Y:S01]  /*7f20*/  IADD3 R67, PT, PT, R67, R118, R88 ;  /* 0x0000007643437210 */ /* 0x000fe20007ffe058 */
[----:B------:R-:W-:Y:S01]  /*7f30*/  IMAD.IADD R109, R114, 0x1, R121 ;  /* 0x00000001726d7824 */ /* 0x000fe200078e0279 */
[----:B------:R-:W-:-:S04]  /*7f40*/  IADD3 R108, PT, PT, R121, R98, R108 ;  /* 0x00000062796c7210 */ /* 0x000fc80007ffe06c */
[C-C-:B------:R-:W-:Y:S02]  /*7f50*/  SHF.L.W.U32.HI R98, R109.reuse, 0x1a, R109.reuse ;  /* 0x0000001a6d627819 */ /* 0x140fe40000010e6d */
[C-C-:B------:R-:W-:Y:S02]  /*7f60*/  SHF.L.W.U32.HI R121, R109.reuse, 0x15, R109.reuse ;  /* 0x000000156d797819 */ /* 0x140fe40000010e6d */
[----:B------:R-:W-:-:S04]  /*7f70*/  SHF.L.W.U32.HI R114, R109, 0x7, R109 ;  /* 0x000000076d727819 */ /* 0x000fc80000010e6d */
[----:B------:R-:W-:Y:S02]  /*7f80*/  LOP3.LUT R121, R114, R98, R121, 0x96, !PT ;  /* 0x0000006272797212 */ /* 0x000fe400078e9679 */
[----:B------:R-:W-:Y:S02]  /*7f90*/  LOP3.LUT R98, R111, R109, R106, 0xb8, !PT ;  /* 0x0000006d6f627212 */ /* 0x000fe400078eb86a */
[----:B------:R-:W-:Y:S02]  /*7fa0*/  SHF.L.W.U32.HI R114, R108, 0xa, R108 ;  /* 0x0000000a6c727819 */ /* 0x000fe40000010e6c */
[----:B------:R-:W-:Y:S02]  /*7fb0*/  IADD3 R121, PT, PT, R104, R121, R98 ;  /* 0x0000007968797210 */ /* 0x000fe40007ffe062 */
[--C-:B------:R-:W-:Y:S02]  /*7fc0*/  SHF.L.W.U32.HI R98, R92, 0x19, R92.reuse ;  /* 0x000000195c627819 */ /* 0x100fe40000010e5c */
[----:B------:R-:W-:-:S04]  /*7fd0*/  SHF.R.U32.HI R104, RZ, 0x3, R92 ;  /* 0x00000003ff687819 */ /* 0x000fc8000001165c */
[----:B------:R-:W-:Y:S02]  /*7fe0*/  LOP3.LUT R98, R104, R98, R123, 0x96, !PT ;  /* 0x0000006268627212 */ /* 0x000fe400078e967b */
[--C-:B------:R-:W-:Y:S02]  /*7ff0*/  SHF.L.W.U32.HI R123, R105, 0xd, R105.reuse ;  /* 0x0000000d697b7819 */ /* 0x100fe40000010e69 */
[----:B------:R-:W-:Y:S01]  /*8000*/  SHF.R.U32.HI R104, RZ, 0xa, R105 ;  /* 0x0000000aff687819 */ /* 0x000fe20000011669 */
[----:B------:R-:W-:Y:S01]  /*8010*/  IMAD.IADD R98, R98, 0x1, R67 ;  /* 0x0000000162627824 */ /* 0x000fe200078e0243 */
[----:B------:R-:W-:Y:S02]  /*8020*/  SHF.R.U32.HI R67, RZ, 0x3, R90 ;  /* 0x00000003ff437819 */ /* 0x000fe4000001165a */
[----:B------:R-:W-:Y:S02]  /*8030*/  LOP3.LUT R120, R104, R120, R123, 0x96, !PT ;  /* 0x0000007868787212 */ /* 0x000fe400078e967b */
[----:B------:R-:W-:-:S02]  /*8040*/  SHF.L.W.U32.HI R104, R108, 0x1e, R108 ;  /* 0x0000001e6c687819 */ /* 0x000fc40000010e6c */
        /* <DEDUP_REMOVED lines=16> */
[C---:B------:R-:W-:Y:S02]  /*8150*/  SHF.L.W.U32.HI R118, R90.reuse, 0xe, R90 ;  /* 0x0000000e5a767819 */ /* 0x040fe40000010e5a */
[----:B------:R-:W-:-:S02]  /*8160*/  IADD3 R111, PT, PT, R90, UR21, R111 ;  /* 0x000000155a6f7c10 */ /* 0x000fc4000fffe06f */
[----:B------:R-:W-:Y:S02]  /*8170*/  LOP3.LUT R107, R67, R107, R118, 0x96, !PT ;  /* 0x0000006b436b7212 */ /* 0x000fe400078e9676 */
[C-C-:B------:R-:W-:Y:S02]  /*8180*/  SHF.L.W.U32.HI R67, R98.reuse, 0xf, R98.reuse ;  /* 0x0000000f62437819 */ /* 0x140fe40000010e62 */
[----:B------:R-:W-:Y:S01]  /*8190*/  SHF.L.W.U32.HI R118, R98, 0xd, R98 ;  /* 0x0000000d62767819 */ /* 0x000fe20000010e62 */
[----:B------:R-:W-:Y:S01]  /*81a0*/  IMAD.IADD R92, R107, 0x1, R92 ;  /* 0x000000016b5c7824 */ /* 0x000fe200078e025c */
[----:B------:R-:W-:Y:S02]  /*81b0*/  SHF.L.W.U32.HI R107, R95, 0xe, R95 ;  /* 0x0000000e5f6b7819 */ /* 0x000fe40000010e5f */
[----:B------:R-:W-:Y:S02]  /*81c0*/  LOP3.LUT R67, R121, R67, R118, 0x96, !PT ;  /* 0x0000004379437212 */ /* 0x000fe400078e9676 */
[----:B------:R-:W-:-:S02]  /*81d0*/  SHF.L.W.U32.HI R118, R104, 0x1e, R104 ;  /* 0x0000001e68767819 */ /* 0x000fc40000010e68 */
[--C-:B------:R-:W-:Y:S02]  /*81e0*/  SHF.L.W.U32.HI R121, R104, 0x13, R104.reuse ;  /* 0x0000001368797819 */ /* 0x100fe40000010e68 */
[----:B------:R-:W-:Y:S02]  /*81f0*/  IADD3 R67, PT, PT, R90, R67, R103 ;  /* 0x000000435a437210 */ /* 0x000fe40007ffe067 */
[----:B------:R-:W-:Y:S01]  /*8200*/  LOP3.LUT R118, R120, R118, R121, 0x96, !PT ;  /* 0x0000007678767212 */ /* 0x000fe200078e9679 */
[----:B------:R-:W-:Y:S01]  /*8210*/  IMAD.IADD R121, R116, 0x1, R111 ;  /* 0x0000000174797824 */ /* 0x000fe200078e026f */
[----:B------:R-:W-:Y:S02]  /*8220*/  LOP3.LUT R116, R108, R119, R104, 0xe8, !PT ;  /* 0x000000776c747212 */ /* 0x000fe400078ee868 */
[----:B------:R-:W-:Y:S02]  /*8230*/  SHF.R.U32.HI R120, RZ, 0xa, R92 ;  /* 0x0000000aff787819 */ /* 0x000fe4000001165c */
[----:B------:R-:W-:-:S02]  /*8240*/  IADD3 R111, PT, PT, R111, R118, R116 ;  /* 0x000000766f6f7210 */ /* 0x000fc40007ffe074 */
[C-C-:B------:R-:W-:Y:S02]  /*8250*/  SHF.L.W.U32.HI R116, R121.reuse, 0x1a, R121.reuse ;  /* 0x0000001a79747819 */ /* 0x140fe40000010e79 */
[C-C-:B------:R-:W-:Y:S02]  /*8260*/  SHF.L.W.U32.HI R123, R121.reuse, 0x15, R121.reuse ;  /* 0x00000015797b7819 */ /* 0x140fe40000010e79 */
[----:B------:R-:W-:Y:S02]  /*8270*/  SHF.L.W.U32.HI R118, R121, 0x7, R121 ;  /* 0x0000000779767819 */ /* 0x000fe40000010e79 */
[----:B------:R-:W-:Y:S02]  /*8280*/  SHF.L.W.U32.HI R90, R111, 0x1e, R111 ;  /* 0x0000001e6f5a7819 */ /* 0x000fe40000010e6f */
[----:B------:R-:W-:Y:S02]  /*8290*/  LOP3.LUT R123, R118, R116, R123, 0x96, !PT ;  /* 0x00000074767b7212 */ /* 0x000fe400078e967b */
[----:B------:R-:W-:-:S02]  /*82a0*/  LOP3.LUT R116, R109, R121, R114, 0xb8, !PT ;  /* 0x000000796d747212 */ /* 0x000fc400078eb872 */
[C-C-:B------:R-:W-:Y:S02]  /*82b0*/  SHF.L.W.U32.HI R118, R95.reuse, 0x19, R95.reuse ;  /* 0x000000195f767819 */ /* 0x140fe40000010e5f */
[----:B------:R-:W-:Y:S02]  /*82c0*/  IADD3 R116, PT, PT, R106, R123, R116 ;  /* 0x0000007b6a747210 */ /* 0x000fe40007ffe074 */
[----:B------:R-:W-:Y:S02]  /*82d0*/  SHF.R.U32.HI R106, RZ, 0x3, R95 ;  /* 0x00000003ff6a7819 */ /* 0x000fe4000001165f */
[----:B------:R-:W-:Y:S02]  /*82e0*/  IADD3 R116, PT, PT, R95, UR22, R116 ;  /* 0x000000165f747c10 */ /* 0x000fe4000fffe074 */
[----:B------:R-:W-:Y:S02]  /*82f0*/  LOP3.LUT R118, R106, R118, R107, 0x96, !PT ;  /* 0x000000766a767212 */ /* 0x000fe400078e966b */
[C---:B------:R-:W-:Y:S01]  /*8300*/  SHF.L.W.U32.HI R106, R92.reuse, 0xf, R92 ;  /* 0x0000000f5c6a7819 */ /* 0x040fe20000010e5c */
[----:B------:R-:W-:Y:S01]  /*8310*/  IMAD.IADD R119, R119, 0x1, R116 ;  /* 0x0000000177777824 */ /* 0x000fe200078e0274 */
[----:B------:R-:W-:Y:S01]  /*8320*/  SHF.L.W.U32.HI R107, R92, 0xd, R92 ;  /* 0x0000000d5c6b7819 */ /* 0x000fe20000010e5c */
[----:B------:R-:W-:Y:S01]  /*8330*/  IMAD.IADD R67, R118, 0x1, R67 ;  /* 0x0000000176437824 */ /* 0x000fe200078e0243 */
[----:B------:R-:W-:-:S02]  /*8340*/  SHF.L.W.U32.HI R118, R85, 0x19, R85 ;  /* 0x0000001955767819 */ /* 0x000fc40000010e55 */
[----:B------:R-:W-:Y:S02]  /*8350*/  LOP3.LUT R106, R120, R106, R107, 0x96, !PT ;  /* 0x0000006a786a7212 */ /* 0x000fe400078e966b */
[C-C-:B------:R-:W-:Y:S02]  /*8360*/  SHF.L.W.U32.HI R107, R111.reuse, 0x13, R111.reuse ;  /* 0x000000136f6b7819 */ /* 0x140fe40000010e6f */
[----:B------:R-:W-:Y:S02]  /*8370*/  SHF.L.W.U32.HI R120, R111, 0xa, R111 ;  /* 0x0000000a6f787819 */ /* 0x000fe40000010e6f */
[----:B------:R-:W-:Y:S02]  /*8380*/  SHF.L.W.U32.HI R123, R119, 0x15, R119 ;  /* 0x00000015777b7819 */ /* 0x000fe40000010e77 */
[----:B------:R-:W-:Y:S02]  /*8390*/  LOP3.LUT R107, R120, R90, R107, 0x96, !PT ;  /* 0x0000005a786b7212 */ /* 0x000fe400078e966b */
[----:B------:R-:W-:-:S02]  /*83a0*/  LOP3.LUT R90, R104, R108, R111, 0xe8, !PT ;  /* 0x0000006c685a7212 */ /* 0x000fc400078ee86f */
[----:B------:R-:W-:Y:S02]  /*83b0*/  SHF.R.U32.HI R120, RZ, 0xa, R67 ;  /* 0x0000000aff787819 */ /* 0x000fe40000011643 */
[----:B------:R-:W-:Y:S02]  /*83c0*/  IADD3 R107, PT, PT, R116, R107, R90 ;  /* 0x0000006b746b7210 */ /* 0x000fe40007ffe05a */
[C-C-:B------:R-:W-:Y:S02]  /*83d0*/  SHF.L.W.U32.HI R90, R119.reuse, 0x1a, R119.reuse ;  /* 0x0000001a775a7819 */ /* 0x140fe40000010e77 */
[----:B------:R-:W-:Y:S02]  /*83e0*/  SHF.L.W.U32.HI R116, R119, 0x7, R119 ;  /* 0x0000000777747819 */ /* 0x000fe40000010e77 */
[----:B------:R-:W-:Y:S02]  /*83f0*/  IADD3 R95, PT, PT, R95, R106, R84 ;  /* 0x0000006a5f5f7210 */ /* 0x000fe40007ffe054 */
[----:B------:R-:W-:-:S02]  /*8400*/  LOP3.LUT R90, R116, R90, R123, 0x96, !PT ;  /* 0x0000005a745a7212 */ /* 0x000fc400078e967b */
[----:B------:R-:W-:Y:S02]  /*8410*/  LOP3.LUT R116, R114, R119, R121, 0xb8, !PT ;  /* 0x0000007772747212 */ /* 0x000fe400078eb879 */
[----:B------:R-:W-:Y:S02]  /*8420*/  SHF.L.W.U32.HI R106, R107, 0x1e, R107 ;  /* 0x0000001e6b6a7819 */ /* 0x000fe40000010e6b */
[----:B------:R-:W-:Y:S02]  /*8430*/  IADD3 R90, PT, PT, R109, R90, R116 ;  /* 0x0000005a6d5a7210 */ /* 0x000fe40007ffe074 */
[--C-:B------:R-:W-:Y:S02]  /*8440*/  SHF.L.W.U32.HI R109, R85, 0xe, R85.reuse ;  /* 0x0000000e556d7819 */ /* 0x100fe40000010e55 */
[----:B------:R-:W-:Y:S02]  /*8450*/  SHF.R.U32.HI R116, RZ, 0x3, R85 ;  /* 0x00000003ff747819 */ /* 0x000fe40000011655 */
[----:B------:R-:W-:-:S02]  /*8460*/  SHF.L.W.U32.HI R123, R107, 0x13, R107 ;  /* 0x000000136b7b7819 */ /* 0x000fc40000010e6b */
[----:B------:R-:W-:Y:S02]  /*8470*/  LOP3.LUT R118, R116, R118, R109, 0x96, !PT ;  /* 0x0000007674767212 */ /* 0x000fe400078e966d */
[C-C-:B------:R-:W-:Y:S02]  /*8480*/  SHF.L.W.U32.HI R109, R67.reuse, 0xf, R67.reuse ;  /* 0x0000000f436d7819 */ /* 0x140fe40000010e43 */
[----:B------:R-:W-:Y:S01]  /*8490*/  SHF.L.W.U32.HI R116, R67, 0xd, R67 ;  /* 0x0000000d43747819 */ /* 0x000fe20000010e43 */
[----:B------:R-:W-:Y:S01]  /*84a0*/  IMAD.IADD R95, R118, 0x1, R95 ;  /* 0x00000001765f7824 */ /* 0x000fe200078e025f */
[----:B------:R-:W-:Y:S02]  /*84b0*/  SHF.L.W.U32.HI R118, R97, 0x19, R97 ;  /* 0x0000001961767819 */ /* 0x000fe40000010e61 */
[----:B------:R-:W-:Y:S02]  /*84c0*/  LOP3.LUT R109, R120, R109, R116, 0x96, !PT ;  /* 0x0000006d786d7212 */ /* 0x000fe400078e9674 */
[----:B------:R-:W-:-:S02]  /*84d0*/  SHF.L.W.U32.HI R116, R107, 0xa, R107 ;  /* 0x0000000a6b747819 */ /* 0x000fc40000010e6b */
[C---:B------:R-:W-:Y:S02]  /*84e0*/  IADD3 R109, PT, PT, R85.reuse, R109, R86 ;  /* 0x0000006d556d7210 */ /* 0x040fe40007ffe056 */
[----:B------:R-:W-:Y:S02]  /*84f0*/  LOP3.LUT R106, R116, R106, R123, 0x96, !PT ;  /* 0x0000006a746a7212 */ /* 0x000fe400078e967b */
[----:B------:R-:W-:Y:S02]  /*8500*/  IADD3 R123, PT, PT, R85, UR23, R90 ;  /* 0x00000017557b7c10 */ /* 0x000fe4000fffe05a */
        /* <DEDUP_REMOVED lines=9> */
[----:B------:R-:W-:Y:S02]  /*85a0*/  SHF.L.W.U32.HI R108, R95, 0xf, R95 ;  /* 0x0000000f5f6c7819 */ /* 0x000fe40000010e5f */
[----:B------:R-:W-:Y:S02]  /*85b0*/  IADD3 R114, PT, PT, R114, R123, R106 ;  /* 0x0000007b72727210 */ /* 0x000fe40007ffe06a */
[--C-:B------:R-:W-:Y:S02]  /*85c0*/  SHF.L.W.U32.HI R123, R97, 0xe, R97.reuse ;  /* 0x0000000e617b7819 */ /* 0x100fe40000010e61 */
[----:B------:R-:W-:Y:S02]  /*85d0*/  SHF.R.U32.HI R106, RZ, 0x3, R97 ;  /* 0x00000003ff6a7819 */ /* 0x000fe40000011661 */
[----:B------:R-:W-:Y:S02]  /*85e0*/  SHF.L.W.U32.HI R120, R90, 0xa, R90 ;  /* 0x0000000a5a787819 */ /* 0x000fe40000010e5a */
[----:B------:R-:W-:-:S02]  /*85f0*/  LOP3.LUT R118, R106, R118, R123, 0x96, !PT ;  /* 0x000000766a767212 */ /* 0x000fc400078e967b */
[--C-:B------:R-:W-:Y:S02]  /*8600*/  SHF.L.W.U32.HI R123, R95, 0xd, R95.reuse ;  /* 0x0000000d5f7b7819 */ /* 0x100fe40000010e5f */
[----:B------:R-:W-:-:S04]  /*8610*/  SHF.R.U32.HI R106, RZ, 0xa, R95 ;  /* 0x0000000aff6a7819 */ /* 0x000fc8000001165f */
[----:B------:R-:W-:Y:S02]  /*8620*/  LOP3.LUT R108, R106, R108, R123, 0x96, !PT ;  /* 0x0000006c6a6c7212 */ /* 0x000fe400078e967b */
        /* <DEDUP_REMOVED lines=16> */
[C-C-:B------:R-:W-:Y:S02]  /*8730*/  SHF.L.W.U32.HI R118, R70.reuse, 0x19, R70.reuse ;  /* 0x0000001946767819 */ /* 0x140fe40000010e46 */
[--C-:B------:R-:W-:Y:S02]  /*8740*/  SHF.L.W.U32.HI R109, R70, 0xe, R70.reuse ;  /* 0x0000000e466d7819 */ /* 0x100fe40000010e46 */
[----:B------:R-:W-:-:S02]  /*8750*/  SHF.R.U32.HI R114, RZ, 0x3, R70 ;  /* 0x00000003ff727819 */ /* 0x000fc40000011646 */
[--C-:B------:R-:W-:Y:S02]  /*8760*/  SHF.R.U32.HI R120, RZ, 0xa, R104.reuse ;  /* 0x0000000aff787819 */ /* 0x100fe40000011668 */
[----:B------:R-:W-:Y:S02]  /*8770*/  LOP3.LUT R118, R114, R118, R109, 0x96, !PT ;  /* 0x0000007672767212 */ /* 0x000fe400078e966d */
[C-C-:B------:R-:W-:Y:S02]  /*8780*/  SHF.L.W.U32.HI R109, R104.reuse, 0xf, R104.reuse ;  /* 0x0000000f686d7819 */ /* 0x140fe40000010e68 */
[----:B------:R-:W-:-:S04]  /*8790*/  SHF.L.W.U32.HI R114, R104, 0xd, R104 ;  /* 0x0000000d68727819 */ /* 0x000fc80000010e68 */
[----:B------:R-:W-:Y:S02]  /*87a0*/  LOP3.LUT R109, R120, R109, R114, 0x96, !PT ;  /* 0x0000006d786d7212 */ /* 0x000fe400078e9672 */
[----:B------:R-:W-:-:S04]  /*87b0*/  SHF.L.W.U32.HI R114, R85, 0xa, R85 ;  /* 0x0000000a55727819 */ /* 0x000fc80000010e55 */
[----:B------:R-:W-:Y:S02]  /*87c0*/  LOP3.LUT R123, R114, R108, R123, 0x96, !PT ;  /* 0x0000006c727b7212 */ /* 0x000fe400078e967b */
[----:B------:R-:W-:Y:S02]  /*87d0*/  IADD3 R114, PT, PT, R70, UR25, R121 ;  /* 0x0000001946727c10 */ /* 0x000fe4000fffe079 */
[----:B------:R-:W-:Y:S02]  /*87e0*/  LOP3.LUT R108, R90, R107, R85, 0xe8, !PT ;  /* 0x0000006b5a6c7212 */ /* 0x000fe400078ee855 */
[----:B------:R-:W-:Y:S01]  /*87f0*/  IADD3 R70, PT, PT, R70, R109, R105 ;  /* 0x0000006d46467210 */ /* 0x000fe20007ffe069 */
        /* <DEDUP_REMOVED lines=9> */
[----:B------:R-:W-:Y:S01]  /*8890*/  IADD3 R120, PT, PT, R119, R120, R108 ;  /* 0x0000007877787210 */ /* 0x000fe20007ffe06c */
[----:B------:R-:W-:Y:S01]  /*88a0*/  IMAD.IADD R108, R118, 0x1, R97 ;  /* 0x00000001766c7824 */ /* 0x000fe200078e0261 */
[--C-:B------:R-:W-:Y:S02]  /*88b0*/  SHF.L.W.U32.HI R118, R87, 0xe, R87.reuse ;  /* 0x0000000e57767819 */ /* 0x100fe40000010e57 */
[----:B------:R-:W-:Y:S02]  /*88c0*/  SHF.R.U32.HI R97, RZ, 0x3, R87 ;  /* 0x00000003ff617819 */ /* 0x000fe40000011657 */
[----:B------:R-:W-:Y:S02]  /*88d0*/  SHF.R.U32.HI R119, RZ, 0xa, R108 ;  /* 0x0000000aff777819 */ /* 0x000fe4000001166c */
[----:B------:R-:W-:-:S02]  /*88e0*/  LOP3.LUT R121, R97, R121, R118, 0x96, !PT ;  /* 0x0000007961797212 */ /* 0x000fc400078e9676 */
[C-C-:B------:R-:W-:Y:S02]  /*88f0*/  SHF.L.W.U32.HI R97, R108.reuse, 0xf, R108.reuse ;  /* 0x0000000f6c617819 */ /* 0x140fe40000010e6c */
[----:B------:R-:W-:Y:S02]  /*8900*/  SHF.L.W.U32.HI R118, R108, 0xd, R108 ;  /* 0x0000000d6c767819 */ /* 0x000fe40000010e6c */
[----:B------:R-:W-:Y:S02]  /*8910*/  IADD3 R120, PT, PT, R87, UR26, R120 ;  /* 0x0000001a57787c10 */ /* 0x000fe4000fffe078 */
[----:B------:R-:W-:Y:S02]  /*8920*/  LOP3.LUT R97, R119, R97, R118, 0x96, !PT ;  /* 0x0000006177617212 */ /* 0x000fe400078e9676 */
[C-C-:B------:R-:W-:Y:S02]  /*8930*/  SHF.L.W.U32.HI R118, R114.reuse, 0x13, R114.reuse ;  /* 0x0000001372767819 */ /* 0x140fe40000010e72 */
[----:B------:R-:W-:-:S02]  /*8940*/  SHF.L.W.U32.HI R119, R114, 0xa, R114 ;  /* 0x0000000a72777819 */ /* 0x000fc40000010e72 */
[----:B------:R-:W-:Y:S02]  /*8950*/  IADD3 R97, PT, PT, R87, R97, R98 ;  /* 0x0000006157617210 */ /* 0x000fe40007ffe062 */
        /* <DEDUP_REMOVED lines=11> */
[----:B------:R-:W-:Y:S01]  /*8a10*/  IADD3 R116, PT, PT, R116, R107, R109 ;  /* 0x0000006b74747210 */ /* 0x000fe20007ffe06d */
[----:B------:R-:W-:Y:S01]  /*8a20*/  IMAD.IADD R109, R121, 0x1, R70 ;  /* 0x00000001796d7824 */ /* 0x000fe200078e0246 */
[C-C-:B------:R-:W-:Y:S02]  /*8a30*/  SHF.L.W.U32.HI R70, R99.reuse, 0x19, R99.reuse ;  /* 0x0000001963467819 */ /* 0x140fe40000010e63 */
[----:B------:R-:W-:Y:S02]  /*8a40*/  SHF.L.W.U32.HI R107, R99, 0xe, R99 ;  /* 0x0000000e636b7819 */ /* 0x000fe40000010e63 */
[----:B------:R-:W-:-:S02]  /*8a50*/  SHF.R.U32.HI R121, RZ, 0xa, R109 ;  /* 0x0000000aff797819 */ /* 0x000fc4000001166d */
[----:B------:R-:W-:Y:S02]  /*8a60*/  LOP3.LUT R70, R120, R70, R107, 0x96, !PT ;  /* 0x0000004678467212 */ /* 0x000fe400078e966b */
[C-C-:B------:R-:W-:Y:S02]  /*8a70*/  SHF.L.W.U32.HI R107, R109.reuse, 0xf, R109.reuse ;  /* 0x0000000f6d6b7819 */ /* 0x140fe40000010e6d */
[----:B------:R-:W-:Y:S01]  /*8a80*/  SHF.L.W.U32.HI R120, R109, 0xd, R109 ;  /* 0x0000000d6d787819 */ /* 0x000fe20000010e6d */
[----:B------:R-:W-:-:S03]  /*8a90*/  IMAD.IADD R70, R70, 0x1, R97 ;  /* 0x0000000146467824 */ /* 0x000fc600078e0261 */
[----:B------:R-:W-:Y:S02]  /*8aa0*/  LOP3.LUT R107, R121, R107, R120, 0x96, !PT ;  /* 0x0000006b796b7212 */ /* 0x000fe400078e9678 */
[C-C-:B------:R-:W-:Y:S02]  /*8ab0*/  SHF.L.W.U32.HI R120, R119.reuse, 0x13, R119.reuse ;  /* 0x0000001377787819 */ /* 0x140fe40000010e77 */
[----:B------:R-:W-:-:S04]  /*8ac0*/  SHF.L.W.U32.HI R121, R119, 0xa, R119 ;  /* 0x0000000a77797819 */ /* 0x000fc80000010e77 */
[----:B------:R-:W-:Y:S02]  /*8ad0*/  LOP3.LUT R120, R121, R81, R120, 0x96, !PT ;  /* 0x0000005179787212 */ /* 0x000fe400078e9678 */
[----:B------:R-:W-:Y:S02]  /*8ae0*/  IADD3 R81, PT, PT, R99, UR27, R116 ;  /* 0x0000001b63517c10 */ /* 0x000fe4000fffe074 */
[----:B------:R-:W-:-:S03]  /*8af0*/  LOP3.LUT R116, R114, R85, R119, 0xe8, !PT ;  /* 0x0000005572747212 */ /* 0x000fc600078ee877 */
[----:B------:R-:W-:Y:S01]  /*8b00*/  IMAD.IADD R121, R90, 0x1, R81 ;  /* 0x000000015a797824 */ /* 0x000fe200078e0251 */
[----:B------:R-:W-:-:S04]  /*8b10*/  IADD3 R116, PT, PT, R81, R120, R116 ;  /* 0x0000007851747210 */ /* 0x000fc80007ffe074 */
[C-C-:B------:R-:W-:Y:S02]  /*8b20*/  SHF.L.W.U32.HI R81, R121.reuse, 0x1a, R121.reuse ;  /* 0x0000001a79517819 */ /* 0x140fe40000010e79 */
[C-C-:B------:R-:W-:Y:S02]  /*8b30*/  SHF.L.W.U32.HI R90, R121.reuse, 0x15, R121.reuse ;  /* 0x00000015795a7819 */ /* 0x140fe40000010e79 */
[----:B------:R-:W-:-:S04]  /*8b40*/  SHF.L.W.U32.HI R120, R121, 0x7, R121 ;  /* 0x0000000779787819 */ /* 0x000fc80000010e79 */
[----:B------:R-:W-:Y:S02]  /*8b50*/  LOP3.LUT R81, R120, R81, R90, 0x96, !PT ;  /* 0x0000005178517212 */ /* 0x000fe400078e965a */
[----:B------:R-:W-:-:S04]  /*8b60*/  LOP3.LUT R90, R111, R121, R118, 0xb8, !PT ;  /* 0x000000796f5a7212 */ /* 0x000fc800078eb876 */
[----:B------:R-:W-:Y:S02]  /*8b70*/  IADD3 R123, PT, PT, R106, R81, R90 ;  /* 0x000000516a7b7210 */ /* 0x000fe40007ffe05a */
[C-C-:B------:R-:W-:Y:S02]  /*8b80*/  SHF.L.W.U32.HI R81, R88.reuse, 0x19, R88.reuse ;  /* 0x0000001958517819 */ /* 0x140fe40000010e58 */
[C-C-:B------:R-:W-:Y:S02]  /*8b90*/  SHF.L.W.U32.HI R90, R88.reuse, 0xe, R88.reuse ;  /* 0x0000000e585a7819 */ /* 0x140fe40000010e58 */
[----:B------:R-:W-:Y:S02]  /*8ba0*/  SHF.R.U32.HI R106, RZ, 0x3, R88 ;  /* 0x00000003ff6a7819 */ /* 0x000fe40000011658 */
[----:B------:R-:W-:Y:S02]  /*8bb0*/  IADD3 R88, PT, PT, R88, UR28, R123 ;  /* 0x0000001c58587c10 */ /* 0x000fe4000fffe07b */
[----:B------:R-:W-:-:S02]  /*8bc0*/  LOP3.LUT R81, R106, R81, R90, 0x96, !PT ;  /* 0x000000516a517212 */ /* 0x000fc400078e965a */
[C---:B------:R-:W-:Y:S01]  /*8bd0*/  SHF.L.W.U32.HI R90, R116.reuse, 0x1e, R116 ;  /* 0x0000001e745a7819 */ /* 0x040fe20000010e74 */
[----:B------:R-:W-:Y:S01]  /*8be0*/  IMAD.IADD R85, R85, 0x1, R88 ;  /* 0x0000000155557824 */ /* 0x000fe200078e0258 */
[C-C-:B------:R-:W-:Y:S02]  /*8bf0*/  SHF.L.W.U32.HI R123, R116.reuse, 0x13, R116.reuse ;  /* 0x00000013747b7819 */ /* 0x140fe40000010e74 */
[----:B------:R-:W-:-:S04]  /*8c00*/  SHF.L.W.U32.HI R106, R116, 0xa, R116 ;  /* 0x0000000a746a7819 */ /* 0x000fc80000010e74 */
[----:B------:R-:W-:Y:S02]  /*8c10*/  LOP3.LUT R123, R106, R90, R123, 0x96, !PT ;  /* 0x0000005a6a7b7212 */ /* 0x000fe400078e967b */
[----:B------:R-:W-:Y:S02]  /*8c20*/  LOP3.LUT R90, R119, R114, R116, 0xe8, !PT ;  /* 0x00000072775a7212 */ /* 0x000fe400078ee874 */
[C-C-:B------:R-:W-:Y:S02]  /*8c30*/  SHF.L.W.U32.HI R106, R85.reuse, 0x7, R85.reuse ;  /* 0x00000007556a7819 */ /* 0x140fe40000010e55 */
[----:B------:R-:W-:Y:S02]  /*8c40*/  IADD3 R88, PT, PT, R88, R123, R90 ;  /* 0x0000007b58587210 */ /* 0x000fe40007ffe05a */
[C-C-:B------:R-:W-:Y:S02]  /*8c50*/  SHF.L.W.U32.HI R90, R85.reuse, 0x1a, R85.reuse ;  /* 0x0000001a555a7819 */ /* 0x140fe40000010e55 */
[----:B------:R-:W-:-:S04]  /*8c60*/  SHF.L.W.U32.HI R123, R85, 0x15, R85 ;  /* 0x00000015557b7819 */ /* 0x000fc80000010e55 */
[----:B------:R-:W-:Y:S02]  /*8c70*/  LOP3.LUT R90, R106, R90, R123, 0x96, !PT ;  /* 0x0000005a6a5a7212 */ /* 0x000fe400078e967b */
[----:B------:R-:W-:-:S04]  /*8c80*/  LOP3.LUT R106, R118, R85, R121, 0xb8, !PT ;  /* 0x00000055766a7212 */ /* 0x000fc800078eb879 */
[----:B------:R-:W-:Y:S02]  /*8c90*/  IADD3 R90, PT, PT, R111, R90, R106 ;  /* 0x0000005a6f5a7210 */ /* 0x000fe40007ffe06a */
[C---:B------:R-:W-:Y:S02]  /*8ca0*/  SHF.L.W.U32.HI R111, R88.reuse, 0x13, R88 ;  /* 0x00000013586f7819 */ /* 0x040fe40000010e58 */
[----:B------:R-:W-:Y:S02]  /*8cb0*/  IADD3 R65, PT, PT, R65, UR29, R90 ;  /* 0x0000001d41417c10 */ /* 0x000fe4000fffe05a */
[C-C-:B------:R-:W-:Y:S02]  /*8cc0*/  SHF.L.W.U32.HI R90, R88.reuse, 0x1e, R88.reuse ;  /* 0x0000001e585a7819 */ /* 0x140fe40000010e58 */
[----:B------:R-:W-:Y:S01]  /*8cd0*/  SHF.L.W.U32.HI R106, R88, 0xa, R88 ;  /* 0x0000000a586a7819 */ /* 0x000fe20000010e58 */
[----:B------:R-:W-:-:S03]  /*8ce0*/  IMAD.IADD R114, R114, 0x1, R65 ;  /* 0x0000000172727824 */ /* 0x000fc600078e0241 */
[----:B------:R-:W-:Y:S02]  /*8cf0*/  LOP3.LUT R90, R106, R90, R111, 0x96, !PT ;  /* 0x0000005a6a5a7212 */ /* 0x000fe400078e966f */
[----:B------:R-:W-:Y:S02]  /*8d00*/  LOP3.LUT R106, R116, R119, R88, 0xe8, !PT ;  /* 0x00000077746a7212 */ /* 0x000fe400078ee858 */
[C---:B------:R-:W-:Y:S02]  /*8d10*/  SHF.L.W.U32.HI R111, R114.reuse, 0x15, R114 ;  /* 0x00000015726f7819 */ /* 0x040fe40000010e72 */
[----:B------:R-:W-:Y:S02]  /*8d20*/  IADD3 R65, PT, PT, R65, R90, R106 ;  /* 0x0000005a41417210 */ /* 0x000fe40007ffe06a */
[C-C-:B------:R-:W-:Y:S02]  /*8d30*/  SHF.L.W.U32.HI R90, R114.reuse, 0x1a, R114.reuse ;  /* 0x0000001a725a7819 */ /* 0x140fe40000010e72 */
[----:B------:R-:W-:-:S04]  /*8d40*/  SHF.L.W.U32.HI R106, R114, 0x7, R114 ;  /* 0x00000007726a7819 */ /* 0x000fc80000010e72 */
[----:B------:R-:W-:Y:S02]  /*8d50*/  LOP3.LUT R111, R106, R90, R111, 0x96, !PT ;  /* 0x0000005a6a6f7212 */ /* 0x000fe400078e966f */
[----:B------:R-:W-:Y:S02]  /*8d60*/  LOP3.LUT R90, R121, R114, R85, 0xb8, !PT ;  /* 0x00000072795a7212 */ /* 0x000fe400078eb855 */
[C-C-:B------:R-:W-:Y:S02]  /*8d70*/  SHF.L.W.U32.HI R106, R65.reuse, 0x13, R65.reuse ;  /* 0x00000013416a7819 */ /* 0x140fe40000010e41 */
[----:B------:R-:W-:Y:S02]  /*8d80*/  IADD3 R90, PT, PT, R118, R111, R90 ;  /* 0x0000006f765a7210 */ /* 0x000fe40007ffe05a */
[----:B------:R-:W-:Y:S02]  /*8d90*/  SHF.L.W.U32.HI R111, R65, 0xa, R65 ;  /* 0x0000000a416f7819 */ /* 0x000fe40000010e41 */
[----:B------:R-:W-:-:S02]  /*8da0*/  IADD3 R90, PT, PT, R103, UR30, R90 ;  /* 0x0000001e675a7c10 */ /* 0x000fc4000fffe05a */
[----:B------:R-:W-:-:S03]  /*8db0*/  SHF.L.W.U32.HI R103, R65, 0x1e, R65 ;  /* 0x0000001e41677819 */ /* 0x000fc60000010e41 */
[----:B------:R-:W-:Y:S01]  /*8dc0*/  IMAD.IADD R119, R119, 0x1, R90 ;  /* 0x0000000177777824 */ /* 0x000fe200078e025a */
[----:B------:R-:W-:-:S04]  /*8dd0*/  LOP3.LUT R103, R111, R103, R106, 0x96, !PT ;  /* 0x000000676f677212 */ /* 0x000fc800078e966a */
[C-C-:B------:R-:W-:Y:S02]  /*8de0*/  SHF.L.W.U32.HI R106, R119.reuse, 0x1a, R119.reuse ;  /* 0x0000001a776a7819 */ /* 0x140fe40000010e77 */
[C-C-:B------:R-:W-:Y:S02]  /*8df0*/  SHF.L.W.U32.HI R111, R119.reuse, 0x15, R119.reuse ;  /* 0x00000015776f7819 */ /* 0x140fe40000010e77 */
[----:B------:R-:W-:-:S04]  /*8e00*/  SHF.L.W.U32.HI R118, R119, 0x7, R119 ;  /* 0x0000000777767819 */ /* 0x000fc80000010e77 */
[----:B------:R-:W-:Y:S02]  /*8e10*/  LOP3.LUT R106, R118, R106, R111, 0x96, !PT ;  /* 0x0000006a766a7212 */ /* 0x000fe400078e966f */
[----:B------:R-:W-:-:S04]  /*8e20*/  LOP3.LUT R111, R85, R119, R114, 0xb8, !PT ;  /* 0x00000077556f7212 */ /* 0x000fc800078eb872 */
[----:B------:R-:W-:-:S04]  /*8e30*/  IADD3 R111, PT, PT, R121, R106, R111 ;  /* 0x0000006a796f7210 */ /* 0x000fc80007ffe06f */
[----:B------:R-:W-:Y:S02]  /*8e40*/  IADD3 R111, PT, PT, R84, UR31, R111 ;  /* 0x0000001f546f7c10 */ /* 0x000fe4000fffe06f */
[----:B------:R-:W-:-:S04]  /*8e50*/  LOP3.LUT R84, R88, R116, R65, 0xe8, !PT ;  /* 0x0000007458547212 */ /* 0x000fc800078ee841 */
[----:B------:R-:W-:Y:S01]  /*8e60*/  IADD3 R90, PT, PT, R90, R103, R84 ;  /* 0x000000675a5a7210 */ /* 0x000fe20007ffe054 */
[----:B------:R-:W-:-:S05]  /*8e70*/  IMAD.IADD R84, R116, 0x1, R111 ;  /* 0x0000000174547824 */ /* 0x000fca00078e026f */
        /* <DEDUP_REMOVED lines=12> */
[----:B------:R-:W-:Y:S02]  /*8f40*/  IADD3 R111, PT, PT, R86, UR32, R121 ;  /* 0x00000020566f7c10 */ /* 0x000fe4000fffe079 */
[C-C-:B------:R-:W-:Y:S02]  /*8f50*/  SHF.L.W.U32.HI R86, R85.reuse, 0x1e, R85.reuse ;  /* 0x0000001e55567819 */ /* 0x140fe40000010e55 */
[C-C-:B------:R-:W-:Y:S02]  /*8f60*/  SHF.L.W.U32.HI R103, R85.reuse, 0x13, R85.reuse ;  /* 0x0000001355677819 */ /* 0x140fe40000010e55 */
[----:B------:R-:W-:-:S04]  /*8f70*/  SHF.L.W.U32.HI R106, R85, 0xa, R85 ;  /* 0x0000000a556a7819 */ /* 0x000fc80000010e55 */
[----:B------:R-:W-:Y:S01]  /*8f80*/  LOP3.LUT R86, R106, R86, R103, 0x96, !PT ;  /* 0x000000566a567212 */ /* 0x000fe200078e9667 */
[----:B------:R-:W-:Y:S01]  /*8f90*/  IMAD.IADD R103, R88, 0x1, R111 ;  /* 0x0000000158677824 */ /* 0x000fe200078e026f */
[----:B------:R-:W-:-:S04]  /*8fa0*/  IADD3 R88, PT, PT, R99, R107, R92 ;  /* 0x0000006b63587210 */ /* 0x000fc80007ffe05c */
[--C-:B------:R-:W-:Y:S01]  /*8fb0*/  SHF.L.W.U32.HI R99, R103, 0x1a, R103.reuse ;  /* 0x0000001a67637819 */ /* 0x100fe20000010e67 */
[----:B------:R-:W-:Y:S01]  /*8fc0*/  IMAD.IADD R81, R81, 0x1, R88 ;  /* 0x0000000151517824 */ /* 0x000fe200078e0258 */
[C-C-:B------:R-:W-:Y:S02]  /*8fd0*/  SHF.L.W.U32.HI R106, R103.reuse, 0x15, R103.reuse ;  /* 0x00000015676a7819 */ /* 0x140fe40000010e67 */
[----:B------:R-:W-:Y:S02]  /*8fe0*/  SHF.L.W.U32.HI R107, R103, 0x7, R103 ;  /* 0x00000007676b7819 */ /* 0x000fe40000010e67 */
[----:B------:R-:W-:Y:S02]  /*8ff0*/  LOP3.LUT R88, R119, R103, R84, 0xb8, !PT ;  /* 0x0000006777587212 */ /* 0x000fe400078eb854 */
[----:B------:R-:W-:Y:S02]  /*9000*/  LOP3.LUT R99, R107, R99, R106, 0x96, !PT ;  /* 0x000000636b637212 */ /* 0x000fe400078e966a */
[----:B------:R-:W-:-:S02]  /*9010*/  LOP3.LUT R106, R90, R65, R85, 0xe8, !PT ;  /* 0x000000415a6a7212 */ /* 0x000fc400078ee855 */
[----:B------:R-:W-:Y:S02]  /*9020*/  IADD3 R107, PT, PT, R114, R99, R88 ;  /* 0x00000063726b7210 */ /* 0x000fe40007ffe058 */
[----:B------:R-:W-:Y:S01]  /*9030*/  IADD3 R68, PT, PT, R111, R86, R106 ;  /* 0x000000566f447210 */ /* 0x000fe20007ffe06a */
[----:B------:R-:W-:Y:S01]  /*9040*/  IMAD.IADD R86, R61, 0x1, R100 ;  /* 0x000000013d567824 */ /* 0x000fe200078e0264 */
[C-C-:B------:R-:W-:Y:S02]  /*9050*/  SHF.L.W.U32.HI R88, R113.reuse, 0x1e, R113.reuse ;  /* 0x0000001e71587819 */ /* 0x140fe40000010e71 */
[----:B------:R-:W-:Y:S02]  /*9060*/  SHF.L.W.U32.HI R99, R113, 0x13, R113 ;  /* 0x0000001371637819 */ /* 0x000fe40000010e71 */
[----:B------:R-:W-:Y:S02]  /*9070*/  IADD3 R102, PT, PT, R102, UR33, R107 ;  /* 0x0000002166667c10 */ /* 0x000fe4000fffe06b */
[----:B------:R-:W-:-:S02]  /*9080*/  LOP3.LUT R99, R101, R88, R99, 0x96, !PT ;  /* 0x0000005865637212 */ /* 0x000fc400078e9663 */
[C---:B------:R-:W-:Y:S01]  /*9090*/  SHF.L.W.U32.HI R61, R86.reuse, 0x1a, R86 ;  /* 0x0000001a563d7819 */ /* 0x040fe20000010e56 */
        /* <DEDUP_REMOVED lines=10> */
[C-C-:B------:R-:W-:Y:S02]  /*9140*/  SHF.L.W.U32.HI R112, R88.reuse, 0x15, R88.reuse ;  /* 0x0000001558707819 */ /* 0x140fe40000010e58 */
[----:B------:R-:W-:-:S02]  /*9150*/  SHF.L.W.U32.HI R87, R88, 0x7, R88 ;  /* 0x0000000758577819 */ /* 0x000fc40000010e58 */
[----:B------:R-:W-:Y:S02]  /*9160*/  LOP3.LUT R61, R64, R66, R113, 0xe8, !PT ;  /* 0x00000042403d7212 */ /* 0x000fe400078ee871 */
[----:B------:R-:W-:Y:S02]  /*9170*/  IADD3 R106, PT, PT, R69, R106, R63 ;  /* 0x0000006a456a7210 */ /* 0x000fe40007ffe03f */
[----:B------:R-:W-:Y:S02]  /*9180*/  LOP3.LUT R114, R87, R65, R112, 0x96, !PT ;  /* 0x0000004157727212 */ /* 0x000fe400078e9670 */
[----:B------:R-:W-:Y:S02]  /*9190*/  LOP3.LUT R69, R84, R88, R103, 0xb8, !PT ;  /* 0x0000005854457212 */ /* 0x000fe400078eb867 */
[----:B------:R-:W-:Y:S02]  /*91a0*/  IADD3 R100, PT, PT, R100, R99, R61 ;  /* 0x0000006364647210 */ /* 0x000fe40007ffe03d */
[----:B------:R-:W-:-:S02]  /*91b0*/  LOP3.LUT R61, R85, R90, R68, 0xe8, !PT ;  /* 0x0000005a553d7212 */ /* 0x000fc400078ee844 */
[----:B------:R-:W-:Y:S02]  /*91c0*/  IADD3 R114, PT, PT, R119, R114, R69 ;  /* 0x0000007277727210 */ /* 0x000fe40007ffe045 */
[C-C-:B------:R-:W-:Y:S02]  /*91d0*/  SHF.L.W.U32.HI R63, R100.reuse, 0x1e, R100.reuse ;  /* 0x0000001e643f7819 */ /* 0x140fe40000010e64 */
[C-C-:B------:R-:W-:Y:S02]  /*91e0*/  SHF.L.W.U32.HI R112, R100.reuse, 0x13, R100.reuse ;  /* 0x0000001364707819 */ /* 0x140fe40000010e64 */
[----:B------:R-:W-:Y:S02]  /*91f0*/  SHF.L.W.U32.HI R65, R100, 0xa, R100 ;  /* 0x0000000a64417819 */ /* 0x000fe40000010e64 */
[----:B------:R-:W-:Y:S02]  /*9200*/  IADD3 R69, PT, PT, R83, UR34, R106 ;  /* 0x0000002253457c10 */ /* 0x000fe4000fffe06a */
[----:B------:R-:W-:-:S02]  /*9210*/  IADD3 R61, PT, PT, R102, R101, R61 ;  /* 0x00000065663d7210 */ /* 0x000fc40007ffe03d */
[----:B------:R-:W-:Y:S02]  /*9220*/  IADD3 R105, PT, PT, R105, UR34, R114 ;  /* 0x0000002269697c10 */ /* 0x000fe4000fffe072 */
[----:B------:R-:W-:Y:S01]  /*9230*/  LOP3.LUT R102, R65, R63, R112, 0x96, !PT ;  /* 0x0000003f41667212 */ /* 0x000fe200078e9670 */
[----:B------:R-:W-:Y:S01]  /*9240*/  IMAD.IADD R63, R66, 0x1, R69 ;  /* 0x00000001423f7824 */ /* 0x000fe200078e0245 */
[C---:B------:R-:W-:Y:S01]  /*9250*/  SHF.L.W.U32.HI R99, R61.reuse, 0x1e, R61 ;  /* 0x0000001e3d637819 */ /* 0x040fe20000010e3d */
[----:B------:R-:W-:Y:S01]  /*9260*/  IMAD.IADD R65, R90, 0x1, R105 ;  /* 0x000000015a417824 */ /* 0x000fe200078e0269 */
[----:B------:R-:W-:Y:S02]  /*9270*/  SHF.L.W.U32.HI R106, R61, 0x13, R61 ;  /* 0x000000133d6a7819 */ /* 0x000fe40000010e3d */
        /* <DEDUP_REMOVED lines=8> */
[----:B------:R-:W-:Y:S02]  /*9300*/  LOP3.LUT R107, R111, R90, R107, 0x96, !PT ;  /* 0x0000005a6f6b7212 */ /* 0x000fe400078e966b */
[----:B------:R-:W-:Y:S02]  /*9310*/  LOP3.LUT R97, R103, R65, R88, 0xb8, !PT ;  /* 0x0000004167617212 */ /* 0x000fe400078eb858 */
[----:B------:R-:W-:Y:S02]  /*9320*/  IADD3 R83, PT, PT, R62, R83, R87 ;  /* 0x000000533e537210 */ /* 0x000fe40007ffe057 */
[----:B------:R-:W-:Y:S02]  /*9330*/  IADD3 R97, PT, PT, R84, R107, R97 ;  /* 0x0000006b54617210 */ /* 0x000fe40007ffe061 */
[----:B------:R-:W-:Y:S02]  /*9340*/  SHF.L.W.U32.HI R101, R61, 0xa, R61 ;  /* 0x0000000a3d657819 */ /* 0x000fe40000010e3d */
[----:B------:R-:W-:-:S02]  /*9350*/  IADD3 R83, PT, PT, R96, UR35, R83 ;  /* 0x0000002360537c10 */ /* 0x000fc4000fffe053 */
[----:B------:R-:W-:Y:S02]  /*9360*/  LOP3.LUT R66, R113, R64, R100, 0xe8, !PT ;  /* 0x0000004071427212 */ /* 0x000fe400078ee864 */
[----:B------:R-:W-:Y:S01]  /*9370*/  IADD3 R98, PT, PT, R98, UR35, R97 ;  /* 0x0000002362627c10 */ /* 0x000fe2000fffe061 */
[----:B------:R-:W-:Y:S01]  /*9380*/  IMAD.IADD R64, R64, 0x1, R83 ;  /* 0x0000000140407824 */ /* 0x000fe200078e0253 */
[----:B------:R-:W-:Y:S02]  /*9390*/  LOP3.LUT R106, R101, R99, R106, 0x96, !PT ;  /* 0x00000063656a7212 */ /* 0x000fe400078e966a */
[----:B------:R-:W-:Y:S02]  /*93a0*/  LOP3.LUT R90, R68, R85, R61, 0xe8, !PT ;  /* 0x00000055445a7212 */ /* 0x000fe400078ee83d */
[----:B------:R-:W-:Y:S01]  /*93b0*/  IADD3 R69, PT, PT, R69, R102, R66 ;  /* 0x0000006645457210 */ /* 0x000fe20007ffe042 */
[----:B------:R-:W-:Y:S01]  /*93c0*/  IMAD.IADD R66, R85, 0x1, R98 ;  /* 0x0000000155427824 */ /* 0x000fe200078e0262 */
[----:B------:R-:W-:-:S02]  /*93d0*/  IADD3 R62, PT, PT, R105, R106, R90 ;  /* 0x0000006a693e7210 */ /* 0x000fc40007ffe05a */
[C-C-:B------:R-:W-:Y:S02]  /*93e0*/  SHF.L.W.U32.HI R84, R69.reuse, 0x1e, R69.reuse ;  /* 0x0000001e45547819 */ /* 0x140fe40000010e45 */
[C-C-:B------:R-:W-:Y:S02]  /*93f0*/  SHF.L.W.U32.HI R87, R69.reuse, 0x13, R69.reuse ;  /* 0x0000001345577819 */ /* 0x140fe40000010e45 */
[----:B------:R-:W-:Y:S02]  /*9400*/  SHF.L.W.U32.HI R90, R69, 0xa, R69 ;  /* 0x0000000a455a7819 */ /* 0x000fe40000010e45 */
[C-C-:B------:R-:W-:Y:S02]  /*9410*/  SHF.L.W.U32.HI R85, R64.reuse, 0x1a, R64.reuse ;  /* 0x0000001a40557819 */ /* 0x140fe40000010e40 */
[C-C-:B------:R-:W-:Y:S02]  /*9420*/  SHF.L.W.U32.HI R96, R64.reuse, 0x15, R64.reuse ;  /* 0x0000001540607819 */ /* 0x140fe40000010e40 */
[----:B------:R-:W-:-:S02]  /*9430*/  SHF.L.W.U32.HI R97, R64, 0x7, R64 ;  /* 0x0000000740617819 */ /* 0x000fc40000010e40 */
[C-C-:B------:R-:W-:Y:S02]  /*9440*/  SHF.L.W.U32.HI R105, R66.reuse, 0x1a, R66.reuse ;  /* 0x0000001a42697819 */ /* 0x140fe40000010e42 */
[C-C-:B------:R-:W-:Y:S02]  /*9450*/  SHF.L.W.U32.HI R106, R66.reuse, 0x15, R66.reuse ;  /* 0x00000015426a7819 */ /* 0x140fe40000010e42 */
[----:B------:R-:W-:Y:S02]  /*9460*/  SHF.L.W.U32.HI R107, R66, 0x7, R66 ;  /* 0x00000007426b7819 */ /* 0x000fe40000010e42 */
[----:B------:R-:W-:Y:S02]  /*9470*/  LOP3.LUT R84, R90, R84, R87, 0x96, !PT ;  /* 0x000000545a547212 */ /* 0x000fe400078e9657 */
[----:B------:R-:W-:Y:S02]  /*9480*/  LOP3.LUT R96, R97, R85, R96, 0x96, !PT ;  /* 0x0000005561607212 */ /* 0x000fe400078e9660 */
[----:B------:R-:W-:-:S02]  /*9490*/  LOP3.LUT R87, R86, R64, R63, 0xb8, !PT ;  /* 0x0000004056577212 */ /* 0x000fc400078eb83f */
[C-C-:B------:R-:W-:Y:S02]  /*94a0*/  SHF.L.W.U32.HI R99, R62.reuse, 0x1e, R62.reuse ;  /* 0x0000001e3e637819 */ /* 0x140fe40000010e3e */
[C-C-:B------:R-:W-:Y:S02]  /*94b0*/  SHF.L.W.U32.HI R102, R62.reuse, 0x13, R62.reuse ;  /* 0x000000133e667819 */ /* 0x140fe40000010e3e */
[----:B------:R-:W-:Y:S02]  /*94c0*/  SHF.L.W.U32.HI R101, R62, 0xa, R62 ;  /* 0x0000000a3e657819 */ /* 0x000fe40000010e3e */
[----:B------:R-:W-:Y:S02]  /*94d0*/  LOP3.LUT R106, R107, R105, R106, 0x96, !PT ;  /* 0x000000696b6a7212 */ /* 0x000fe400078e966a */
[----:B------:R-:W-:Y:S02]  /*94e0*/  LOP3.LUT R97, R88, R66, R65, 0xb8, !PT ;  /* 0x0000004258617212 */ /* 0x000fe400078eb841 */
[----:B------:R-:W-:-:S02]  /*94f0*/  LOP3.LUT R85, R100, R113, R69, 0xe8, !PT ;  /* 0x0000007164557212 */ /* 0x000fc400078ee845 */
[----:B------:R-:W-:Y:S02]  /*9500*/  IADD3 R87, PT, PT, R115, R96, R87 ;  /* 0x0000006073577210 */ /* 0x000fe40007ffe057 */
[----:B------:R-:W-:Y:S02]  /*9510*/  LOP3.LUT R99, R101, R99, R102, 0x96, !PT ;  /* 0x0000006365637212 */ /* 0x000fe400078e9666 */
[----:B------:R-:W-:Y:S02]  /*9520*/  LOP3.LUT R90, R61, R68, R62, 0xe8, !PT ;  /* 0x000000443d5a7212 */ /* 0x000fe400078ee83e */
[----:B------:R-:W-:Y:S02]  /*9530*/  IADD3 R97, PT, PT, R103, R106, R97 ;  /* 0x0000006a67617210 */ /* 0x000fe40007ffe061 */
[----:B------:R-:W-:Y:S02]  /*9540*/  IADD3 R84, PT, PT, R83, R84, R85 ;  /* 0x0000005453547210 */ /* 0x000fe40007ffe055 */
[----:B------:R-:W-:-:S02]  /*9550*/  IADD3 R94, PT, PT, R94, UR36, R87 ;  /* 0x000000245e5e7c10 */ /* 0x000fc4000fffe057 */
[----:B------:R-:W-:Y:S02]  /*9560*/  IADD3 R83, PT, PT, R98, R99, R90 ;  /* 0x0000006362537210 */ /* 0x000fe40007ffe05a */
[----:B------:R-:W-:Y:S01]  /*9570*/  IADD3 R99, PT, PT, R92, UR36, R97 ;  /* 0x000000245c637c10 */ /* 0x000fe2000fffe061 */
[----:B------:R-:W-:Y:S01]  /*9580*/  IMAD.IADD R113, R113, 0x1, R94 ;  /* 0x0000000171717824 */ /* 0x000fe200078e025e */
[C-C-:B------:R-:W-:Y:S02]  /*9590*/  SHF.L.W.U32.HI R87, R84.reuse, 0x1e, R84.reuse ;  /* 0x0000001e54577819 */ /* 0x140fe40000010e54 */
[--C-:B------:R-:W-:Y:S01]  /*95a0*/  SHF.L.W.U32.HI R90, R84, 0x13, R84.reuse ;  /* 0x00000013545a7819 */ /* 0x100fe20000010e54 */
[----:B------:R-:W-:Y:S01]  /*95b0*/  IMAD.IADD R85, R68, 0x1, R99 ;  /* 0x0000000144557824 */ /* 0x000fe200078e0263 */
[----:B------:R-:W-:Y:S02]  /*95c0*/  SHF.L.W.U32.HI R92, R84, 0xa, R84 ;  /* 0x0000000a545c7819 */ /* 0x000fe40000010e54 */
        /* <DEDUP_REMOVED lines=11> */
[----:B------:R-:W-:Y:S02]  /*9680*/  IADD3 R90, PT, PT, R86, R97, R90 ;  /* 0x00000061565a7210 */ /* 0x000fe40007ffe05a */
[----:B------:R-:W-:-:S02]  /*9690*/  IADD3 R96, PT, PT, R88, R103, R96 ;  /* 0x0000006758607210 */ /* 0x000fc40007ffe060 */
[----:B------:R-:W-:Y:S02]  /*96a0*/  IADD3 R93, PT, PT, R93, UR37, R90 ;  /* 0x000000255d5d7c10 */ /* 0x000fe4000fffe05a */
[C-C-:B------:R-:W-:Y:S02]  /*96b0*/  SHF.L.W.U32.HI R98, R83.reuse, 0x1e, R83.reuse ;  /* 0x0000001e53627819 */ /* 0x140fe40000010e53 */
[C-C-:B------:R-:W-:Y:S02]  /*96c0*/  SHF.L.W.U32.HI R101, R83.reuse, 0x13, R83.reuse ;  /* 0x0000001353657819 */ /* 0x140fe40000010e53 */
[----:B------:R-:W-:Y:S02]  /*96d0*/  SHF.L.W.U32.HI R102, R83, 0xa, R83 ;  /* 0x0000000a53667819 */ /* 0x000fe40000010e53 */
[----:B------:R-:W-:Y:S01]  /*96e0*/  LOP3.LUT R68, R69, R100, R84, 0xe8, !PT ;  /* 0x0000006445447212 */ /* 0x000fe200078ee854 */
[----:B------:R-:W-:Y:S01]  /*96f0*/  IMAD.IADD R100, R100, 0x1, R93 ;  /* 0x0000000164647824 */ /* 0x000fe200078e025d */
[----:B------:R-:W-:-:S02]  /*9700*/  IADD3 R96, PT, PT, R67, UR37, R96 ;  /* 0x0000002543607c10 */ /* 0x000fc4000fffe060 */
[----:B------:R-:W-:Y:S02]  /*9710*/  LOP3.LUT R98, R102, R98, R101, 0x96, !PT ;  /* 0x0000006266627212 */ /* 0x000fe400078e9665 */
[----:B------:R-:W-:Y:S01]  /*9720*/  LOP3.LUT R92, R62, R61, R83, 0xe8, !PT ;  /* 0x0000003d3e5c7212 */ /* 0x000fe200078ee853 */
        /* <DEDUP_REMOVED lines=9> */
[C-C-:B------:R-:W-:Y:S02]  /*97c0*/  SHF.L.W.U32.HI R101, R86.reuse, 0x1a, R86.reuse ;  /* 0x0000001a56657819 */ /* 0x140fe40000010e56 */
[----:B------:R-:W-:-:S02]  /*97d0*/  SHF.L.W.U32.HI R102, R86, 0x15, R86 ;  /* 0x0000001556667819 */ /* 0x000fc40000010e56 */
[----:B------:R-:W-:Y:S02]  /*97e0*/  SHF.L.W.U32.HI R103, R86, 0x7, R86 ;  /* 0x0000000756677819 */ /* 0x000fe40000010e56 */
[----:B------:R-:W-:Y:S02]  /*97f0*/  LOP3.LUT R88, R90, R67, R88, 0x96, !PT ;  /* 0x000000435a587212 */ /* 0x000fe400078e9658 */
[----:B------:R-:W-:Y:S02]  /*9800*/  LOP3.LUT R92, R94, R61, R92, 0x96, !PT ;  /* 0x0000003d5e5c7212 */ /* 0x000fe400078e965c */
[----:B------:R-:W-:Y:S02]  /*9810*/  LOP3.LUT R67, R64, R100, R113, 0xb8, !PT ;  /* 0x0000006440437212 */ /* 0x000fe400078eb871 */
[----:B------:R-:W-:Y:S02]  /*9820*/  LOP3.LUT R102, R103, R101, R102, 0x96, !PT ;  /* 0x0000006567667212 */ /* 0x000fe400078e9666 */
[----:B------:R-:W-:-:S02]  /*9830*/  LOP3.LUT R94, R66, R86, R85, 0xb8, !PT ;  /* 0x00000056425e7212 */ /* 0x000fc400078eb855 */
[----:B------:R-:W-:Y:S02]  /*9840*/  IADD3 R92, PT, PT, R63, R92, R67 ;  /* 0x0000005c3f5c7210 */ /* 0x000fe40007ffe043 */
[----:B------:R-:W-:Y:S02]  /*9850*/  IADD3 R94, PT, PT, R65, R102, R94 ;  /* 0x00000066415e7210 */ /* 0x000fe40007ffe05e */
[C-C-:B------:R-:W-:Y:S02]  /*9860*/  SHF.L.W.U32.HI R97, R68.reuse, 0x1e, R68.reuse ;  /* 0x0000001e44617819 */ /* 0x140fe40000010e44 */
[C-C-:B------:R-:W-:Y:S02]  /*9870*/  SHF.L.W.U32.HI R98, R68.reuse, 0x13, R68.reuse ;  /* 0x0000001344627819 */ /* 0x140fe40000010e44 */
[----:B------:R-:W-:Y:S02]  /*9880*/  SHF.L.W.U32.HI R99, R68, 0xa, R68 ;  /* 0x0000000a44637819 */ /* 0x000fe40000010e44 */
[----:B------:R-:W-:-:S02]  /*9890*/  IADD3 R92, PT, PT, R91, UR38, R92 ;  /* 0x000000265b5c7c10 */ /* 0x000fc4000fffe05c */
[----:B------:R-:W-:Y:S02]  /*98a0*/  LOP3.LUT R61, R84, R69, R87, 0xe8, !PT ;  /* 0x00000045543d7212 */ /* 0x000fe400078ee857 */
[----:B------:R-:W-:Y:S01]  /*98b0*/  IADD3 R95, PT, PT, R95, UR38, R94 ;  /* 0x000000265f5f7c10 */ /* 0x000fe2000fffe05e */
[----:B------:R-:W-:Y:S01]  /*98c0*/  IMAD.IADD R69, R69, 0x1, R92 ;  /* 0x0000000145457824 */ /* 0x000fe200078e025c */
[----:B------:R-:W-:Y:S02]  /*98d0*/  LOP3.LUT R97, R99, R97, R98, 0x96, !PT ;  /* 0x0000006163617212 */ /* 0x000fe400078e9662 */
[----:B------:R-:W-:Y:S01]  /*98e0*/  LOP3.LUT R90, R83, R62, R68, 0xe8, !PT ;  /* 0x0000003e535a7212 */ /* 0x000fe200078ee844 */
[----:B------:R-:W-:Y:S01]  /*98f0*/  IMAD.IADD R63, R62, 0x1, R95 ;  /* 0x000000013e3f7824 */ /* 0x000fe200078e025f */
[----:B------:R-:W-:Y:S02]  /*9900*/  IADD3 R88, PT, PT, R93, R88, R61 ;  /* 0x000000585d587210 */ /* 0x000fe40007ffe03d */
        /* <DEDUP_REMOVED lines=13> */
[----:B------:R-:W-:Y:S02]  /*99e0*/  LOP3.LUT R99, R101, R98, R99, 0x96, !PT ;  /* 0x0000006265637212 */ /* 0x000fe400078e9663 */
[----:B------:R-:W-:Y:S02]  /*99f0*/  LOP3.LUT R93, R85, R63, R86, 0xb8, !PT ;  /* 0x0000003f555d7212 */ /* 0x000fe400078eb856 */
[----:B------:R-:W-:Y:S02]  /*9a00*/  IADD3 R64, PT, PT, R64, R91, R67 ;  /* 0x0000005b40407210 */ /* 0x000fe40007ffe043 */
[----:B------:R-:W-:Y:S02]  /*9a10*/  IADD3 R93, PT, PT, R66, R99, R93 ;  /* 0x00000063425d7210 */ /* 0x000fe40007ffe05d */
[----:B------:R-:W-:Y:S02]  /*9a20*/  IADD3 R89, PT, PT, R89, UR39, R64 ;  /* 0x0000002759597c10 */ /* 0x000fe4000fffe040 */
[----:B------:R-:W-:-:S02]  /*9a30*/  IADD3 R104, PT, PT, R104, UR39, R93 ;  /* 0x0000002768687c10 */ /* 0x000fc4000fffe05d */
[C-C-:B------:R-:W-:Y:S02]  /*9a40*/  SHF.L.W.U32.HI R94, R61.reuse, 0x1e, R61.reuse ;  /* 0x0000001e3d5e7819 */ /* 0x140fe40000010e3d */
[--C-:B------:R-:W-:Y:S01]  /*9a50*/  SHF.L.W.U32.HI R97, R61, 0x13, R61.reuse ;  /* 0x000000133d617819 */ /* 0x100fe20000010e3d */
[----:B------:R-:W-:Y:S01]  /*9a60*/  IMAD.IADD R64, R83, 0x1, R104 ;  /* 0x0000000153407824 */ /* 0x000fe200078e0268 */
[----:B------:R-:W-:Y:S02]  /*9a70*/  SHF.L.W.U32.HI R96, R61, 0xa, R61 ;  /* 0x0000000a3d607819 */ /* 0x000fe40000010e3d */
[----:B------:R-:W-:Y:S01]  /*9a80*/  LOP3.LUT R62, R87, R84, R88, 0xe8, !PT ;  /* 0x00000054573e7212 */ /* 0x000fe200078ee858 */
[----:B------:R-:W-:Y:S01]  /*9a90*/  IMAD.IADD R84, R84, 0x1, R89 ;  /* 0x0000000154547824 */ /* 0x000fe200078e0259 */
[----:B------:R-:W-:Y:S02]  /*9aa0*/  LOP3.LUT R94, R96, R94, R97, 0x96, !PT ;  /* 0x0000005e605e7212 */ /* 0x000fe400078e9661 */
[----:B------:R-:W-:-:S02]  /*9ab0*/  LOP3.LUT R90, R68, R83, R61, 0xe8, !PT ;  /* 0x00000053445a7212 */ /* 0x000fc400078ee83d */
[----:B------:R-:W-:Y:S02]  /*9ac0*/  IADD3 R65, PT, PT, R92, R65, R62 ;  /* 0x000000415c417210 */ /* 0x000fe40007ffe03e */
[C-C-:B------:R-:W-:Y:S02]  /*9ad0*/  SHF.L.W.U32.HI R83, R84.reuse, 0x1a, R84.reuse ;  /* 0x0000001a54537819 */ /* 0x140fe40000010e54 */
[C-C-:B------:R-:W-:Y:S02]  /*9ae0*/  SHF.L.W.U32.HI R92, R84.reuse, 0x15, R84.reuse ;  /* 0x00000015545c7819 */ /* 0x140fe40000010e54 */
[----:B------:R-:W-:Y:S02]  /*9af0*/  SHF.L.W.U32.HI R91, R84, 0x7, R84 ;  /* 0x00000007545b7819 */ /* 0x000fe40000010e54 */
        /* <DEDUP_REMOVED lines=16> */
[----:B------:R-:W-:Y:S02]  /*9c00*/  LOP3.LUT R93, R95, R93, R94, 0x96, !PT ;  /* 0x0000005d5f5d7212 */ /* 0x000fe400078e965e */
[----:B------:R-:W-:Y:S02]  /*9c10*/  LOP3.LUT R90, R61, R68, R62, 0xe8, !PT ;  /* 0x000000443d5a7212 */ /* 0x000fe400078ee83e */
[----:B------:R-:W-:Y:S02]  /*9c20*/  IADD3 R83, PT, PT, R113, R92, R83 ;  /* 0x0000005c71537210 */ /* 0x000fe40007ffe053 */
[----:B------:R-:W-:-:S02]  /*9c30*/  IADD3 R91, PT, PT, R85, R96, R91 ;  /* 0x00000060555b7210 */ /* 0x000fc40007ffe05b */
[----:B------:R-:W-:Y:S02]  /*9c40*/  IADD3 R66, PT, PT, R89, R66, R67 ;  /* 0x0000004259427210 */ /* 0x000fe40007ffe043 */
[----:B------:R-:W-:Y:S02]  /*9c50*/  IADD3 R67, PT, PT, R104, R93, R90 ;  /* 0x0000005d68437210 */ /* 0x000fe40007ffe05a */
[----:B------:R-:W-:Y:S02]  /*9c60*/  IADD3 R110, PT, PT, R110, UR40, R83 ;  /* 0x000000286e6e7c10 */ /* 0x000fe4000fffe053 */
[----:B------:R-:W-:Y:S02]  /*9c70*/  IADD3 R93, PT, PT, R108, UR40, R91 ;  /* 0x000000286c5d7c10 */ /* 0x000fe4000fffe05b */
[--C-:B------:R-:W-:Y:S01]  /*9c80*/  SHF.L.W.U32.HI R94, R67, 0x1e, R67.reuse ;  /* 0x0000001e435e7819 */ /* 0x100fe20000010e43 */
[----:B------:R-:W-:Y:S01]  /*9c90*/  IMAD.IADD R87, R87, 0x1, R110 ;  /* 0x0000000157577824 */ /* 0x000fe200078e026e */
[C---:B------:R-:W-:Y:S01]  /*9ca0*/  SHF.L.W.U32.HI R95, R67.reuse, 0x13, R67 ;  /* 0x00000013435f7819 */ /* 0x040fe20000010e43 */
[----:B------:R-:W-:Y:S01]  /*9cb0*/  IMAD.IADD R85, R68, 0x1, R93 ;  /* 0x0000000144557824 */ /* 0x000fe200078e025d */
[----:B------:R-:W-:-:S02]  /*9cc0*/  SHF.L.W.U32.HI R96, R67, 0xa, R67 ;  /* 0x0000000a43607819 */ /* 0x000fc40000010e43 */
        /* <DEDUP_REMOVED lines=10> */
[----:B------:R-:W-:Y:S02]  /*9d70*/  IADD3 R92, PT, PT, R86, R97, R92 ;  /* 0x00000061565c7210 */ /* 0x000fe40007ffe05c */
[----:B------:R-:W-:-:S02]  /*9d80*/  SHF.L.W.U32.HI R83, R66, 0x1e, R66 ;  /* 0x0000001e42537819 */ /* 0x000fc40000010e42 */
[C-C-:B------:R-:W-:Y:S02]  /*9d90*/  SHF.L.W.U32.HI R90, R66.reuse, 0x13, R66.reuse ;  /* 0x00000013425a7819 */ /* 0x140fe40000010e42 */
[----:B------:R-:W-:Y:S02]  /*9da0*/  SHF.L.W.U32.HI R89, R66, 0xa, R66 ;  /* 0x0000000a42597819 */ /* 0x000fe40000010e42 */
[----:B------:R-:W-:Y:S02]  /*9db0*/  IADD3 R96, PT, PT, R109, UR41, R92 ;  /* 0x000000296d607c10 */ /* 0x000fe4000fffe05c */
[----:B------:R-:W-:Y:S02]  /*9dc0*/  LOP3.LUT R83, R89, R83, R90, 0x96, !PT ;  /* 0x0000005359537212 */ /* 0x000fe400078e965a */
[----:B------:R-:W-:Y:S01]  /*9dd0*/  LOP3.LUT R68, R65, R88, R66, 0xe8, !PT ;  /* 0x0000005841447212 */ /* 0x000fe200078ee842 */
[----:B------:R-:W-:Y:S01]  /*9de0*/  IMAD.IADD R86, R61, 0x1, R96 ;  /* 0x000000013d567824 */ /* 0x000fe200078e0260 */
[----:B------:R-:W-:-:S02]  /*9df0*/  LOP3.LUT R89, R69, R87, R84, 0xb8, !PT ;  /* 0x0000005745597212 */ /* 0x000fc400078eb854 */
[----:B------:R-:W-:Y:S02]  /*9e00*/  LOP3.LUT R90, R62, R61, R67, 0xe8, !PT ;  /* 0x0000003d3e5a7212 */ /* 0x000fe400078ee843 */
[----:B------:R-:W-:Y:S02]  /*9e10*/  IADD3 R83, PT, PT, R110, R83, R68 ;  /* 0x000000536e537210 */ /* 0x000fe40007ffe044 */
[----:B------:R-:W-:Y:S02]  /*9e20*/  IADD3 R100, PT, PT, R100, R91, R89 ;  /* 0x0000005b64647210 */ /* 0x000fe40007ffe059 */
[C-C-:B------:R-:W-:Y:S02]  /*9e30*/  SHF.L.W.U32.HI R95, R86.reuse, 0x1a, R86.reuse ;  /* 0x0000001a565f7819 */ /* 0x140fe40000010e56 */
[C-C-:B------:R-:W-:Y:S02]  /*9e40*/  SHF.L.W.U32.HI R98, R86.reuse, 0x15, R86.reuse ;  /* 0x0000001556627819 */ /* 0x140fe40000010e56 */
[----:B------:R-:W-:-:S02]  /*9e50*/  SHF.L.W.U32.HI R97, R86, 0x7, R86 ;  /* 0x0000000756617819 */ /* 0x000fc40000010e56 */
[----:B------:R-:W-:Y:S02]  /*9e60*/  IADD3 R68, PT, PT, R93, R94, R90 ;  /* 0x0000005e5d447210 */ /* 0x000fe40007ffe05a */
[C-C-:B------:R-:W-:Y:S02]  /*9e70*/  SHF.L.W.U32.HI R89, R83.reuse, 0x1e, R83.reuse ;  /* 0x0000001e53597819 */ /* 0x140fe40000010e53 */
[C-C-:B------:R-:W-:Y:S02]  /*9e80*/  SHF.L.W.U32.HI R90, R83.reuse, 0x13, R83.reuse ;  /* 0x00000013535a7819 */ /* 0x140fe40000010e53 */
[----:B------:R-:W-:Y:S02]  /*9e90*/  SHF.L.W.U32.HI R91, R83, 0xa, R83 ;  /* 0x0000000a535b7819 */ /* 0x000fe40000010e53 */
[----:B------:R-:W-:Y:S02]  /*9ea0*/  IADD3 R71, PT, PT, R71, UR41, R100 ;  /* 0x0000002947477c10 */ /* 0x000fe4000fffe064 */
[----:B------:R-:W-:-:S02]  /*9eb0*/  LOP3.LUT R98, R97, R95, R98, 0x96, !PT ;  /* 0x0000005f61627212 */ /* 0x000fc400078e9662 */
[----:B------:R-:W-:Y:S02]  /*9ec0*/  LOP3.LUT R95, R64, R86, R85, 0xb8, !PT ;  /* 0x00000056405f7212 */ /* 0x000fe400078eb855 */
[C-C-:B------:R-:W-:Y:S02]  /*9ed0*/  SHF.L.W.U32.HI R61, R68.reuse, 0x1e, R68.reuse ;  /* 0x0000001e443d7819 */ /* 0x140fe40000010e44 */
[C-C-:B------:R-:W-:Y:S02]  /*9ee0*/  SHF.L.W.U32.HI R94, R68.reuse, 0x13, R68.reuse ;  /* 0x00000013445e7819 */ /* 0x140fe40000010e44 */
[----:B------:R-:W-:Y:S02]  /*9ef0*/  SHF.L.W.U32.HI R93, R68, 0xa, R68 ;  /* 0x0000000a445d7819 */ /* 0x000fe40000010e44 */
[----:B------:R-:W-:Y:S01]  /*9f00*/  LOP3.LUT R92, R91, R89, R90, 0x96, !PT ;  /* 0x000000595b5c7212 */ /* 0x000fe200078e965a */
[----:B------:R-:W-:Y:S01]  /*9f10*/  IMAD.IADD R90, R88, 0x1, R71 ;  /* 0x00000001585a7824 */ /* 0x000fe200078e0247 */
[----:B------:R-:W-:-:S02]  /*9f20*/  IADD3 R95, PT, PT, R63, R98, R95 ;  /* 0x000000623f5f7210 */ /* 0x000fc40007ffe05f */
[----:B------:R-:W-:Y:S02]  /*9f30*/  LOP3.LUT R88, R66, R65, R83, 0xe8, !PT ;  /* 0x0000004142587212 */ /* 0x000fe400078ee853 */
[----:B------:R-:W-:Y:S02]  /*9f40*/  LOP3.LUT R93, R93, R61, R94, 0x96, !PT ;  /* 0x0000003d5d5d7212 */ /* 0x000fe400078e965e */
[----:B------:R-:W-:Y:S02]  /*9f50*/  LOP3.LUT R91, R67, R62, R68, 0xe8, !PT ;  /* 0x0000003e435b7212 */ /* 0x000fe400078ee844 */
[C-C-:B------:R-:W-:Y:S02]  /*9f60*/  SHF.L.W.U32.HI R61, R90.reuse, 0x1a, R90.reuse ;  /* 0x0000001a5a3d7819 */ /* 0x140fe40000010e5a */
[C-C-:B------:R-:W-:Y:S02]  /*9f70*/  SHF.L.W.U32.HI R94, R90.reuse, 0x15, R90.reuse ;  /* 0x000000155a5e7819 */ /* 0x140fe40000010e5a */
[----:B------:R-:W-:-:S02]  /*9f80*/  SHF.L.W.U32.HI R89, R90, 0x7, R90 ;  /* 0x000000075a597819 */ /* 0x000fc40000010e5a */
[----:B------:R-:W-:Y:S02]  /*9f90*/  IADD3 R95, PT, PT, R70, UR42, R95 ;  /* 0x0000002a465f7c10 */ /* 0x000fe4000fffe05f */
[----:B------:R-:W-:Y:S02]  /*9fa0*/  IADD3 R88, PT, PT, R71, R92, R88 ;  /* 0x0000005c47587210 */ /* 0x000fe40007ffe058 */
[----:B------:R-:W-:Y:S01]  /*9fb0*/  IADD3 R91, PT, PT, R96, R93, R91 ;  /* 0x0000005d605b7210 */ /* 0x000fe20007ffe05b */
[----:B------:R-:W-:Y:S01]  /*9fc0*/  IMAD.IADD R62, R62, 0x1, R95 ;  /* 0x000000013e3e7824 */ /* 0x000fe200078e025f */
[----:B------:R-:W-:Y:S02]  /*9fd0*/  LOP3.LUT R94, R89, R61, R94, 0x96, !PT ;  /* 0x0000003d595e7212 */ /* 0x000fe400078e965e */
[C-C-:B------:R-:W-:Y:S02]  /*9fe0*/  SHF.L.W.U32.HI R63, R88.reuse, 0x1e, R88.reuse ;  /* 0x0000001e583f7819 */ /* 0x140fe40000010e58 */
[----:B------:R-:W-:-:S02]  /*9ff0*/  SHF.L.W.U32.HI R70, R88, 0x13, R88 ;  /* 0x0000001358467819 */ /* 0x000fc40000010e58 */
[----:B------:R-:W-:Y:S02]  /*a000*/  SHF.L.W.U32.HI R71, R88, 0xa, R88 ;  /* 0x0000000a58477819 */ /* 0x000fe40000010e58 */
[----:B------:R-:W-:Y:S02]  /*a010*/  LOP3.LUT R61, R84, R90, R87, 0xb8, !PT ;  /* 0x0000005a543d7212 */ /* 0x000fe400078eb857 */
[C-C-:B------:R-:W-:Y:S02]  /*a020*/  SHF.L.W.U32.HI R89, R91.reuse, 0x1e, R91.reuse ;  /* 0x0000001e5b597819 */ /* 0x140fe40000010e5b */
[C-C-:B------:R-:W-:Y:S02]  /*a030*/  SHF.L.W.U32.HI R92, R91.reuse, 0x13, R91.reuse ;  /* 0x000000135b5c7819 */ /* 0x140fe40000010e5b */
[----:B------:R-:W-:Y:S02]  /*a040*/  SHF.L.W.U32.HI R93, R91, 0xa, R91 ;  /* 0x0000000a5b5d7819 */ /* 0x000fe40000010e5b */
[----:B------:R-:W-:-:S02]  /*a050*/  LOP3.LUT R63, R71, R63, R70, 0x96, !PT ;  /* 0x0000003f473f7212 */ /* 0x000fc400078e9646 */
[----:B------:R-:W-:Y:S02]  /*a060*/  IADD3 R61, PT, PT, R69, R94, R61 ;  /* 0x0000005e453d7210 */ /* 0x000fe40007ffe03d */
[----:B------:R-:W-:Y:S02]  /*a070*/  LOP3.LUT R92, R93, R89, R92, 0x96, !PT ;  /* 0x000000595d5c7212 */ /* 0x000fe400078e965c */
[----:B------:R-:W-:Y:S02]  /*a080*/  LOP3.LUT R67, R68, R67, R91, 0xe8, !PT ;  /* 0x0000004344437212 */ /* 0x000fe400078ee85b */
[C-C-:B------:R-:W-:Y:S02]  /*a090*/  SHF.L.W.U32.HI R69, R62.reuse, 0x1a, R62.reuse ;  /* 0x0000001a3e457819 */ /* 0x140fe40000010e3e */
[C-C-:B------:R-:W-:Y:S02]  /*a0a0*/  SHF.L.W.U32.HI R70, R62.reuse, 0x15, R62.reuse ;  /* 0x000000153e467819 */ /* 0x140fe40000010e3e */
[----:B------:R-:W-:-:S02]  /*a0b0*/  SHF.L.W.U32.HI R71, R62, 0x7, R62 ;  /* 0x000000073e477819 */ /* 0x000fc40000010e3e */
[----:B------:R-:W-:Y:S02]  /*a0c0*/  IADD3 R92, PT, PT, R95, R92, R67 ;  /* 0x0000005c5f5c7210 */ /* 0x000fe40007ffe043 */
[----:B------:R-:W-:Y:S02]  /*a0d0*/  LOP3.LUT R62, R85, R62, R86, 0xb8, !PT ;  /* 0x0000003e553e7212 */ /* 0x000fe400078eb856 */
[----:B------:R-:W-:Y:S02]  /*a0e0*/  LOP3.LUT R69, R71, R69, R70, 0x96, !PT ;  /* 0x0000004547457212 */ /* 0x000fe400078e9646 */
[----:B------:R-:W-:Y:S02]  /*a0f0*/  IADD3 R82, PT, PT, R82, UR42, R61 ;  /* 0x0000002a52527c10 */ /* 0x000fe4000fffe03d */
[C-C-:B------:R-:W-:Y:S02]  /*a100*/  SHF.L.W.U32.HI R61, R92.reuse, 0x1e, R92.reuse ;  /* 0x0000001e5c3d7819 */ /* 0x140fe40000010e5c */
[C---:B------:R-:W-:Y:S01]  /*a110*/  SHF.L.W.U32.HI R70, R92.reuse, 0x13, R92 ;  /* 0x000000135c467819 */ /* 0x040fe20000010e5c */
[----:B------:R-:W-:Y:S01]  /*a120*/  IMAD.IADD R65, R65, 0x1, R82 ;  /* 0x0000000141417824 */ /* 0x000fe200078e0252 */
[----:B------:R-:W-:-:S02]  /*a130*/  SHF.L.W.U32.HI R67, R92, 0xa, R92 ;  /* 0x0000000a5c437819 */ /* 0x000fc40000010e5c */
[----:B------:R-:W-:Y:S02]  /*a140*/  IADD3 R62, PT, PT, R64, R69, R62 ;  /* 0x00000045403e7210 */ /* 0x000fe40007ffe03e */
[----:B------:R-:W-:Y:S02]  /*a150*/  LOP3.LUT R68, R91, R68, R92, 0xe8, !PT ;  /* 0x000000445b447212 */ /* 0x000fe400078ee85c */
[----:B------:R-:W-:Y:S02]  /*a160*/  LOP3.LUT R70, R67, R61, R70, 0x96, !PT ;  /* 0x0000003d43467212 */ /* 0x000fe400078e9646 */
[----:B------:R-:W-:Y:S02]  /*a170*/  IADD3 R81, PT, PT, R81, UR43, R62 ;  /* 0x0000002b51517c10 */ /* 0x000fe4000fffe03e */
[----:B------:R-:W-:Y:S02]  /*a180*/  SHF.L.W.U32.HI R61, R65, 0x1a, R65 ;  /* 0x0000001a413d7819 */ /* 0x000fe40000010e41 */
[----:B------:R-:W-:-:S02]  /*a190*/  IADD3 R67, PT, PT, R81, R70, R68 ;  /* 0x0000004651437210 */ /* 0x000fc40007ffe044 */
[C-C-:B------:R-:W-:Y:S02]  /*a1a0*/  SHF.L.W.U32.HI R62, R65.reuse, 0x15, R65.reuse ;  /* 0x00000015413e7819 */ /* 0x140fe40000010e41 */
[----:B------:R-:W-:Y:S01]  /*a1b0*/  SHF.L.W.U32.HI R64, R65, 0x7, R65 ;  /* 0x0000000741407819 */ /* 0x000fe20000010e41 */
[----:B------:R-:W-:Y:S01]  /*a1c0*/  VIADD R67, R67, UR48 ;  /* 0x0000003043437c36 */ /* 0x000fe20008000000 */
[----:B------:R-:W-:Y:S02]  /*a1d0*/  LOP3.LUT R65, R87, R65, R90, 0xb8, !PT ;  /* 0x0000004157417212 */ /* 0x000fe400078eb85a */
[----:B------:R-:W-:Y:S02]  /*a1e0*/  LOP3.LUT R61, R64, R61, R62, 0x96, !PT ;  /* 0x0000003d403d7212 */ /* 0x000fe400078e963e */
[----:B------:R-:W-:Y:S02]  /*a1f0*/  LOP3.LUT R66, R83, R66, R88, 0xe8, !PT ;  /* 0x0000004253427212 */ /* 0x000fe400078ee858 */
[----:B------:R-:W-:-:S02]  /*a200*/  IADD3 R61, PT, PT, R84, R61, R65 ;  /* 0x0000003d543d7210 */ /* 0x000fc40007ffe041 */
[----:B------:R-:W-:Y:S02]  /*a210*/  LOP3.LUT R65, R67, UR60, RZ, 0xfc, !PT ;  /* 0x0000003c43417c12 */ /* 0x000fe4000f8efcff */
[----:B------:R-:W-:Y:S02]  /*a220*/  IADD3 R63, PT, PT, R82, R63, R66 ;  /* 0x0000003f523f7210 */ /* 0x000fe40007ffe042 */
[----:B------:R-:W-:Y:S02]  /*a230*/  ISETP.NE.U32.AND P0, PT, R65, RZ, PT ;  /* 0x000000ff4100720c */ /* 0x000fe40003f05070 */
[C-C-:B------:R-:W-:Y:S02]  /*a240*/  SHF.L.W.U32.HI R62, R63.reuse, 0x1e, R63.reuse ;  /* 0x0000001e3f3e7819 */ /* 0x140fe40000010e3f */
[C-C-:B------:R-:W-:Y:S02]  /*a250*/  SHF.L.W.U32.HI R69, R63.reuse, 0x13, R63.reuse ;  /* 0x000000133f457819 */ /* 0x140fe40000010e3f */
[----:B------:R-:W-:-:S02]  /*a260*/  SHF.L.W.U32.HI R64, R63, 0xa, R63 ;  /* 0x0000000a3f407819 */ /* 0x000fc40000010e3f */
[----:B------:R-:W-:Y:S02]  /*a270*/  LOP3.LUT R63, R88, R83, R63, 0xe8, !PT ;  /* 0x00000053583f7212 */ /* 0x000fe400078ee83f */
[----:B------:R-:W-:Y:S02]  /*a280*/  LOP3.LUT R69, R64, R62, R69, 0x96, !PT ;  /* 0x0000003e40457212 */ /* 0x000fe400078e9645 */
[----:B------:R-:W-:-:S04]  /*a290*/  IADD3 R60, PT, PT, R60, UR43, R61 ;  /* 0x0000002b3c3c7c10 */ /* 0x000fc8000fffe03d */
[----:B------:R-:W-:Y:S01]  /*a2a0*/  IADD3 R60, PT, PT, R60, R69, R63 ;  /* 0x000000453c3c7210 */ /* 0x000fe20007ffe03f */
[----:B------:R-:W-:-:S04]  /*a2b0*/  VIADD R69, R92, UR49 ;  /* 0x000000315c457c36 */ /* 0x000fc80008000000 */
[----:B------:R-:W-:Y:S01]  /*a2c0*/  VIADD R81, R60, UR48 ;  /* 0x000000303c517c36 */ /* 0x000fe20008000000 */
[----:B------:R-:W-:Y:S06]  /*a2d0*/  @P0 BRA `(.L_x_3) ;  /* 0x00000000004c0947 */ /* 0x000fec0003800000 */
[----:B------:R-:W0:Y:S01]  /*a2e0*/  I2F.U32.RP R62, UR61 ;  /* 0x0000003d003e7d06 */ /* 0x000e220008209000 */
[----:B------:R-:W-:Y:S01]  /*a2f0*/  ISETP.NE.U32.AND P1, PT, RZ, UR61, PT ;  /* 0x0000003dff007c0c */ /* 0x000fe2000bf25070 */
[----:B------:R-:W-:-:S06]  /*a300*/  IMAD.MOV.U32 R65, RZ, RZ, RZ ;  /* 0x000000ffff417224 */ /* 0x000fcc00078e00ff */
[----:B0-----:R-:W0:Y:S02]  /*a310*/  MUFU.RCP R62, R62 ;  /* 0x0000003e003e7308 */ /* 0x001e240000001000 */
[----:B0-----:R-:W-:-:S06]  /*a320*/  VIADD R60, R62, 0xffffffe ;  /* 0x0ffffffe3e3c7836 */ /* 0x001fcc0000000000 */
[----:B------:R0:W1:Y:S02]  /*a330*/  F2I.FTZ.U32.TRUNC.NTZ R61, R60 ;  /* 0x0000003c003d7305 */ /* 0x000064000021f000 */
[----:B0-----:R-:W-:Y:S02]  /*a340*/  IMAD.MOV.U32 R60, RZ, RZ, RZ ;  /* 0x000000ffff3c7224 */ /* 0x001fe400078e00ff */
[----:B-1----:R-:W-:-:S04]  /*a350*/  IMAD.MOV R63, RZ, RZ, -R61 ;  /* 0x000000ffff3f7224 */ /* 0x002fc800078e0a3d */
[----:B------:R-:W-:-:S04]  /*a360*/  IMAD R63, R63, UR61, RZ ;  /* 0x0000003d3f3f7c24 */ /* 0x000fc8000f8e02ff */
[----:B------:R-:W-:-:S06]  /*a370*/  IMAD.HI.U32 R64, R61, R63, R60 ;  /* 0x0000003f3d407227 */ /* 0x000fcc00078e003c */
[----:B------:R-:W-:-:S04]  /*a380*/  IMAD.HI.U32 R64, R64, R69, RZ ;  /* 0x0000004540407227 */ /* 0x000fc800078e00ff */
[----:B------:R-:W-:-:S04]  /*a390*/  IMAD.MOV R64, RZ, RZ, -R64 ;  /* 0x000000ffff407224 */ /* 0x000fc800078e0a40 */
[----:B------:R-:W-:-:S05]  /*a3a0*/  IMAD R64, R64, UR61, R69 ;  /* 0x0000003d40407c24 */ /* 0x000fca000f8e0245 */
[----:B------:R-:W-:-:S13]  /*a3b0*/  ISETP.GE.U32.AND P0, PT, R64, UR61, PT ;  /* 0x0000003d40007c0c */ /* 0x000fda000bf06070 */
[----:B------:R-:W-:-:S05]  /*a3c0*/  @P0 VIADD R64, R64, -UR61 ;  /* 0x8000003d40400c36 */ /* 0x000fca0008000000 */
[----:B------:R-:W-:-:S13]  /*a3d0*/  ISETP.GE.U32.AND P0, PT, R64, UR61, PT ;  /* 0x0000003d40007c0c */ /* 0x000fda000bf06070 */
[----:B------:R-:W-:Y:S01]  /*a3e0*/  @P0 VIADD R64, R64, -UR61 ;  /* 0x8000003d40400c36 */ /* 0x000fe20008000000 */
[----:B------:R-:W-:Y:S01]  /*a3f0*/  @!P1 LOP3.LUT R64, RZ, UR61, RZ, 0x33, !PT ;  /* 0x0000003dff409c12 */ /* 0x000fe2000f8e33ff */
[----:B------:R-:W-:Y:S06]  /*a400*/  BRA `(.L_x_4) ;  /* 0x0000000000087947 */ /* 0x000fec0003800000 */
.L_x_3:
[----:B------:R-:W-:-:S07]  /*a410*/  MOV R66, 0xa430 ;  /* 0x0000a43000427802 */ /* 0x000fce0000000f00 */
[----:B------:R-:W-:Y:S05]  /*a420*/  CALL.REL.NOINC `($__internal_0_$__cuda_sm20_rem_u64) ;  /* 0x0000000800307944 */ /* 0x000fea0003c00000 */
.L_x_4:
[----:B------:R-:W-:Y:S05]  /*a430*/  BSYNC.RECONVERGENT B0 ;  /* 0x0000000000007941 */ /* 0x000fea0003800200 */
.L_x_2:
[----:B------:R-:W0:Y:S01]  /*a440*/  LDC.64 R62, c[0x0][0x388] ;  /* 0x0000e200ff3e7b82 */ /* 0x000e220000000a00 */
[----:B------:R-:W-:Y:S07]  /*a450*/  BSSY.RECONVERGENT B0, `(.L_x_5) ;  /* 0x000005f000007945 */ /* 0x000fee0003800200 */
[----:B------:R-:W1:Y:S01]  /*a460*/  LDC.64 R60, c[0x0][0x380] ;  /* 0x0000e000ff3c7b82 */ /* 0x000e620000000a00 */
[-C--:B0-----:R-:W-:Y:S02]  /*a470*/  IMAD R66, R55, R62.reuse, RZ ;  /* 0x0000003e37427224 */ /* 0x081fe400078e02ff */
[----:B------:R-:W-:-:S04]  /*a480*/  IMAD.WIDE.U32 R64, R56, R62, R64 ;  /* 0x0000003e38407225 */ /* 0x000fc800078e0040 */
[----:B------:R-:W-:Y:S01]  /*a490*/  IMAD R67, R56, R63, R66 ;  /* 0x0000003f38437224 */ /* 0x000fe200078e0242 */
[----:B-1----:R-:W-:-:S03]  /*a4a0*/  ISETP.GE.U32.AND P0, PT, R64, R60, PT ;  /* 0x0000003c4000720c */ /* 0x002fc60003f06070 */
[----:B------:R-:W-:-:S05]  /*a4b0*/  IMAD.IADD R66, R65, 0x1, R67 ;  /* 0x0000000141427824 */ /* 0x000fca00078e0243 */
[----:B------:R-:W-:-:S13]  /*a4c0*/  ISETP.GE.U32.AND.EX P0, PT, R66, R61, PT, P0 ;  /* 0x0000003d4200720c */ /* 0x000fda0003f06100 */
[----:B------:R-:W-:Y:S05]  /*a4d0*/  @P0 BRA `(.L_x_6) ;  /* 0x0000000400580947 */ /* 0x000fea0003800000 */
[----:B------:R0:W5:Y:S01]  /*a4e0*/  LDG.E.CONSTANT R82, desc[UR44][R58.64] ;  /* 0x0000002c3a527981 */ /* 0x000162000c1e9900 */
[----:B------:R-:W-:-:S13]  /*a4f0*/  ISETP.GE.U32.AND P0, PT, R3, UR62, PT ;  /* 0x0000003e03007c0c */ /* 0x000fda000bf06070 */
[----:B0-----:R-:W-:Y:S05]  /*a500*/  @P0 BRA `(.L_x_7) ;  /* 0x0000000000d40947 */ /* 0x001fea0003800000 */
[----:B-----5:R-:W-:-:S13]  /*a510*/  ISETP.GT.U32.AND P0, PT, R82, R81, PT ;  /* 0x000000515200720c */ /* 0x020fda0003f04070 */
[----:B------:R-:W-:Y:S05]  /*a520*/  @!P0 BRA `(.L_x_8) ;  /* 0x0000000000508947 */ /* 0x000fea0003800000 */
[----:B------:R-:W0:Y:S01]  /*a530*/  LDC.64 R60, c[0x0][0x3b8] ;  /* 0x0000ee00ff3c7b82 */ /* 0x000e220000000a00 */
[----:B------:R-:W-:Y:S02]  /*a540*/  IMAD R63, R66, 0x28, RZ ;  /* 0x00000028423f7824 */ /* 0x000fe400078e02ff */
[----:B0-----:R-:W-:-:S04]  /*a550*/  IMAD.WIDE.U32 R68, R64, 0x28, R60 ;  /* 0x0000002840447825 */ /* 0x001fc800078e003c */
[----:B------:R-:W-:-:S05]  /*a560*/  IMAD.IADD R69, R69, 0x1, R63 ;  /* 0x0000000145457824 */ /* 0x000fca00078e023f */
[----:B------:R-:W2:Y:S04]  /*a570*/  LDG.E.64.CONSTANT R66, desc[UR44][R68.64] ;  /* 0x0000002c44427981 */ /* 0x000ea8000c1e9b00 */
[----:B------:R-:W3:Y:S04]  /*a580*/  LDG.E.64.CONSTANT R64, desc[UR44][R68.64+0x8] ;  /* 0x0000082c44407981 */ /* 0x000ee8000c1e9b00 */
[----:B------:R-:W4:Y:S04]  /*a590*/  LDG.E.64.CONSTANT R62, desc[UR44][R68.64+0x10] ;  /* 0x0000102c443e7981 */ /* 0x000f28000c1e9b00 */
[----:B------:R-:W5:Y:S04]  /*a5a0*/  LDG.E.64.CONSTANT R60, desc[UR44][R68.64+0x18] ;  /* 0x0000182c443c7981 */ /* 0x000f68000c1e9b00 */
[----:B------:R-:W5:Y:S01]  /*a5b0*/  LDG.E.64.CONSTANT R70, desc[UR44][R68.64+0x20] ;  /* 0x0000202c44467981 */ /* 0x000f62000c1e9b00 */
[----:B--2---:R-:W-:-:S02]  /*a5c0*/  LOP3.LUT R8, R66, R8, RZ, 0x3c, !PT ;  /* 0x0000000842087212 */ /* 0x004fc400078e3cff */
[----:B------:R-:W-:Y:S02]  /*a5d0*/  LOP3.LUT R13, R67, R13, RZ, 0x3c, !PT ;  /* 0x0000000d430d7212 */ /* 0x000fe400078e3cff */
[----:B---3--:R-:W-:Y:S02]  /*a5e0*/  LOP3.LUT R6, R64, R6, RZ, 0x3c, !PT ;  /* 0x0000000640067212 */ /* 0x008fe400078e3cff */
[----:B------:R-:W-:Y:S02]  /*a5f0*/  LOP3.LUT R11, R65, R11, RZ, 0x3c, !PT ;  /* 0x0000000b410b7212 */ /* 0x000fe400078e3cff */
[----:B----4-:R-:W-:Y:S02]  /*a600*/  LOP3.LUT R4, R62, R4, RZ, 0x3c, !PT ;  /* 0x000000043e047212 */ /* 0x010fe400078e3cff */
[----:B------:R-:W-:Y:S02]  /*a610*/  LOP3.LUT R9, R63, R9, RZ, 0x3c, !PT ;  /* 0x000000093f097212 */ /* 0x000fe400078e3cff */
[----:B-----5:R-:W-:-:S02]  /*a620*/  LOP3.LUT R2, R60, R2, RZ, 0x3c, !PT ;  /* 0x000000023c027212 */ /* 0x020fc400078e3cff */
[----:B------:R-:W-:Y:S02]  /*a630*/  LOP3.LUT R7, R61, R7, RZ, 0x3c, !PT ;  /* 0x000000073d077212 */ /* 0x000fe400078e3cff */
[----:B------:R-:W-:Y:S02]  /*a640*/  LOP3.LUT R0, R70, R0, RZ, 0x3c, !PT ;  /* 0x0000000046007212 */ /* 0x000fe400078e3cff */
[----:B------:R-:W-:Y:S01]  /*a650*/  LOP3.LUT R5, R71, R5, RZ, 0x3c, !PT ;  /* 0x0000000547057212 */ /* 0x000fe200078e3cff */
[----:B------:R-:W-:Y:S06]  /*a660*/  BRA `(.L_x_6) ;  /* 0x0000000000f47947 */ /* 0x000fec0003800000 */
.L_x_8:
[----:B------:R-:W2:Y:S02]  /*a670*/  LDG.E.CONSTANT R63, desc[UR44][R58.64+0x4] ;  /* 0x0000042c3a3f7981 */ /* 0x000ea4000c1e9900 */
[----:B--2---:R-:W-:-:S04]  /*a680*/  ISETP.NE.U32.AND P0, PT, R56, R63, PT ;  /* 0x0000003f3800720c */ /* 0x004fc80003f05070 */
[----:B------:R-:W-:-:S13]  /*a690*/  ISETP.NE.AND.EX P0, PT, R55, RZ, PT, P0 ;  /* 0x000000ff3700720c */ /* 0x000fda0003f05300 */
[----:B------:R-:W-:Y:S05]  /*a6a0*/  @P0 BRA `(.L_x_6) ;  /* 0x0000000000e40947 */ /* 0x000fea0003800000 */
[----:B------:R-:W2:Y:S01]  /*a6b0*/  LDG.E.CONSTANT R64, desc[UR44][R58.64+0x8] ;  /* 0x0000082c3a407981 */ /* 0x000ea2000c1e9900 */
[----:B------:R-:W-:Y:S02]  /*a6c0*/  IMAD.MOV.U32 R65, RZ, RZ, RZ ;  /* 0x000000ffff417224 */ /* 0x000fe400078e00ff */
[----:B--2---:R-:W-:-:S04]  /*a6d0*/  IMAD.WIDE.U32 R62, R56, R62, R64 ;  /* 0x0000003e383e7225 */ /* 0x004fc800078e0040 */
[----:B------:R-:W-:Y:S01]  /*a6e0*/  IMAD.IADD R64, R67, 0x1, R63 ;  /* 0x0000000143407824 */ /* 0x000fe200078e023f */
[----:B------:R-:W-:-:S04]  /*a6f0*/  ISETP.GE.U32.AND P0, PT, R62, R60, PT ;  /* 0x0000003c3e00720c */ /* 0x000fc80003f06070 */
[----:B------:R-:W-:-:S13]  /*a700*/  ISETP.GE.U32.AND.EX P0, PT, R64, R61, PT, P0 ;  /* 0x0000003d4000720c */ /* 0x000fda0003f06100 */
[----:B------:R-:W-:Y:S05]  /*a710*/  @P0 BRA `(.L_x_6) ;  /* 0x0000000000c80947 */ /* 0x000fea0003800000 */
        /* <DEDUP_REMOVED lines=20> */
.L_x_7:
[----:B------:R-:W0:Y:S01]  /*a860*/  LDC.64 R60, c[0x0][0x3b8] ;  /* 0x0000ee00ff3c7b82 */ /* 0x000e220000000a00 */
[----:B------:R-:W-:Y:S02]  /*a870*/  IMAD R63, R66, 0x28, RZ ;  /* 0x00000028423f7824 */ /* 0x000fe400078e02ff */
[----:B0-----:R-:W-:-:S04]  /*a880*/  IMAD.WIDE.U32 R68, R64, 0x28, R60 ;  /* 0x0000002840447825 */ /* 0x001fc800078e003c */
[----:B------:R-:W-:-:S05]  /*a890*/  IMAD.IADD R69, R69, 0x1, R63 ;  /* 0x0000000145457824 */ /* 0x000fca00078e023f */
[----:B------:R-:W2:Y:S04]  /*a8a0*/  LDG.E.64.CONSTANT R66, desc[UR44][R68.64] ;  /* 0x0000002c44427981 */ /* 0x000ea8000c1e9b00 */
[----:B------:R-:W3:Y:S04]  /*a8b0*/  LDG.E.64.CONSTANT R64, desc[UR44][R68.64+0x8] ;  /* 0x0000082c44407981 */ /* 0x000ee8000c1e9b00 */
[----:B------:R-:W4:Y:S04]  /*a8c0*/  LDG.E.64.CONSTANT R62, desc[UR44][R68.64+0x10] ;  /* 0x0000102c443e7981 */ /* 0x000f28000c1e9b00 */
[----:B------:R-:W4:Y:S04]  /*a8d0*/  LDG.E.64.CONSTANT R60, desc[UR44][R68.64+0x18] ;  /* 0x0000182c443c7981 */ /* 0x000f28000c1e9b00 */
[----:B------:R-:W4:Y:S01]  /*a8e0*/  LDG.E.64.CONSTANT R70, desc[UR44][R68.64+0x20] ;  /* 0x0000202c44467981 */ /* 0x000f22000c1e9b00 */
[----:B-----5:R-:W-:-:S13]  /*a8f0*/  ISETP.GT.U32.AND P0, PT, R82, R81, PT ;  /* 0x000000515200720c */ /* 0x020fda0003f04070 */
[C---:B--2---:R-:W-:Y:S02]  /*a900*/  @P0 LOP3.LUT R8, R66.reuse, R8, RZ, 0x3c, !PT ;  /* 0x0000000842080212 */ /* 0x044fe400078e3cff */
[C---:B------:R-:W-:Y:S02]  /*a910*/  @P0 LOP3.LUT R13, R67.reuse, R13, RZ, 0x3c, !PT ;  /* 0x0000000d430d0212 */ /* 0x040fe400078e3cff */
[----:B------:R-:W-:Y:S02]  /*a920*/  @!P0 LOP3.LUT R18, R66, R18, RZ, 0x3c, !PT ;  /* 0x0000001242128212 */ /* 0x000fe400078e3cff */
[----:B------:R-:W-:Y:S02]  /*a930*/  @!P0 LOP3.LUT R23, R67, R23, RZ, 0x3c, !PT ;  /* 0x0000001743178212 */ /* 0x000fe400078e3cff */
[----:B---3--:R-:W-:Y:S02]  /*a940*/  @P0 LOP3.LUT R6, R64, R6, RZ, 0x3c, !PT ;  /* 0x0000000640060212 */ /* 0x008fe400078e3cff */
[----:B------:R-:W-:-:S02]  /*a950*/  @P0 LOP3.LUT R11, R65, R11, RZ, 0x3c, !PT ;  /* 0x0000000b410b0212 */ /* 0x000fc400078e3cff */
[----:B------:R-:W-:Y:S02]  /*a960*/  @!P0 LOP3.LUT R16, R64, R16, RZ, 0x3c, !PT ;  /* 0x0000001040108212 */ /* 0x000fe400078e3cff */
[----:B------:R-:W-:Y:S02]  /*a970*/  @!P0 LOP3.LUT R21, R65, R21, RZ, 0x3c, !PT ;  /* 0x0000001541158212 */ /* 0x000fe400078e3cff */
[C---:B----4-:R-:W-:Y:S02]  /*a980*/  @P0 LOP3.LUT R4, R62.reuse, R4, RZ, 0x3c, !PT ;  /* 0x000000043e040212 */ /* 0x050fe400078e3cff */
[C---:B------:R-:W-:Y:S02]  /*a990*/  @P0 LOP3.LUT R9, R63.reuse, R9, RZ, 0x3c, !PT ;  /* 0x000000093f090212 */ /* 0x040fe400078e3cff */
[----:B------:R-:W-:Y:S02]  /*a9a0*/  @!P0 LOP3.LUT R14, R62, R14, RZ, 0x3c, !PT ;  /* 0x0000000e3e0e8212 */ /* 0x000fe400078e3cff */
[----:B------:R-:W-:-:S02]  /*a9b0*/  @!P0 LOP3.LUT R19, R63, R19, RZ, 0x3c, !PT ;  /* 0x000000133f138212 */ /* 0x000fc400078e3cff */
[C---:B------:R-:W-:Y:S02]  /*a9c0*/  @P0 LOP3.LUT R2, R60.reuse, R2, RZ, 0x3c, !PT ;  /* 0x000000023c020212 */ /* 0x040fe400078e3cff */
[C---:B------:R-:W-:Y:S02]  /*a9d0*/  @P0 LOP3.LUT R7, R61.reuse, R7, RZ, 0x3c, !PT ;  /* 0x000000073d070212 */ /* 0x040fe400078e3cff */
[----:B------:R-:W-:Y:S02]  /*a9e0*/  @!P0 LOP3.LUT R12, R60, R12, RZ, 0x3c, !PT ;  /* 0x0000000c3c0c8212 */ /* 0x000fe400078e3cff */
[----:B------:R-:W-:Y:S02]  /*a9f0*/  @!P0 LOP3.LUT R17, R61, R17, RZ, 0x3c, !PT ;  /* 0x000000113d118212 */ /* 0x000fe400078e3cff */
[----:B------:R-:W-:Y:S02]  /*aa00*/  @P0 LOP3.LUT R0, R70, R0, RZ, 0x3c, !PT ;  /* 0x0000000046000212 */ /* 0x000fe400078e3cff */
[----:B------:R-:W-:-:S02]  /*aa10*/  @P0 LOP3.LUT R5, R71, R5, RZ, 0x3c, !PT ;  /* 0x0000000547050212 */ /* 0x000fc400078e3cff */
[----:B------:R-:W-:Y:S02]  /*aa20*/  @!P0 LOP3.LUT R10, R70, R10, RZ, 0x3c, !PT ;  /* 0x0000000a460a8212 */ /* 0x000fe400078e3cff */
[----:B------:R-:W-:-:S07]  /*aa30*/  @!P0 LOP3.LUT R15, R71, R15, RZ, 0x3c, !PT ;  /* 0x0000000f470f8212 */ /* 0x000fce00078e3cff */
.L_x_6:
[----:B------:R-:W-:Y:S05]  /*aa40*/  BSYNC.RECONVERGENT B0 ;  /* 0x0000000000007941 */ /* 0x000fea0003800200 */
.L_x_5:
[----:B------:R-:W-:-:S05]  /*aa50*/  IADD3 R56, P0, PT, R56, 0x1, RZ ;  /* 0x0000000138387810 */ /* 0x000fca0007f1e0ff */
[----:B------:R-:W-:Y:S01]  /*aa60*/  IMAD.X R55, RZ, RZ, R55, P0 ;  /* 0x000000ffff377224 */ /* 0x000fe200000e0637 */
[----:B------:R-:W-:-:S04]  /*aa70*/  ISETP.NE.U32.AND P0, PT, R56, UR46, PT ;  /* 0x0000002e38007c0c */ /* 0x000fc8000bf05070 */
[----:B------:R-:W-:-:S13]  /*aa80*/  ISETP.NE.AND.EX P0, PT, R55, UR47, PT, P0 ;  /* 0x0000002f37007c0c */ /* 0x000fda000bf05300 */
[----:B------:R-:W-:Y:S05]  /*aa90*/  @P0 BRA `(.L_x_9) ;  /* 0xffffff70000c0947 */ /* 0x000fea000383ffff */
.L_x_1:
[----:B------:R-:W0:Y:S01]  /*aaa0*/  LDCU.64 UR50, c[0x0][0x3c8] ;  /* 0x00007900ff3277ac */ /* 0x000e220008000a00 */
[----:B------:R-:W1:Y:S08]  /*aab0*/  LDC.64 R24, c[0x0][0x3c0] ;  /* 0x0000f000ff187b82 */ /* 0x000e700000000a00 */
[----:B------:R-:W2:Y:S01]  /*aac0*/  LDC R20, c[0x0][0x398] ;  /* 0x0000e600ff147b82 */ /* 0x000ea20000000800 */
[----:B0-----:R-:W-:-:S04]  /*aad0*/  ISETP.NE.U32.AND P0, PT, RZ, UR50, PT ;  /* 0x00000032ff007c0c */ /* 0x001fc8000bf05070 */
[----:B------:R-:W-:Y:S01]  /*aae0*/  ISETP.NE.AND.EX P0, PT, RZ, UR51, PT, P0 ;  /* 0x00000033ff007c0c */ /* 0x000fe2000bf05300 */
[----:B-1----:R-:W-:-:S04]  /*aaf0*/  IMAD.WIDE.U32 R26, R3, 0x30, R24 ;  /* 0x00000030031a7825 */ /* 0x002fc800078e0018 */
[----:B------:R-:W-:Y:S01]  /*ab00*/  IMAD.MOV.U32 R24, RZ, RZ, R8 ;  /* 0x000000ffff187224 */ /* 0x000fe200078e0008 */
[----:B------:R-:W-:Y:S01]  /*ab10*/  STG.E.64 desc[UR44][R26.64+0x28], RZ ;  /* 0x000028ff1a007986 */ /* 0x000fe2000c101b2c */
[----:B------:R-:W-:Y:S01]  /*ab20*/  IMAD.MOV.U32 R25, RZ, RZ, R13 ;  /* 0x000000ffff197224 */ /* 0x000fe200078e000d */
[----:B--2---:R-:W-:Y:S01]  /*ab30*/  ISETP.LT.U32.OR P0, PT, R3, R20, !P0 ;  /* 0x000000140300720c */ /* 0x004fe20004701470 */
[----:B------:R-:W-:-:S03]  /*ab40*/  IMAD.MOV.U32 R8, RZ, RZ, R4 ;  /* 0x000000ffff087224 */ /* 0x000fc600078e0004 */
[----:B------:R0:W-:Y:S01]  /*ab50*/  STG.E.64 desc[UR44][R26.64], R24 ;  /* 0x000000181a007986 */ /* 0x0001e2000c101b2c */
[----:B------:R-:W-:-:S03]  /*ab60*/  IMAD.MOV.U32 R4, RZ, RZ, R0 ;  /* 0x000000ffff047224 */ /* 0x000fc600078e0000 */
[----:B------:R1:W-:Y:S04]  /*ab70*/  STG.E.64 desc[UR44][R26.64+0x10], R8 ;  /* 0x000010081a007986 */ /* 0x0003e8000c101b2c */
[----:B------:R1:W-:Y:S01]  /*ab80*/  STG.E.64 desc[UR44][R26.64+0x20], R4 ;  /* 0x000020041a007986 */ /* 0x0003e2000c101b2c */
[----:B0-----:R-:W-:Y:S02]  /*ab90*/  IMAD.MOV.U32 R24, RZ, RZ, R6 ;  /* 0x000000ffff187224 */ /* 0x001fe400078e0006 */
[----:B------:R-:W-:Y:S02]  /*aba0*/  IMAD.MOV.U32 R25, RZ, RZ, R11 ;  /* 0x000000ffff197224 */ /* 0x000fe400078e000b */
[----:B------:R-:W-:-:S03]  /*abb0*/  IMAD.MOV.U32 R6, RZ, RZ, R2 ;  /* 0x000000ffff067224 */ /* 0x000fc600078e0002 */
[----:B------:R1:W-:Y:S04]  /*abc0*/  STG.E.64 desc[UR44][R26.64+0x8], R24 ;  /* 0x000008181a007986 */ /* 0x0003e8000c101b2c */
[----:B------:R1:W-:Y:S01]  /*abd0*/  STG.E.64 desc[UR44][R26.64+0x18], R6 ;  /* 0x000018061a007986 */ /* 0x0003e2000c101b2c */
[----:B------:R-:W-:Y:S05]  /*abe0*/  @P0 EXIT ;  /* 0x000000000000094d */ /* 0x000fea0003800000 */
[----:B-1----:R-:W0:Y:S01]  /*abf0*/  LDC.64 R4, c[0x0][0x3c8] ;  /* 0x0000f200ff047b82 */ /* 0x002e220000000a00 */
[----:B------:R-:W-:Y:S02]  /*ac00*/  IMAD.IADD R3, R3, 0x1, -R20 ;  /* 0x0000000103037824 */ /* 0x000fe400078e0a14 */
[----:B------:R-:W-:Y:S02]  /*ac10*/  IMAD.MOV.U32 R20, RZ, RZ, R16 ;  /* 0x000000ffff147224 */ /* 0x000fe400078e0010 */
[----:B------:R-:W-:Y:S02]  /*ac20*/  IMAD.MOV.U32 R13, RZ, RZ, R17 ;  /* 0x000000ffff0d7224 */ /* 0x000fe400078e0011 */
[----:B------:R-:W-:Y:S02]  /*ac30*/  IMAD.MOV.U32 R11, RZ, RZ, R15 ;  /* 0x000000ffff0b7224 */ /* 0x000fe400078e000f */
[----:B0-----:R-:W-:-:S04]  /*ac40*/  IMAD.WIDE.U32 R2, R3, 0x30, R4 ;  /* 0x0000003003027825 */ /* 0x001fc800078e0004 */
[----:B------:R-:W-:Y:S01]  /*ac50*/  IMAD.MOV.U32 R5, RZ, RZ, R19 ;  /* 0x000000ffff057224 */ /* 0x000fe200078e0013 */
[----:B------:R-:W-:Y:S01]  /*ac60*/  STG.E.64 desc[UR44][R2.64+0x8], R20 ;  /* 0x0000081402007986 */ /* 0x000fe2000c101b2c */
[----:B------:R-:W-:Y:S02]  /*ac70*/  IMAD.MOV.U32 R4, RZ, RZ, R14 ;  /* 0x000000ffff047224 */ /* 0x000fe400078e000e */
[----:B------:R-:W-:Y:S01]  /*ac80*/  IMAD.MOV.U32 R19, RZ, RZ, R23 ;  /* 0x000000ffff137224 */ /* 0x000fe200078e0017 */
[----:B------:R-:W-:Y:S04]  /*ac90*/  STG.E.64 desc[UR44][R2.64+0x18], R12 ;  /* 0x0000180c02007986 */ /* 0x000fe8000c101b2c */
[----:B------:R-:W-:Y:S04]  /*aca0*/  STG.E.64 desc[UR44][R2.64], R18 ;  /* 0x0000001202007986 */ /* 0x000fe8000c101b2c */
[----:B------:R-:W-:Y:S04]  /*acb0*/  STG.E.64 desc[UR44][R2.64+0x10], R4 ;  /* 0x0000100402007986 */ /* 0x000fe8000c101b2c */
[----:B------:R-:W-:Y:S04]  /*acc0*/  STG.E.64 desc[UR44][R2.64+0x20], R10 ;  /* 0x0000200a02007986 */ /* 0x000fe8000c101b2c */
[----:B------:R-:W-:Y:S01]  /*acd0*/  STG.E.64 desc[UR44][R2.64+0x28], RZ ;  /* 0x000028ff02007986 */ /* 0x000fe2000c101b2c */
[----:B------:R-:W-:Y:S05]  /*ace0*/  EXIT ;  /* 0x000000000000794d */ /* 0x000fea0003800000 */
        .weak           $__internal_0_$__cuda_sm20_rem_u64
        .type           $__internal_0_$__cuda_sm20_rem_u64,@function
        .size           $__internal_0_$__cuda_sm20_rem_u64,(.L_x_11 - $__internal_0_$__cuda_sm20_rem_u64)
$__internal_0_$__cuda_sm20_rem_u64:
[----:B------:R-:W0:Y:S01]  /*acf0*/  LDCU.64 UR50, c[0x0][0x388] ;  /* 0x00007100ff3277ac */ /* 0x000e220008000a00 */
[----:B------:R-:W1:Y:S01]  /*ad00*/  LDC.64 R60, c[0x0][0x388] ;  /* 0x0000e200ff3c7b82 */ /* 0x000e620000000a00 */
[----:B0-----:R-:W0:Y:S08]  /*ad10*/  I2F.U64.RP R68, UR50 ;  /* 0x0000003200447d12 */ /* 0x001e300008309000 */
[----:B0-----:R-:W0:Y:S02]  /*ad20*/  MUFU.RCP R68, R68 ;  /* 0x0000004400447308 */ /* 0x001e240000001000 */
[----:B0-----:R-:W-:-:S06]  /*ad30*/  VIADD R62, R68, 0x1ffffffe ;  /* 0x1ffffffe443e7836 */ /* 0x001fcc0000000000 */
[----:B------:R-:W1:Y:S02]  /*ad40*/  F2I.U64.TRUNC R62, R62 ;  /* 0x0000003e003e7311 */ /* 0x000e64000020d800 */
[----:B-1----:R-:W-:-:S04]  /*ad50*/  IMAD.WIDE.U32 R64, R62, R60, RZ ;  /* 0x0000003c3e407225 */ /* 0x002fc800078e00ff */
[----:B------:R-:W-:Y:S01]  /*ad60*/  IMAD R65, R62, R61, R65 ;  /* 0x0000003d3e417224 */ /* 0x000fe200078e0241 */
[----:B------:R-:W-:-:S03]  /*ad70*/  IADD3 R71, P0, PT, RZ, -R64, RZ ;  /* 0x80000040ff477210 */ /* 0x000fc60007f1e0ff */
[----:B------:R-:W-:Y:S02]  /*ad80*/  IMAD R65, R63, R60, R65 ;  /* 0x0000003c3f417224 */ /* 0x000fe400078e0241 */
[----:B------:R-:W-:-:S04]  /*ad90*/  IMAD.HI.U32 R64, R62, R71, RZ ;  /* 0x000000473e407227 */ /* 0x000fc800078e00ff */
[----:B------:R-:W-:Y:S02]  /*ada0*/  IMAD.X R83, RZ, RZ, ~R65, P0 ;  /* 0x000000ffff537224 */ /* 0x000fe400000e0e41 */
[----:B------:R-:W-:Y:S02]  /*adb0*/  IMAD.MOV.U32 R65, RZ, RZ, R62 ;  /* 0x000000ffff417224 */ /* 0x000fe400078e003e */
[-C--:B------:R-:W-:Y:S02]  /*adc0*/  IMAD R85, R63, R83.reuse, RZ ;  /* 0x000000533f557224 */ /* 0x080fe400078e02ff */
[----:B------:R-:W-:-:S04]  /*add0*/  IMAD.WIDE.U32 R64, P0, R62, R83, R64 ;  /* 0x000000533e407225 */ /* 0x000fc80007800040 */
[----:B------:R-:W-:-:S04]  /*ade0*/  IMAD.HI.U32 R83, R63, R83, RZ ;  /* 0x000000533f537227 */ /* 0x000fc800078e00ff */
[----:B------:R-:W-:-:S05]  /*adf0*/  IMAD.HI.U32 R64, P1, R63, R71, R64 ;  /* 0x000000473f407227 */ /* 0x000fca0007820040 */
[----:B------:R-:W-:Y:S01]  /*ae00*/  IADD3 R65, P2, PT, R85, R64, RZ ;  /* 0x0000004055417210 */ /* 0x000fe20007f5e0ff */
[----:B------:R-:W-:-:S04]  /*ae10*/  IMAD.X R64, R83, 0x1, R63, P0 ;  /* 0x0000000153407824 */ /* 0x000fc800000e063f */
[----:B------:R-:W-:Y:S01]  /*ae20*/  IMAD.WIDE.U32 R62, R65, R60, RZ ;  /* 0x0000003c413e7225 */ /* 0x000fe200078e00ff */
[----:B------:R-:W-:-:S03]  /*ae30*/  IADD3.X R71, PT, PT, RZ, RZ, R64, P2, P1 ;  /* 0x000000ffff477210 */ /* 0x000fc600017e2440 */
[----:B------:R-:W-:Y:S01]  /*ae40*/  IMAD R63, R65, R61, R63 ;  /* 0x0000003d413f7224 */ /* 0x000fe200078e023f */
[----:B------:R-:W-:-:S03]  /*ae50*/  IADD3 R83, P0, PT, RZ, -R62, RZ ;  /* 0x8000003eff537210 */ /* 0x000fc60007f1e0ff */
[----:B------:R-:W-:Y:S02]  /*ae60*/  IMAD R63, R71, R60, R63 ;  /* 0x0000003c473f7224 */ /* 0x000fe400078e023f */
[----:B------:R-:W-:-:S04]  /*ae70*/  IMAD.HI.U32 R64, R65, R83, RZ ;  /* 0x0000005341407227 */ /* 0x000fc800078e00ff */
[----:B------:R-:W-:-:S04]  /*ae80*/  IMAD.X R62, RZ, RZ, ~R63, P0 ;  /* 0x000000ffff3e7224 */ /* 0x000fc800000e0e3f */
[----:B------:R-:W-:-:S04]  /*ae90*/  IMAD.WIDE.U32 R64, P0, R65, R62, R64 ;  /* 0x0000003e41407225 */ /* 0x000fc80007800040 */
[C---:B------:R-:W-:Y:S02]  /*aea0*/  IMAD R63, R71.reuse, R62, RZ ;  /* 0x0000003e473f7224 */ /* 0x040fe400078e02ff */
[----:B------:R-:W-:-:S04]  /*aeb0*/  IMAD.HI.U32 R64, P1, R71, R83, R64 ;  /* 0x0000005347407227 */ /* 0x000fc80007820040 */
[----:B------:R-:W-:Y:S01]  /*aec0*/  IMAD.HI.U32 R62, R71, R62, RZ ;  /* 0x0000003e473e7227 */ /* 0x000fe200078e00ff */
[----:B------:R-:W-:-:S03]  /*aed0*/  IADD3 R64, P2, PT, R63, R64, RZ ;  /* 0x000000403f407210 */ /* 0x000fc60007f5e0ff */
[----:B------:R-:W-:Y:S02]  /*aee0*/  IMAD.X R71, R62, 0x1, R71, P0 ;  /* 0x000000013e477824 */ /* 0x000fe400000e0647 */
[----:B------:R-:W-:-:S03]  /*aef0*/  IMAD.HI.U32 R62, R64, R69, RZ ;  /* 0x00000045403e7227 */ /* 0x000fc600078e00ff */
[----:B------:R-:W-:Y:S01]  /*af00*/  IADD3.X R68, PT, PT, RZ, RZ, R71, P2, P1 ;  /* 0x000000ffff447210 */ /* 0x000fe200017e2447 */
[----:B------:R-:W-:Y:S02]  /*af10*/  IMAD.MOV.U32 R63, RZ, RZ, RZ ;  /* 0x000000ffff3f7224 */ /* 0x000fe400078e00ff */
[----:B------:R-:W-:-:S04]  /*af20*/  IMAD.WIDE.U32 R62, R64, R67, R62 ;  /* 0x00000043403e7225 */ /* 0x000fc800078e003e */
[C---:B------:R-:W-:Y:S02]  /*af30*/  IMAD R65, R68.reuse, R67, RZ ;  /* 0x0000004344417224 */ /* 0x040fe400078e02ff */
[----:B------:R-:W-:-:S04]  /*af40*/  IMAD.HI.U32 R62, P0, R68, R69, R62 ;  /* 0x00000045443e7227 */ /* 0x000fc8000780003e */
[----:B------:R-:W-:Y:S01]  /*af50*/  IMAD.HI.U32 R64, R68, R67, RZ ;  /* 0x0000004344407227 */ /* 0x000fe200078e00ff */
[----:B------:R-:W-:-:S03]  /*af60*/  IADD3 R65, P1, PT, R65, R62, RZ ;  /* 0x0000003e41417210 */ /* 0x000fc60007f3e0ff */
[----:B------:R-:W-:Y:S02]  /*af70*/  IMAD.X R64, RZ, RZ, R64, P0 ;  /* 0x000000ffff407224 */ /* 0x000fe400000e0640 */
[----:B------:R-:W-:-:S04]  /*af80*/  IMAD.WIDE.U32 R62, R65, R60, RZ ;  /* 0x0000003c413e7225 */ /* 0x000fc800078e00ff */
[----:B------:R-:W-:Y:S01]  /*af90*/  IMAD.X R71, RZ, RZ, R64, P1 ;  /* 0x000000ffff477224 */ /* 0x000fe200008e0640 */
[----:B------:R-:W-:Y:S01]  /*afa0*/  IADD3 R69, P1, PT, -R62, R69, RZ ;  /* 0x000000453e457210 */ /* 0x000fe20007f3e1ff */
[----:B------:R-:W-:-:S03]  /*afb0*/  IMAD R65, R65, R61, R63 ;  /* 0x0000003d41417224 */ /* 0x000fc600078e023f */
[-C--:B------:R-:W-:Y:S01]  /*afc0*/  ISETP.GE.U32.AND P0, PT, R69, R60.reuse, PT ;  /* 0x0000003c4500720c */ /* 0x080fe20003f06070 */
[----:B------:R-:W-:-:S04]  /*afd0*/  IMAD R62, R71, R60, R65 ;  /* 0x0000003c473e7224 */ /* 0x000fc800078e0241 */
[----:B------:R-:W-:Y:S01]  /*afe0*/  IMAD.X R64, R67, 0x1, ~R62, P1 ;  /* 0x0000000143407824 */ /* 0x000fe200008e0e3e */
[----:B------:R-:W-:-:S04]  /*aff0*/  IADD3 R63, P1, PT, R69, -R60, RZ ;  /* 0x8000003c453f7210 */ /* 0x000fc80007f3e0ff */
[C---:B------:R-:W-:Y:S01]  /*b000*/  ISETP.GE.U32.AND.EX P0, PT, R64.reuse, R61, PT, P0 ;  /* 0x0000003d4000720c */ /* 0x040fe20003f06100 */
[--C-:B------:R-:W-:Y:S01]  /*b010*/  IMAD.X R62, R64, 0x1, ~R61.reuse, P1 ;  /* 0x00000001403e7824 */ /* 0x100fe200008e0e3d */
[----:B------:R-:W-:Y:S02]  /*b020*/  ISETP.NE.U32.AND P1, PT, R60, RZ, PT ;  /* 0x000000ff3c00720c */ /* 0x000fe40003f25070 */
[----:B------:R-:W-:Y:S02]  /*b030*/  SEL R63, R63, R69, P0 ;  /* 0x000000453f3f7207 */ /* 0x000fe40000000000 */
[----:B------:R-:W-:Y:S02]  /*b040*/  SEL R62, R62, R64, P0 ;  /* 0x000000403e3e7207 */ /* 0x000fe40000000000 */
[CC--:B------:R-:W-:Y:S02]  /*b050*/  IADD3 R64, P2, PT, R63.reuse, -R60.reuse, RZ ;  /* 0x8000003c3f407210 */ /* 0x0c0fe40007f5e0ff */
[----:B------:R-:W-:Y:S01]  /*b060*/  ISETP.GE.U32.AND P0, PT, R63, R60, PT ;  /* 0x0000003c3f00720c */ /* 0x000fe20003f06070 */
[----:B------:R-:W-:Y:S01]  /*b070*/  IMAD.MOV.U32 R60, RZ, RZ, R66 ;  /* 0x000000ffff3c7224 */ /* 0x000fe200078e0042 */
[----:B------:R-:W-:Y:S01]  /*b080*/  ISETP.NE.AND.EX P1, PT, R61, RZ, PT, P1 ;  /* 0x000000ff3d00720c */ /* 0x000fe20003f25310 */
[C---:B------:R-:W-:Y:S01]  /*b090*/  IMAD.X R65, R62.reuse, 0x1, ~R61, P2 ;  /* 0x000000013e417824 */ /* 0x040fe200010e0e3d */
[----:B------:R-:W-:Y:S01]  /*b0a0*/  ISETP.GE.U32.AND.EX P0, PT, R62, R61, PT, P0 ;  /* 0x0000003d3e00720c */ /* 0x000fe20003f06100 */
[----:B------:R-:W-:-:S03]  /*b0b0*/  IMAD.MOV.U32 R61, RZ, RZ, 0x0 ;  /* 0x00000000ff3d7424 */ /* 0x000fc600078e00ff */
[----:B------:R-:W-:Y:S02]  /*b0c0*/  SEL R64, R64, R63, P0 ;  /* 0x0000003f40407207 */ /* 0x000fe40000000000 */
[----:B------:R-:W-:Y:S02]  /*b0d0*/  SEL R65, R65, R62, P0 ;  /* 0x0000003e41417207 */ /* 0x000fe40000000000 */
[----:B------:R-:W-:Y:S02]  /*b0e0*/  SEL R64, R64, 0xffffffff, P1 ;  /* 0xffffffff40407807 */ /* 0x000fe40000800000 */
[----:B------:R-:W-:Y:S01]  /*b0f0*/  SEL R65, R65, 0xffffffff, P1 ;  /* 0xffffffff41417807 */ /* 0x000fe20000800000 */
[----:B------:R-:W-:Y:S06]  /*b100*/  RET.REL.NODEC R60 `(rms24_hint_gen_kernel) ;  /* 0xffffff4c3cbc7950 */ /* 0x000fec0003c3ffff */
.L_x_10:
[----:B------:R-:W-:-:S00]  /*b110*/  BRA `(.L_x_10) ;  /* 0xfffffffc00fc7947 */ /* 0x000fc0000383ffff */
[----:B------:R-:W-:-:S00]  /*b120*/  NOP ;  /* 0x0000000000007918 */ /* 0x000fc00000000000 */
        /* <DEDUP_REMOVED lines=13> */
.L_x_11:


//--------------------- .nv.shared.reserved.0     --------------------------
	.section	.nv.shared.reserved.0,"aw",@nobits
	.weak		__nv_reservedSMEM_offset_0_alias
	.size		__nv_reservedSMEM_offset_0_alias, 0, 64
	.other		__nv_reservedSMEM_offset_0_alias,@"STO_CUDA_RESERVED_SHARED STV_DEFAULT"
__nv_reservedSMEM_offset_0_alias:
	.zero		0
	.zero		64


//--------------------- .nv.constant0.rms24_hint_gen_kernel --------------------------
	.section	.nv.constant0.rms24_hint_gen_kernel,"a",@progbits
	.sectionflags	@""
	.align	4
.nv.constant0.rms24_hint_gen_kernel:
	.zero		976


//--------------------- SYMBOLS --------------------------

	.type		.nv.reservedSmem.offset0,@object
	.size		.nv.reservedSmem.offset0,0x4
